	.target	sm_100a

	.elftype	@"ET_EXEC"


//--------------------- .note.nv.tkinfo           --------------------------
	.section	.note.nv.tkinfo,"",@"SHT_NOTE"
	.sectionflags	@"SHF_NOTE_NV_TKINFO"
	.tkinfo
        /*0018*/ 	.word	0x00000002
        /*0030*/ 	.string	""
        /*0030*/ 	.string	"ptxas"
        /*0030*/ 	.string	"Cuda compilation tools, release 13.0, V13.0.88"
        /*0030*/ 	.string	"Build cuda_13.0.r13.0/compiler.36424714_0"
        /*0030*/ 	.string	"-arch sm_100a -m 64 "



//--------------------- .note.nv.cuinfo           --------------------------
	.section	.note.nv.cuinfo,"",@"SHT_NOTE"
	.sectionflags	@"SHF_NOTE_NV_CUINFO"
        /*0018*/ 	.short	0x0002
        /*001a*/ 	.short	0x0064
        /*001c*/ 	.short	0x0082
	.zero		2


//--------------------- .nv.info                  --------------------------
	.section	.nv.info,"",@"SHT_CUDA_INFO"
	.align	4


	//----- nvinfo : EIATTR_REGCOUNT
	.align		4
        /*0000*/ 	.byte	0x04, 0x2f
        /*0002*/ 	.short	(.L_19 - .L_18)
	.align		4
.L_18:
        /*0004*/ 	.word	index@(_ZN7cutlass13device_kernelINS_4gemm6kernel13GemmUniversalIN4cute5tupleIJiiiiEEENS1_10collective13CollectiveMmaINS1_46MainloopSm100TmaUmmaWarpSpecializedBlockScaledILi4ELi2ELi1ENS5_IJNS4_1CILi2EEENSA_ILi1EEESC_EEEEENS5_IJNSA_ILi256EEESF_SF_EEENS5_IJNS_12float_e2m1_tENS_13float_ue4m3_tEEEENS5_IJNS5_IJlSC_lEEENS4_6LayoutINS5_IJNS5_IJNS5_IJNSA_ILi32EEENSA_ILi4EEEEEEiEEENS5_IJNS5_IJNSA_ILi16EEESN_EEEiEEENS5_IJSC_iEEEEEENS5_IJSS_NS5_IJNS5_IJNSA_ILi0EEESC_EEENSA_ILi512EEEEEENS5_IJSV_iEEEEEEEEEEESJ_S12_NS4_8TiledMMAINS4_8MMA_AtomIJNS4_23SM100_MMA_MXF4_2x1SM_SSISH_SH_fSI_Li256ELi256ELi16ELNS4_4UMMA5MajorE0ELS17_0ELNS16_7ScaleInE0ELS18_0EEEEEENSL_INS5_IJSC_SC_SC_EEENS5_IJSV_SV_SV_EEEEENS5_IJNS4_10UnderscoreES1E_S1E_EEEEENS5_IJNS4_18SM100_TMA_2SM_LOADES1H_EEENS5_IJNS4_14ComposedLayoutINS4_7SwizzleILi3ELi4ELi3EEENS4_18smem_ptr_flag_bitsILi4EEENSL_INS5_IJNSA_ILi8EEESF_EEENS5_IJSF_SC_EEEEEEENSL_INS5_IJNS5_IJNS5_IJSO_SC_EEESR_EEESC_NS5_IJSC_SN_EEEEEENS5_IJNS5_IJNS5_IJSR_SX_EEESW_EEESV_NS5_IJSN_SX_EEEEEEEEEEEvNS4_8identityENS5_IJS1H_NS4_28SM100_TMA_2SM_LOAD_MULTICASTEEEENS5_IJS1S_NSL_INS5_IJNS5_IJNS5_IJSO_SB_EEESR_EEESC_S1V_EEENS5_IJS1Y_SV_NS5_IJSN_NSA_ILi1024EEEEEEEEEEEEEEvS23_EENS_8epilogue10collective18CollectiveEpilogueINS2F_23Sm100TmaWarpSpecializedILi4ELi2ELi64ELb1ELb0EEEJNS5_IJNSA_ILi128EEESF_SF_EEENS5_IJNSL_IS2K_SC_EENSL_INSA_ILi64EEESC_EEEEENS_10bfloat16_tESK_S2Q_SK_NS2F_6fusion15FusionCallbacksIS2J_NS2R_17LinearCombinationIS2Q_fS2Q_fLNS_15FloatRoundStyleE2EEES2L_S2P_JEEENS4_5SM1004TMEM4LOAD26SM100_TMEM_LOAD_32dp32b64xENS4_13SM90_TMA_LOADENS1J_IS1L_NS1M_ILi16EEENSL_INS5_IJS1O_S2N_EEENS5_IJS2N_SC_EEEEEEENS4_39AutoVectorizingCopyWithAssumedAlignmentILi128EEENS4_14SM90_TMA_STOREES36_S38_S38_EEEvvEEEEvNT_6ParamsE)
        /*0008*/ 	.word	0x000000a8


	//----- nvinfo : EIATTR_FRAME_SIZE
	.align		4
.L_19:
        /*000c*/ 	.byte	0x04, 0x11
        /*000e*/ 	.short	(.L_21 - .L_20)
	.align		4
.L_20:
        /*0010*/ 	.word	index@($__internal_2_$__cuda_sm10x_tcgen05_guardrail_trap_unallocated_columns_being_dealloced)
        /*0014*/ 	.word	0x00000000


	//----- nvinfo : EIATTR_FRAME_SIZE
	.align		4
.L_21:
        /*0018*/ 	.byte	0x04, 0x11
        /*001a*/ 	.short	(.L_23 - .L_22)
	.align		4
.L_22:
        /*001c*/ 	.word	index@($__internal_1_$__cuda_sm10x_tcgen05_guardrail_trap_phase_invalid_during_alloc)
        /*0020*/ 	.word	0x00000000


	//----- nvinfo : EIATTR_FRAME_SIZE
	.align		4
.L_23:
        /*0024*/ 	.byte	0x04, 0x11
        /*0026*/ 	.short	(.L_25 - .L_24)
	.align		4
.L_24:
        /*0028*/ 	.word	index@($__internal_0_$__cuda_sm10x_tcgen05_guardrail_trap_col_being_dealloced_not_returned_by_alloc)
        /*002c*/ 	.word	0x00000000


	//----- nvinfo : EIATTR_FRAME_SIZE
	.align		4
.L_25:
        /*0030*/ 	.byte	0x04, 0x11
        /*0032*/ 	.short	(.L_27 - .L_26)
	.align		4
.L_26:
        /*0034*/ 	.word	index@(_ZN7cutlass13device_kernelINS_4gemm6kernel13GemmUniversalIN4cute5tupleIJiiiiEEENS1_10collective13CollectiveMmaINS1_46MainloopSm100TmaUmmaWarpSpecializedBlockScaledILi4ELi2ELi1ENS5_IJNS4_1CILi2EEENSA_ILi1EEESC_EEEEENS5_IJNSA_ILi256EEESF_SF_EEENS5_IJNS_12float_e2m1_tENS_13float_ue4m3_tEEEENS5_IJNS5_IJlSC_lEEENS4_6LayoutINS5_IJNS5_IJNS5_IJNSA_ILi32EEENSA_ILi4EEEEEEiEEENS5_IJNS5_IJNSA_ILi16EEESN_EEEiEEENS5_IJSC_iEEEEEENS5_IJSS_NS5_IJNS5_IJNSA_ILi0EEESC_EEENSA_ILi512EEEEEENS5_IJSV_iEEEEEEEEEEESJ_S12_NS4_8TiledMMAINS4_8MMA_AtomIJNS4_23SM100_MMA_MXF4_2x1SM_SSISH_SH_fSI_Li256ELi256ELi16ELNS4_4UMMA5MajorE0ELS17_0ELNS16_7ScaleInE0ELS18_0EEEEEENSL_INS5_IJSC_SC_SC_EEENS5_IJSV_SV_SV_EEEEENS5_IJNS4_10UnderscoreES1E_S1E_EEEEENS5_IJNS4_18SM100_TMA_2SM_LOADES1H_EEENS5_IJNS4_14ComposedLayoutINS4_7SwizzleILi3ELi4ELi3EEENS4_18smem_ptr_flag_bitsILi4EEENSL_INS5_IJNSA_ILi8EEESF_EEENS5_IJSF_SC_EEEEEEENSL_INS5_IJNS5_IJNS5_IJSO_SC_EEESR_EEESC_NS5_IJSC_SN_EEEEEENS5_IJNS5_IJNS5_IJSR_SX_EEESW_EEESV_NS5_IJSN_SX_EEEEEEEEEEEvNS4_8identityENS5_IJS1H_NS4_28SM100_TMA_2SM_LOAD_MULTICASTEEEENS5_IJS1S_NSL_INS5_IJNS5_IJNS5_IJSO_SB_EEESR_EEESC_S1V_EEENS5_IJS1Y_SV_NS5_IJSN_NSA_ILi1024EEEEEEEEEEEEEEvS23_EENS_8epilogue10collective18CollectiveEpilogueINS2F_23Sm100TmaWarpSpecializedILi4ELi2ELi64ELb1ELb0EEEJNS5_IJNSA_ILi128EEESF_SF_EEENS5_IJNSL_IS2K_SC_EENSL_INSA_ILi64EEESC_EEEEENS_10bfloat16_tESK_S2Q_SK_NS2F_6fusion15FusionCallbacksIS2J_NS2R_17LinearCombinationIS2Q_fS2Q_fLNS_15FloatRoundStyleE2EEES2L_S2P_JEEENS4_5SM1004TMEM4LOAD26SM100_TMEM_LOAD_32dp32b64xENS4_13SM90_TMA_LOADENS1J_IS1L_NS1M_ILi16EEENSL_INS5_IJS1O_S2N_EEENS5_IJS2N_SC_EEEEEEENS4_39AutoVectorizingCopyWithAssumedAlignmentILi128EEENS4_14SM90_TMA_STOREES36_S38_S38_EEEvvEEEEvNT_6ParamsE)
        /*0038*/ 	.word	0x00000000


	//----- nvinfo : EIATTR_MIN_STACK_SIZE
	.align		4
.L_27:
        /*003c*/ 	.byte	0x04, 0x12
        /*003e*/ 	.short	(.L_29 - .L_28)
	.align		4
.L_28:
        /*0040*/ 	.word	index@(_ZN7cutlass13device_kernelINS_4gemm6kernel13GemmUniversalIN4cute5tupleIJiiiiEEENS1_10collective13CollectiveMmaINS1_46MainloopSm100TmaUmmaWarpSpecializedBlockScaledILi4ELi2ELi1ENS5_IJNS4_1CILi2EEENSA_ILi1EEESC_EEEEENS5_IJNSA_ILi256EEESF_SF_EEENS5_IJNS_12float_e2m1_tENS_13float_ue4m3_tEEEENS5_IJNS5_IJlSC_lEEENS4_6LayoutINS5_IJNS5_IJNS5_IJNSA_ILi32EEENSA_ILi4EEEEEEiEEENS5_IJNS5_IJNSA_ILi16EEESN_EEEiEEENS5_IJSC_iEEEEEENS5_IJSS_NS5_IJNS5_IJNSA_ILi0EEESC_EEENSA_ILi512EEEEEENS5_IJSV_iEEEEEEEEEEESJ_S12_NS4_8TiledMMAINS4_8MMA_AtomIJNS4_23SM100_MMA_MXF4_2x1SM_SSISH_SH_fSI_Li256ELi256ELi16ELNS4_4UMMA5MajorE0ELS17_0ELNS16_7ScaleInE0ELS18_0EEEEEENSL_INS5_IJSC_SC_SC_EEENS5_IJSV_SV_SV_EEEEENS5_IJNS4_10UnderscoreES1E_S1E_EEEEENS5_IJNS4_18SM100_TMA_2SM_LOADES1H_EEENS5_IJNS4_14ComposedLayoutINS4_7SwizzleILi3ELi4ELi3EEENS4_18smem_ptr_flag_bitsILi4EEENSL_INS5_IJNSA_ILi8EEESF_EEENS5_IJSF_SC_EEEEEEENSL_INS5_IJNS5_IJNS5_IJSO_SC_EEESR_EEESC_NS5_IJSC_SN_EEEEEENS5_IJNS5_IJNS5_IJSR_SX_EEESW_EEESV_NS5_IJSN_SX_EEEEEEEEEEEvNS4_8identityENS5_IJS1H_NS4_28SM100_TMA_2SM_LOAD_MULTICASTEEEENS5_IJS1S_NSL_INS5_IJNS5_IJNS5_IJSO_SB_EEESR_EEESC_S1V_EEENS5_IJS1Y_SV_NS5_IJSN_NSA_ILi1024EEEEEEEEEEEEEEvS23_EENS_8epilogue10collective18CollectiveEpilogueINS2F_23Sm100TmaWarpSpecializedILi4ELi2ELi64ELb1ELb0EEEJNS5_IJNSA_ILi128EEESF_SF_EEENS5_IJNSL_IS2K_SC_EENSL_INSA_ILi64EEESC_EEEEENS_10bfloat16_tESK_S2Q_SK_NS2F_6fusion15FusionCallbacksIS2J_NS2R_17LinearCombinationIS2Q_fS2Q_fLNS_15FloatRoundStyleE2EEES2L_S2P_JEEENS4_5SM1004TMEM4LOAD26SM100_TMEM_LOAD_32dp32b64xENS4_13SM90_TMA_LOADENS1J_IS1L_NS1M_ILi16EEENSL_INS5_IJS1O_S2N_EEENS5_IJS2N_SC_EEEEEEENS4_39AutoVectorizingCopyWithAssumedAlignmentILi128EEENS4_14SM90_TMA_STOREES36_S38_S38_EEEvvEEEEvNT_6ParamsE)
        /*0044*/ 	.word	0x00000000
.L_29:


//--------------------- .nv.compat                --------------------------
	.section	.nv.compat,"",@"SHT_CUDA_COMPAT_INFO"
	.align	4
        /*0000*/ 	.byte	0x02, 0x09, 0x01, 0x00, 0x02, 0x02, 0x02, 0x00, 0x02, 0x05, 0x05, 0x00, 0x03, 0x07, 0x01, 0x01
        /*0010*/ 	.byte	0x02, 0x03, 0x01, 0x00, 0x02, 0x06, 0x01, 0x00, 0x04, 0x0b, 0x08, 0x00, 0x09, 0x00, 0x00, 0x00
        /*0020*/ 	.byte	0x00, 0x00, 0x00, 0x00


//--------------------- .nv.info._ZN7cutlass13device_kernelINS_4gemm6kernel13GemmUniversalIN4cute5tupleIJiiiiEEENS1_10collective13CollectiveMmaINS1_46MainloopSm100TmaUmmaWarpSpecializedBlockScaledILi4ELi2ELi1ENS5_IJNS4_1CILi2EEENSA_ILi1EEESC_EEEEENS5_IJNSA_ILi256EEESF_SF_EEENS5_IJNS_12float_e2m1_tENS_13float_ue4m3_tEEEENS5_IJNS5_IJlSC_lEEENS4_6LayoutINS5_IJNS5_IJNS5_IJNSA_ILi32EEENSA_ILi4EEEEEEiEEENS5_IJNS5_IJNSA_ILi16EEESN_EEEiEEENS5_IJSC_iEEEEEENS5_IJSS_NS5_IJNS5_IJNSA_ILi0EEESC_EEENSA_ILi512EEEEEENS5_IJSV_iEEEEEEEEEEESJ_S12_NS4_8TiledMMAINS4_8MMA_AtomIJNS4_23SM100_MMA_MXF4_2x1SM_SSISH_SH_fSI_Li256ELi256ELi16ELNS4_4UMMA5MajorE0ELS17_0ELNS16_7ScaleInE0ELS18_0EEEEEENSL_INS5_IJSC_SC_SC_EEENS5_IJSV_SV_SV_EEEEENS5_IJNS4_10UnderscoreES1E_S1E_EEEEENS5_IJNS4_18SM100_TMA_2SM_LOADES1H_EEENS5_IJNS4_14ComposedLayoutINS4_7SwizzleILi3ELi4ELi3EEENS4_18smem_ptr_flag_bitsILi4EEENSL_INS5_IJNSA_ILi8EEESF_EEENS5_IJSF_SC_EEEEEEENSL_INS5_IJNS5_IJNS5_IJSO_SC_EEESR_EEESC_NS5_IJSC_SN_EEEEEENS5_IJNS5_IJNS5_IJSR_SX_EEESW_EEESV_NS5_IJSN_SX_EEEEEEEEEEEvNS4_8identityENS5_IJS1H_NS4_28SM100_TMA_2SM_LOAD_MULTICASTEEEENS5_IJS1S_NSL_INS5_IJNS5_IJNS5_IJSO_SB_EEESR_EEESC_S1V_EEENS5_IJS1Y_SV_NS5_IJSN_NSA_ILi1024EEEEEEEEEEEEEEvS23_EENS_8epilogue10collective18CollectiveEpilogueINS2F_23Sm100TmaWarpSpecializedILi4ELi2ELi64ELb1ELb0EEEJNS5_IJNSA_ILi128EEESF_SF_EEENS5_IJNSL_IS2K_SC_EENSL_INSA_ILi64EEESC_EEEEENS_10bfloat16_tESK_S2Q_SK_NS2F_6fusion15FusionCallbacksIS2J_NS2R_17LinearCombinationIS2Q_fS2Q_fLNS_15FloatRoundStyleE2EEES2L_S2P_JEEENS4_5SM1004TMEM4LOAD26SM100_TMEM_LOAD_32dp32b64xENS4_13SM90_TMA_LOADENS1J_IS1L_NS1M_ILi16EEENSL_INS5_IJS1O_S2N_EEENS5_IJS2N_SC_EEEEEEENS4_39AutoVectorizingCopyWithAssumedAlignmentILi128EEENS4_14SM90_TMA_STOREES36_S38_S38_EEEvvEEEEvNT_6ParamsE --------------------------
	.section	.nv.info._ZN7cutlass13device_kernelINS_4gemm6kernel13GemmUniversalIN4cute5tupleIJiiiiEEENS1_10collective13CollectiveMmaINS1_46MainloopSm100TmaUmmaWarpSpecializedBlockScaledILi4ELi2ELi1ENS5_IJNS4_1CILi2EEENSA_ILi1EEESC_EEEEENS5_IJNSA_ILi256EEESF_SF_EEENS5_IJNS_12float_e2m1_tENS_13float_ue4m3_tEEEENS5_IJNS5_IJlSC_lEEENS4_6LayoutINS5_IJNS5_IJNS5_IJNSA_ILi32EEENSA_ILi4EEEEEEiEEENS5_IJNS5_IJNSA_ILi16EEESN_EEEiEEENS5_IJSC_iEEEEEENS5_IJSS_NS5_IJNS5_IJNSA_ILi0EEESC_EEENSA_ILi512EEEEEENS5_IJSV_iEEEEEEEEEEESJ_S12_NS4_8TiledMMAINS4_8MMA_AtomIJNS4_23SM100_MMA_MXF4_2x1SM_SSISH_SH_fSI_Li256ELi256ELi16ELNS4_4UMMA5MajorE0ELS17_0ELNS16_7ScaleInE0ELS18_0EEEEEENSL_INS5_IJSC_SC_SC_EEENS5_IJSV_SV_SV_EEEEENS5_IJNS4_10UnderscoreES1E_S1E_EEEEENS5_IJNS4_18SM100_TMA_2SM_LOADES1H_EEENS5_IJNS4_14ComposedLayoutINS4_7SwizzleILi3ELi4ELi3EEENS4_18smem_ptr_flag_bitsILi4EEENSL_INS5_IJNSA_ILi8EEESF_EEENS5_IJSF_SC_EEEEEEENSL_INS5_IJNS5_IJNS5_IJSO_SC_EEESR_EEESC_NS5_IJSC_SN_EEEEEENS5_IJNS5_IJNS5_IJSR_SX_EEESW_EEESV_NS5_IJSN_SX_EEEEEEEEEEEvNS4_8identityENS5_IJS1H_NS4_28SM100_TMA_2SM_LOAD_MULTICASTEEEENS5_IJS1S_NSL_INS5_IJNS5_IJNS5_IJSO_SB_EEESR_EEESC_S1V_EEENS5_IJS1Y_SV_NS5_IJSN_NSA_ILi1024EEEEEEEEEEEEEEvS23_EENS_8epilogue10collective18CollectiveEpilogueINS2F_23Sm100TmaWarpSpecializedILi4ELi2ELi64ELb1ELb0EEEJNS5_IJNSA_ILi128EEESF_SF_EEENS5_IJNSL_IS2K_SC_EENSL_INSA_ILi64EEESC_EEEEENS_10bfloat16_tESK_S2Q_SK_NS2F_6fusion15FusionCallbacksIS2J_NS2R_17LinearCombinationIS2Q_fS2Q_fLNS_15FloatRoundStyleE2EEES2L_S2P_JEEENS4_5SM1004TMEM4LOAD26SM100_TMEM_LOAD_32dp32b64xENS4_13SM90_TMA_LOADENS1J_IS1L_NS1M_ILi16EEENSL_INS5_IJS1O_S2N_EEENS5_IJS2N_SC_EEEEEEENS4_39AutoVectorizingCopyWithAssumedAlignmentILi128EEENS4_14SM90_TMA_STOREES36_S38_S38_EEEvvEEEEvNT_6ParamsE,"",@"SHT_CUDA_INFO"
	.sectionflags	@""
	.align	4


	//----- nvinfo : EIATTR_CUDA_API_VERSION
	.align		4
        /*0000*/ 	.byte	0x04, 0x37
        /*0002*/ 	.short	(.L_31 - .L_30)
.L_30:
        /*0004*/ 	.word	0x00000082


	//----- nvinfo : EIATTR_KPARAM_INFO
	.align		4
.L_31:
        /*0008*/ 	.byte	0x04, 0x17
        /*000a*/ 	.short	(.L_33 - .L_32)
.L_32:
        /*000c*/ 	.word	0x00000000
        /*0010*/ 	.short	0x0000
        /*0012*/ 	.short	0x0000
        /*0014*/ 	.byte	0x00, 0xf0, 0x01, 0x30


	//----- nvinfo : EIATTR_AT_ENTRY_FRAGMENTS
	.align		4
.L_33:
        /*0018*/ 	.byte	0x04, 0x4f
        /*001a*/ 	.short	(.L_35 - .L_34)


	//   ....[0]....
.L_34:
        /*001c*/ 	.word	0x00000007


	//----- nvinfo : EIATTR_RESERVED_SMEM_USED
	.align		4
.L_35:
        /*0020*/ 	.byte	0x01, 0x41
	.zero		2


	//----- nvinfo : EIATTR_SPARSE_MMA_MASK
	.align		4
        /*0024*/ 	.byte	0x03, 0x50
        /*0026*/ 	.short	0x0000


	//----- nvinfo : EIATTR_TCGEN05_2CTA_USED
	.align		4
        /*0028*/ 	.byte	0x01, 0x52
	.zero		2


	//----- nvinfo : EIATTR_MAXREG_COUNT
	.align		4
        /*002c*/ 	.byte	0x03, 0x1b
        /*002e*/ 	.short	0x00ff


	//----- nvinfo : EIATTR_NUM_BARRIERS
	.align		4
        /*0030*/ 	.byte	0x02, 0x4c
        /*0032*/ 	.byte	0x07
	.zero		1


	//----- nvinfo : EIATTR_EXTERNS
	.align		4
        /*0034*/ 	.byte	0x04, 0x0f
        /*0036*/ 	.short	(.L_37 - .L_36)


	//   ....[0]....
	.align		4
.L_36:
        /*0038*/ 	.word	index@(__assertfail)


	//----- nvinfo : EIATTR_MERCURY_ISA_VERSION
	.align		4
.L_37:
        /*003c*/ 	.byte	0x03, 0x5f
        /*003e*/ 	.short	0x0101


	//----- nvinfo : EIATTR_INT_WARP_WIDE_INSTR_OFFSETS
	.align		4
        /*0040*/ 	.byte	0x04, 0x31
        /*0042*/ 	.short	(.L_39 - .L_38)


	//   ....[0]....
.L_38:
        /*0044*/ 	.word	0x00000d90


	//   ....[1]....
        /*0048*/ 	.word	0x00000e40


	//   ....[2]....
        /*004c*/ 	.word	0x00004d50


	//   ....[3]....
        /*0050*/ 	.word	0x00004d70


	//   ....[4]....
        /*0054*/ 	.word	0x00004da0


	//   ....[5]....
        /*0058*/ 	.word	0x000059c0


	//   ....[6]....
        /*005c*/ 	.word	0x00005a40


	//   ....[7]....
        /*0060*/ 	.word	0x00005b50


	//   ....[8]....
        /*0064*/ 	.word	0x00005c00


	//   ....[9]....
        /*0068*/ 	.word	0x00005cd0


	//   ....[10]....
        /*006c*/ 	.word	0x00005d80


	//   ....[11]....
        /*0070*/ 	.word	0x00005ec0


	//   ....[12]....
        /*0074*/ 	.word	0x00005f60


	//----- nvinfo : EIATTR_COOP_GROUP_MASK_REGIDS
	.align		4
.L_39:
        /*0078*/ 	.byte	0x04, 0x29
        /*007a*/ 	.short	(.L_41 - .L_40)


	//   ....[0]....
.L_40:
        /*007c*/ 	.word	0xffffffff


	//   ....[1]....
        /*0080*/ 	.word	0xffffffff


	//   ....[2]....
        /*0084*/ 	.word	0xffffffff


	//   ....[3]....
        /*0088*/ 	.word	0xffffffff


	//   ....[4]....
        /*008c*/ 	.word	0xffffffff


	//   ....[5]....
        /*0090*/ 	.word	0xffffffff


	//   ....[6]....
        /*0094*/ 	.word	0xffffffff


	//   ....[7]....
        /*0098*/ 	.word	0xffffffff


	//   ....[8]....
        /*009c*/ 	.word	0xffffffff


	//   ....[9]....
        /*00a0*/ 	.word	0xffffffff


	//   ....[10]....
        /*00a4*/ 	.word	0xffffffff


	//   ....[11]....
        /*00a8*/ 	.word	0xffffffff


	//   ....[12]....
        /*00ac*/ 	.word	0xffffffff


	//   ....[13]....
        /*00b0*/ 	.word	0xffffffff


	//----- nvinfo : EIATTR_COOP_GROUP_INSTR_OFFSETS
	.align		4
.L_41:
        /*00b4*/ 	.byte	0x04, 0x28
        /*00b6*/ 	.short	(.L_43 - .L_42)


	//   ....[0]....
.L_42:
        /*00b8*/ 	.word	0x000000a0


	//   ....[1]....
        /*00bc*/ 	.word	0x00000570


	//   ....[2]....
        /*00c0*/ 	.word	0x00000700


	//   ....[3]....
        /*00c4*/ 	.word	0x000008a0


	//   ....[4]....
        /*00c8*/ 	.word	0x000009a0


	//   ....[5]....
        /*00cc*/ 	.word	0x00000b10


	//   ....[6]....
        /*00d0*/ 	.word	0x00000c50


	//   ....[7]....
        /*00d4*/ 	.word	0x00000eb0


	//   ....[8]....
        /*00d8*/ 	.word	0x00002440


	//   ....[9]....
        /*00dc*/ 	.word	0x00003330


	//   ....[10]....
        /*00e0*/ 	.word	0x00003820


	//   ....[11]....
        /*00e4*/ 	.word	0x00003850


	//   ....[12]....
        /*00e8*/ 	.word	0x00004c30


	//   ....[13]....
        /*00ec*/ 	.word	0x00004e60


	//----- nvinfo : EIATTR_VRC_CTA_INIT_COUNT
	.align		4
.L_43:
        /*00f0*/ 	.byte	0x02, 0x4a
        /*00f2*/ 	.byte	0x80
	.zero		1


	//----- nvinfo : EIATTR_SYSCALL_OFFSETS
	.align		4
        /*00f4*/ 	.byte	0x04, 0x46
        /*00f6*/ 	.short	(.L_45 - .L_44)


	//   ....[0]....
.L_44:
        /*00f8*/ 	.word	0x00006c50


	//   ....[1]....
        /*00fc*/ 	.word	0x00006d40


	//   ....[2]....
        /*0100*/ 	.word	0x00007760


	//   ....[3]....
        /*0104*/ 	.word	0x00008c30


	//   ....[4]....
        /*0108*/ 	.word	0x0000a090


	//   ....[5]....
        /*010c*/ 	.word	0x0000b4d0


	//----- nvinfo : EIATTR_MBARRIER_INSTR_OFFSETS
	.align		4
.L_45:
        /*0110*/ 	.byte	0x04, 0x39
        /*0112*/ 	.short	(.L_47 - .L_46)


	//   ....[0]....
.L_46:
        /*0114*/ 	.word	0x00000670
        /*0118*/ 	.word	0x000000ff
        /*011c*/ 	.word	0x00000000
        /*0120*/ 	.short	0x0100
        /*0122*/ 	.byte	0x04
	.zero		1


	//   ....[1]....
        /*0124*/ 	.word	0x00000680
        /*0128*/ 	.word	0x000000ff
        /*012c*/ 	.word	0x00000020
        /*0130*/ 	.short	0x0100
        /*0132*/ 	.byte	0x04
	.zero		1


	//   ....[2]....
        /*0134*/ 	.word	0x00000690
        /*0138*/ 	.word	0x000000ff
        /*013c*/ 	.word	0x00000008
        /*0140*/ 	.short	0x0100
        /*0142*/ 	.byte	0x04
	.zero		1


	//   ....[3]....
        /*0144*/ 	.word	0x000006a0
        /*0148*/ 	.word	0x000000ff
        /*014c*/ 	.word	0x00000028
        /*0150*/ 	.short	0x0100
        /*0152*/ 	.byte	0x04
	.zero		1


	//   ....[4]....
        /*0154*/ 	.word	0x000006b0
        /*0158*/ 	.word	0x000000ff
        /*015c*/ 	.word	0x00000010
        /*0160*/ 	.short	0x0100
        /*0162*/ 	.byte	0x04
	.zero		1


	//   ....[5]....
        /*0164*/ 	.word	0x000006c0
        /*0168*/ 	.word	0x000000ff
        /*016c*/ 	.word	0x00000030
        /*0170*/ 	.short	0x0100
        /*0172*/ 	.byte	0x04
	.zero		1


	//   ....[6]....
        /*0174*/ 	.word	0x000006d0
        /*0178*/ 	.word	0x000000ff
        /*017c*/ 	.word	0x00000018
        /*0180*/ 	.short	0x0100
        /*0182*/ 	.byte	0x04
	.zero		1


	//   ....[7]....
        /*0184*/ 	.word	0x000006e0
        /*0188*/ 	.word	0x000000ff
        /*018c*/ 	.word	0x00000038
        /*0190*/ 	.short	0x0100
        /*0192*/ 	.byte	0x04
	.zero		1


	//   ....[8]....
        /*0194*/ 	.word	0x00000810
        /*0198*/ 	.word	0x000000ff
        /*019c*/ 	.word	0x00000040
        /*01a0*/ 	.short	0x0100
        /*01a2*/ 	.byte	0x04
	.zero		1


	//   ....[9]....
        /*01a4*/ 	.word	0x00000820
        /*01a8*/ 	.word	0x000000ff
        /*01ac*/ 	.word	0x00000060
        /*01b0*/ 	.short	0x0100
        /*01b2*/ 	.byte	0x04
	.zero		1


	//   ....[10]....
        /*01b4*/ 	.word	0x00000830
        /*01b8*/ 	.word	0x000000ff
        /*01bc*/ 	.word	0x00000048
        /*01c0*/ 	.short	0x0100
        /*01c2*/ 	.byte	0x04
	.zero		1


	//   ....[11]....
        /*01c4*/ 	.word	0x00000840
        /*01c8*/ 	.word	0x000000ff
        /*01cc*/ 	.word	0x00000068
        /*01d0*/ 	.short	0x0100
        /*01d2*/ 	.byte	0x04
	.zero		1


	//   ....[12]....
        /*01d4*/ 	.word	0x00000850
        /*01d8*/ 	.word	0x000000ff
        /*01dc*/ 	.word	0x00000050
        /*01e0*/ 	.short	0x0100
        /*01e2*/ 	.byte	0x04
	.zero		1


	//   ....[13]....
        /*01e4*/ 	.word	0x00000860
        /*01e8*/ 	.word	0x000000ff
        /*01ec*/ 	.word	0x00000070
        /*01f0*/ 	.short	0x0100
        /*01f2*/ 	.byte	0x04
	.zero		1


	//   ....[14]....
        /*01f4*/ 	.word	0x00000870
        /*01f8*/ 	.word	0x000000ff
        /*01fc*/ 	.word	0x00000058
        /*0200*/ 	.short	0x0100
        /*0202*/ 	.byte	0x04
	.zero		1


	//   ....[15]....
        /*0204*/ 	.word	0x00000880
        /*0208*/ 	.word	0x000000ff
        /*020c*/ 	.word	0x00000078
        /*0210*/ 	.short	0x0100
        /*0212*/ 	.byte	0x04
	.zero		1


	//   ....[16]....
        /*0214*/ 	.word	0x00000970
        /*0218*/ 	.word	0x000000ff
        /*021c*/ 	.word	0x00000080
        /*0220*/ 	.short	0x0100
        /*0222*/ 	.byte	0x06
	.zero		1


	//   ....[17]....
        /*0224*/ 	.word	0x00000980
        /*0228*/ 	.word	0x000000ff
        /*022c*/ 	.word	0x00000088
        /*0230*/ 	.short	0x0100
        /*0232*/ 	.byte	0x06
	.zero		1


	//   ....[18]....
        /*0234*/ 	.word	0x00000ac0
        /*0238*/ 	.word	0x000000ff
        /*023c*/ 	.word	0x00000090
        /*0240*/ 	.short	0x0100
        /*0242*/ 	.byte	0x06
	.zero		1


	//   ....[19]....
        /*0244*/ 	.word	0x00000ad0
        /*0248*/ 	.word	0x000000ff
        /*024c*/ 	.word	0x000000a0
        /*0250*/ 	.short	0x0100
        /*0252*/ 	.byte	0x06
	.zero		1


	//   ....[20]....
        /*0254*/ 	.word	0x00000ae0
        /*0258*/ 	.word	0x000000ff
        /*025c*/ 	.word	0x00000098
        /*0260*/ 	.short	0x0100
        /*0262*/ 	.byte	0x06
	.zero		1


	//   ....[21]....
        /*0264*/ 	.word	0x00000af0
        /*0268*/ 	.word	0x000000ff
        /*026c*/ 	.word	0x000000a8
        /*0270*/ 	.short	0x0100
        /*0272*/ 	.byte	0x06
	.zero		1


	//   ....[22]....
        /*0274*/ 	.word	0x00000c20
        /*0278*/ 	.word	0x000000ff
        /*027c*/ 	.word	0x000000b0
        /*0280*/ 	.short	0x0100
        /*0282*/ 	.byte	0x04
	.zero		1


	//   ....[23]....
        /*0284*/ 	.word	0x00000c30
        /*0288*/ 	.word	0x000000ff
        /*028c*/ 	.word	0x000000b8
        /*0290*/ 	.short	0x0100
        /*0292*/ 	.byte	0x04
	.zero		1


	//   ....[24]....
        /*0294*/ 	.word	0x00000d30
        /*0298*/ 	.word	0x000000ff
        /*029c*/ 	.word	0x000000c0
        /*02a0*/ 	.short	0x0100
        /*02a2*/ 	.byte	0x04
	.zero		1


	//   ....[25]....
        /*02a4*/ 	.word	0x00000d40
        /*02a8*/ 	.word	0x000000ff
        /*02ac*/ 	.word	0x000000d0
        /*02b0*/ 	.short	0x0100
        /*02b2*/ 	.byte	0x04
	.zero		1


	//   ....[26]....
        /*02b4*/ 	.word	0x00000d50
        /*02b8*/ 	.word	0x000000ff
        /*02bc*/ 	.word	0x000000c8
        /*02c0*/ 	.short	0x0100
        /*02c2*/ 	.byte	0x04
	.zero		1


	//   ....[27]....
        /*02c4*/ 	.word	0x00000d60
        /*02c8*/ 	.word	0x000000ff
        /*02cc*/ 	.word	0x000000d8
        /*02d0*/ 	.short	0x0100
        /*02d2*/ 	.byte	0x04
	.zero		1


	//   ....[28]....
        /*02d4*/ 	.word	0x00000e60
        /*02d8*/ 	.word	0x000000ff
        /*02dc*/ 	.word	0x000000e0
        /*02e0*/ 	.short	0x0100
        /*02e2*/ 	.byte	0x06
	.zero		1


	//   ....[29]....
        /*02e4*/ 	.word	0x000019b0
        /*02e8*/ 	.word	0x00000000
        /*02ec*/ 	.word	0x000000d0
        /*02f0*/ 	.short	0x010a
        /*02f2*/ 	.byte	0xff
	.zero		1


	//   ....[30]....
        /*02f4*/ 	.word	0x000019d0
        /*02f8*/ 	.word	0x00000000
        /*02fc*/ 	.word	0x000000c0
        /*0300*/ 	.short	0x0101
        /*0302*/ 	.byte	0xff
	.zero		1


	//   ....[31]....
        /*0304*/ 	.word	0x00001a90
        /*0308*/ 	.word	0x000000ff
        /*030c*/ 	.word	0x00000020
        /*0310*/ 	.short	0x010a
        /*0312*/ 	.byte	0x04
	.zero		1


	//   ....[32]....
        /*0314*/ 	.word	0x00001b90
        /*0318*/ 	.word	0x000000ff
        /*031c*/ 	.word	0x00000020
        /*0320*/ 	.short	0x010a
        /*0322*/ 	.byte	0x05
	.zero		1


	//   ....[33]....
        /*0324*/ 	.word	0x00001cf0
        /*0328*/ 	.word	0x000000ff
        /*032c*/ 	.word	0x00000020
        /*0330*/ 	.short	0x010a
        /*0332*/ 	.byte	0x06
	.zero		1


	//   ....[34]....
        /*0334*/ 	.word	0x00001fb0
        /*0338*/ 	.word	0x000000ff
        /*033c*/ 	.word	0x00000088
        /*0340*/ 	.short	0x0101
        /*0342*/ 	.byte	0x0e
	.zero		1


	//   ....[35]....
        /*0344*/ 	.word	0x00001fd0
        /*0348*/ 	.word	0x000000ff
        /*034c*/ 	.word	0x00000020
        /*0350*/ 	.short	0x010a
        /*0352*/ 	.byte	0x04
	.zero		1


	//   ....[36]....
        /*0354*/ 	.word	0x00002050
        /*0358*/ 	.word	0x000000ff
        /*035c*/ 	.word	0x00000020
        /*0360*/ 	.short	0x010a
        /*0362*/ 	.byte	0x06
	.zero		1


	//   ....[37]....
        /*0364*/ 	.word	0x00002190
        /*0368*/ 	.word	0x000000ff
        /*036c*/ 	.word	0x00000020
        /*0370*/ 	.short	0x010a
        /*0372*/ 	.byte	0x04
	.zero		1


	//   ....[38]....
        /*0374*/ 	.word	0x00002470
        /*0378*/ 	.word	0x00000003
        /*037c*/ 	.word	0x00000090
        /*0380*/ 	.short	0x010a
        /*0382*/ 	.byte	0xff
	.zero		1


	//   ....[39]....
        /*0384*/ 	.word	0x000025c0
        /*0388*/ 	.word	0x00000000
        /*038c*/ 	.word	0x00000000
        /*0390*/ 	.short	0x0101
        /*0392*/ 	.byte	0xff
	.zero		1


	//   ....[40]....
        /*0394*/ 	.word	0x00002b80
        /*0398*/ 	.word	0x000000ff
        /*039c*/ 	.word	0x00000000
        /*03a0*/ 	.short	0x010a
        /*03a2*/ 	.byte	0x04
	.zero		1


	//   ....[41]....
        /*03a4*/ 	.word	0x00002c10
        /*03a8*/ 	.word	0x000000ff
        /*03ac*/ 	.word	0x00000000
        /*03b0*/ 	.short	0x010a
        /*03b2*/ 	.byte	0x05
	.zero		1


	//   ....[42]....
        /*03b4*/ 	.word	0x00002ca0
        /*03b8*/ 	.word	0x000000ff
        /*03bc*/ 	.word	0x00000000
        /*03c0*/ 	.short	0x010a
        /*03c2*/ 	.byte	0x05
	.zero		1


	//   ....[43]....
        /*03c4*/ 	.word	0x00002d40
        /*03c8*/ 	.word	0x00000000
        /*03cc*/ 	.word	0x00000000
        /*03d0*/ 	.short	0x010a
        /*03d2*/ 	.byte	0xff
	.zero		1


	//   ....[44]....
        /*03d4*/ 	.word	0x00002e80
        /*03d8*/ 	.word	0x00000000
        /*03dc*/ 	.word	0x000000c0
        /*03e0*/ 	.short	0x010a
        /*03e2*/ 	.byte	0xff
	.zero		1


	//   ....[45]....
        /*03e4*/ 	.word	0x00002ef0
        /*03e8*/ 	.word	0x00000004
        /*03ec*/ 	.word	0x00000000
        /*03f0*/ 	.short	0x0101
        /*03f2*/ 	.byte	0xff
	.zero		1


	//   ....[46]....
        /*03f4*/ 	.word	0x00002f10
        /*03f8*/ 	.word	0x000000ff
        /*03fc*/ 	.word	0x000000a0
        /*0400*/ 	.short	0x010a
        /*0402*/ 	.byte	0x04
	.zero		1


	//   ....[47]....
        /*0404*/ 	.word	0x00003030
        /*0408*/ 	.word	0x00000000
        /*040c*/ 	.word	0x00000090
        /*0410*/ 	.short	0x010a
        /*0412*/ 	.byte	0xff
	.zero		1


	//   ....[48]....
        /*0414*/ 	.word	0x00003130
        /*0418*/ 	.word	0x00000000
        /*041c*/ 	.word	0x00000000
        /*0420*/ 	.short	0x0101
        /*0422*/ 	.byte	0xff
	.zero		1


	//   ....[49]....
        /*0424*/ 	.word	0x000031c0
        /*0428*/ 	.word	0x000000ff
        /*042c*/ 	.word	0x000000a0
        /*0430*/ 	.short	0x0106
        /*0432*/ 	.byte	0x04
	.zero		1


	//   ....[50]....
        /*0434*/ 	.word	0x000031e0
        /*0438*/ 	.word	0x000000ff
        /*043c*/ 	.word	0x000000a0
        /*0440*/ 	.short	0x010a
        /*0442*/ 	.byte	0x04
	.zero		1


	//   ....[51]....
        /*0444*/ 	.word	0x00003270
        /*0448*/ 	.word	0x000000ff
        /*044c*/ 	.word	0x000000a0
        /*0450*/ 	.short	0x0106
        /*0452*/ 	.byte	0x07
	.zero		1


	//   ....[52]....
        /*0454*/ 	.word	0x000032b0
        /*0458*/ 	.word	0x00000000
        /*045c*/ 	.word	0x000000a0
        /*0460*/ 	.short	0x010a
        /*0462*/ 	.byte	0xff
	.zero		1


	//   ....[53]....
        /*0464*/ 	.word	0x00003520
        /*0468*/ 	.word	0x000000ff
        /*046c*/ 	.word	0x00000008
        /*0470*/ 	.short	0x010a
        /*0472*/ 	.byte	0x05
	.zero		1


	//   ....[54]....
        /*0474*/ 	.word	0x00003540
        /*0478*/ 	.word	0x000000ff
        /*047c*/ 	.word	0x00000008
        /*0480*/ 	.short	0x010a
        /*0482*/ 	.byte	0x05
	.zero		1


	//   ....[55]....
        /*0484*/ 	.word	0x000036d0
        /*0488*/ 	.word	0x000000ff
        /*048c*/ 	.word	0x00000008
        /*0490*/ 	.short	0x010a
        /*0492*/ 	.byte	0x05
	.zero		1


	//   ....[56]....
        /*0494*/ 	.word	0x000036f0
        /*0498*/ 	.word	0x000000ff
        /*049c*/ 	.word	0x00000008
        /*04a0*/ 	.short	0x010a
        /*04a2*/ 	.byte	0x05
	.zero		1


	//   ....[57]....
        /*04a4*/ 	.word	0x000037b0
        /*04a8*/ 	.word	0x000000ff
        /*04ac*/ 	.word	0x00000000
        /*04b0*/ 	.short	0x0101
        /*04b2*/ 	.byte	0x04
	.zero		1


	//   ....[58]....
        /*04b4*/ 	.word	0x00003e10
        /*04b8*/ 	.word	0x00000000
        /*04bc*/ 	.word	0x00000090
        /*04c0*/ 	.short	0x010a
        /*04c2*/ 	.byte	0xff
	.zero		1


	//   ....[59]....
        /*04c4*/ 	.word	0x00003ed0
        /*04c8*/ 	.word	0x00000000
        /*04cc*/ 	.word	0x00000000
        /*04d0*/ 	.short	0x0101
        /*04d2*/ 	.byte	0xff
	.zero		1


	//   ....[60]....
        /*04d4*/ 	.word	0x00003fb0
        /*04d8*/ 	.word	0x000000ff
        /*04dc*/ 	.word	0x00000000
        /*04e0*/ 	.short	0x010a
        /*04e2*/ 	.byte	0x0d
	.zero		1


	//   ....[61]....
        /*04e4*/ 	.word	0x00003fd0
        /*04e8*/ 	.word	0x000000ff
        /*04ec*/ 	.word	0x00000000
        /*04f0*/ 	.short	0x010a
        /*04f2*/ 	.byte	0x0d
	.zero		1


	//   ....[62]....
        /*04f4*/ 	.word	0x000040c0
        /*04f8*/ 	.word	0x000000ff
        /*04fc*/ 	.word	0x00000000
        /*0500*/ 	.short	0x010a
        /*0502*/ 	.byte	0x04
	.zero		1


	//   ....[63]....
        /*0504*/ 	.word	0x00004370
        /*0508*/ 	.word	0x000000ff
        /*050c*/ 	.word	0x000000b8
        /*0510*/ 	.short	0x010a
        /*0512*/ 	.byte	0x32
	.zero		1


	//   ....[64]....
        /*0514*/ 	.word	0x000045d0
        /*0518*/ 	.word	0x000000ff
        /*051c*/ 	.word	0x00000000
        /*0520*/ 	.short	0x010a
        /*0522*/ 	.byte	0x07
	.zero		1


	//   ....[65]....
        /*0524*/ 	.word	0x00004710
        /*0528*/ 	.word	0x000000ff
        /*052c*/ 	.word	0x00000000
        /*0530*/ 	.short	0x010a
        /*0532*/ 	.byte	0x04
	.zero		1


	//   ....[66]....
        /*0534*/ 	.word	0x00004c10
        /*0538*/ 	.word	0x000000ff
        /*053c*/ 	.word	0x000000e0
        /*0540*/ 	.short	0x010a
        /*0542*/ 	.byte	0x32
	.zero		1


	//   ....[67]....
        /*0544*/ 	.word	0x00005170
        /*0548*/ 	.word	0x00000008
        /*054c*/ 	.word	0x00000090
        /*0550*/ 	.short	0x010a
        /*0552*/ 	.byte	0xff
	.zero		1


	//   ....[68]....
        /*0554*/ 	.word	0x000052e0
        /*0558*/ 	.word	0x00000000
        /*055c*/ 	.word	0x00000000
        /*0560*/ 	.short	0x0101
        /*0562*/ 	.byte	0xff
	.zero		1


	//   ....[69]....
        /*0564*/ 	.word	0x000057c0
        /*0568*/ 	.word	0x000000ff
        /*056c*/ 	.word	0x00000088
        /*0570*/ 	.short	0x010a
        /*0572*/ 	.byte	0x15
	.zero		1


	//   ....[70]....
        /*0574*/ 	.word	0x00005950
        /*0578*/ 	.word	0x000000ff
        /*057c*/ 	.word	0x00000060
        /*0580*/ 	.short	0x010a
        /*0582*/ 	.byte	0x15
	.zero		1


	//   ....[71]....
        /*0584*/ 	.word	0x00005b10
        /*0588*/ 	.word	0x000000ff
        /*058c*/ 	.word	0x00000040
        /*0590*/ 	.short	0x010b
        /*0592*/ 	.byte	0x15
	.zero		1


	//   ....[72]....
        /*0594*/ 	.word	0x00005b20
        /*0598*/ 	.word	0x000000ff
        /*059c*/ 	.word	0x00000000
        /*05a0*/ 	.short	0x0101
        /*05a2*/ 	.byte	0x30
	.zero		1


	//   ....[73]....
        /*05a4*/ 	.word	0x00005b30
        /*05a8*/ 	.word	0x000000ff
        /*05ac*/ 	.word	0x00000068
        /*05b0*/ 	.short	0x010a
        /*05b2*/ 	.byte	0x15
	.zero		1


	//   ....[74]....
        /*05b4*/ 	.word	0x00005c90
        /*05b8*/ 	.word	0x000000ff
        /*05bc*/ 	.word	0x00000048
        /*05c0*/ 	.short	0x010b
        /*05c2*/ 	.byte	0x15
	.zero		1


	//   ....[75]....
        /*05c4*/ 	.word	0x00005ca0
        /*05c8*/ 	.word	0x000000ff
        /*05cc*/ 	.word	0x00000000
        /*05d0*/ 	.short	0x0101
        /*05d2*/ 	.byte	0x2f
	.zero		1


	//   ....[76]....
        /*05d4*/ 	.word	0x00005cb0
        /*05d8*/ 	.word	0x000000ff
        /*05dc*/ 	.word	0x00000070
        /*05e0*/ 	.short	0x010a
        /*05e2*/ 	.byte	0x15
	.zero		1


	//   ....[77]....
        /*05e4*/ 	.word	0x00005e10
        /*05e8*/ 	.word	0x000000ff
        /*05ec*/ 	.word	0x00000050
        /*05f0*/ 	.short	0x010b
        /*05f2*/ 	.byte	0x15
	.zero		1


	//   ....[78]....
        /*05f4*/ 	.word	0x00005e20
        /*05f8*/ 	.word	0x000000ff
        /*05fc*/ 	.word	0x00000000
        /*0600*/ 	.short	0x0101
        /*0602*/ 	.byte	0x2e
	.zero		1


	//   ....[79]....
        /*0604*/ 	.word	0x00005e30
        /*0608*/ 	.word	0x000000ff
        /*060c*/ 	.word	0x00000078
        /*0610*/ 	.short	0x010a
        /*0612*/ 	.byte	0x15
	.zero		1


	//   ....[80]....
        /*0614*/ 	.word	0x000060a0
        /*0618*/ 	.word	0x000000ff
        /*061c*/ 	.word	0x00000058
        /*0620*/ 	.short	0x010b
        /*0622*/ 	.byte	0x15
	.zero		1


	//   ....[81]....
        /*0624*/ 	.word	0x000060b0
        /*0628*/ 	.word	0x000000ff
        /*062c*/ 	.word	0x00000000
        /*0630*/ 	.short	0x0101
        /*0632*/ 	.byte	0x2d
	.zero		1


	//   ....[82]....
        /*0634*/ 	.word	0x000060e0
        /*0638*/ 	.word	0x000000ff
        /*063c*/ 	.word	0x00000060
        /*0640*/ 	.short	0x010a
        /*0642*/ 	.byte	0x15
	.zero		1


	//   ....[83]....
        /*0644*/ 	.word	0x00006100
        /*0648*/ 	.word	0x000000ff
        /*064c*/ 	.word	0x00000068
        /*0650*/ 	.short	0x010a
        /*0652*/ 	.byte	0x15
	.zero		1


	//   ....[84]....
        /*0654*/ 	.word	0x00006120
        /*0658*/ 	.word	0x000000ff
        /*065c*/ 	.word	0x00000070
        /*0660*/ 	.short	0x010a
        /*0662*/ 	.byte	0x15
	.zero		1


	//   ....[85]....
        /*0664*/ 	.word	0x00006160
        /*0668*/ 	.word	0x00000000
        /*066c*/ 	.word	0x00000078
        /*0670*/ 	.short	0x010a
        /*0672*/ 	.byte	0xff
	.zero		1


	//   ....[86]....
        /*0674*/ 	.word	0x000064e0
        /*0678*/ 	.word	0x00000008
        /*067c*/ 	.word	0x00000090
        /*0680*/ 	.short	0x010a
        /*0682*/ 	.byte	0xff
	.zero		1


	//   ....[87]....
        /*0684*/ 	.word	0x00006660
        /*0688*/ 	.word	0x00000000
        /*068c*/ 	.word	0x00000000
        /*0690*/ 	.short	0x0101
        /*0692*/ 	.byte	0xff
	.zero		1


	//   ....[88]....
        /*0694*/ 	.word	0x00007240
        /*0698*/ 	.word	0x000000ff
        /*069c*/ 	.word	0x00000040
        /*06a0*/ 	.short	0x010a
        /*06a2*/ 	.byte	0x2e
	.zero		1


	//   ....[89]....
        /*06a4*/ 	.word	0x00007340
        /*06a8*/ 	.word	0x000000ff
        /*06ac*/ 	.word	0x000000b0
        /*06b0*/ 	.short	0x010a
        /*06b2*/ 	.byte	0x2e
	.zero		1


	//   ....[90]....
        /*06b4*/ 	.word	0x00007500
        /*06b8*/ 	.word	0x000000ff
        /*06bc*/ 	.word	0x00000040
        /*06c0*/ 	.short	0x010a
        /*06c2*/ 	.byte	0x2e
	.zero		1


	//   ....[91]....
        /*06c4*/ 	.word	0x00007640
        /*06c8*/ 	.word	0x000000ff
        /*06cc*/ 	.word	0x000000b0
        /*06d0*/ 	.short	0x010a
        /*06d2*/ 	.byte	0x2e
	.zero		1


	//   ....[92]....
        /*06d4*/ 	.word	0x00007830
        /*06d8*/ 	.word	0x000000ff
        /*06dc*/ 	.word	0x00000000
        /*06e0*/ 	.short	0x0101
        /*06e2*/ 	.byte	0x05
	.zero		1


	//   ....[93]....
        /*06e4*/ 	.word	0x000088a0
        /*06e8*/ 	.word	0x00000000
        /*06ec*/ 	.word	0x00000000
        /*06f0*/ 	.short	0x0101
        /*06f2*/ 	.byte	0xff
	.zero		1


	//   ....[94]....
        /*06f4*/ 	.word	0x000088b0
        /*06f8*/ 	.word	0x00000003
        /*06fc*/ 	.word	0x00000040
        /*0700*/ 	.short	0x010a
        /*0702*/ 	.byte	0xff
	.zero		1


	//   ....[95]....
        /*0704*/ 	.word	0x000089c0
        /*0708*/ 	.word	0x00000003
        /*070c*/ 	.word	0x00000040
        /*0710*/ 	.short	0x010a
        /*0712*/ 	.byte	0xff
	.zero		1


	//   ....[96]....
        /*0714*/ 	.word	0x00009d10
        /*0718*/ 	.word	0x00000000
        /*071c*/ 	.word	0x00000000
        /*0720*/ 	.short	0x0101
        /*0722*/ 	.byte	0xff
	.zero		1


	//   ....[97]....
        /*0724*/ 	.word	0x00009d50
        /*0728*/ 	.word	0x0000005f
        /*072c*/ 	.word	0x00000040
        /*0730*/ 	.short	0x010a
        /*0732*/ 	.byte	0xff
	.zero		1


	//   ....[98]....
        /*0734*/ 	.word	0x00009e20
        /*0738*/ 	.word	0x0000005f
        /*073c*/ 	.word	0x00000040
        /*0740*/ 	.short	0x010a
        /*0742*/ 	.byte	0xff
	.zero		1


	//   ....[99]....
        /*0744*/ 	.word	0x0000b170
        /*0748*/ 	.word	0x00000000
        /*074c*/ 	.word	0x00000000
        /*0750*/ 	.short	0x0101
        /*0752*/ 	.byte	0xff
	.zero		1


	//   ....[100]....
        /*0754*/ 	.word	0x0000b190
        /*0758*/ 	.word	0x00000010
        /*075c*/ 	.word	0x00000040
        /*0760*/ 	.short	0x010a
        /*0762*/ 	.byte	0xff
	.zero		1


	//   ....[101]....
        /*0764*/ 	.word	0x0000b260
        /*0768*/ 	.word	0x00000010
        /*076c*/ 	.word	0x00000040
        /*0770*/ 	.short	0x010a
        /*0772*/ 	.byte	0xff
	.zero		1


	//   ....[102]....
        /*0774*/ 	.word	0x0000c5a0
        /*0778*/ 	.word	0x00000000
        /*077c*/ 	.word	0x00000000
        /*0780*/ 	.short	0x0101
        /*0782*/ 	.byte	0xff
	.zero		1


	//   ....[103]....
        /*0784*/ 	.word	0x0000c6f0
        /*0788*/ 	.word	0x000000ff
        /*078c*/ 	.word	0x00000000
        /*0790*/ 	.short	0x0101
        /*0792*/ 	.byte	0x04
	.zero		1


	//   ....[104]....
        /*0794*/ 	.word	0x0000c700
        /*0798*/ 	.word	0x000000ff
        /*079c*/ 	.word	0x000000e0
        /*07a0*/ 	.short	0x0101
        /*07a2*/ 	.byte	0x2e
	.zero		1


	//   ....[105]....
        /*07a4*/ 	.word	0x0000c890
        /*07a8*/ 	.word	0x000000ff
        /*07ac*/ 	.word	0x00000000
        /*07b0*/ 	.short	0x0101
        /*07b2*/ 	.byte	0x04
	.zero		1


	//   ....[106]....
        /*07b4*/ 	.word	0x0000c8b0
        /*07b8*/ 	.word	0x00000000
        /*07bc*/ 	.word	0x000000d0
        /*07c0*/ 	.short	0x010a
        /*07c2*/ 	.byte	0xff
	.zero		1


	//   ....[107]....
        /*07c4*/ 	.word	0x0000c910
        /*07c8*/ 	.word	0x00000000
        /*07cc*/ 	.word	0x00000020
        /*07d0*/ 	.short	0x010a
        /*07d2*/ 	.byte	0xff
	.zero		1


	//   ....[108]....
        /*07d4*/ 	.word	0x0000c970
        /*07d8*/ 	.word	0x00000000
        /*07dc*/ 	.word	0x00000020
        /*07e0*/ 	.short	0x010a
        /*07e2*/ 	.byte	0xff
	.zero		1


	//   ....[109]....
        /*07e4*/ 	.word	0x0000c9c0
        /*07e8*/ 	.word	0x00000003
        /*07ec*/ 	.word	0x00000090
        /*07f0*/ 	.short	0x010a
        /*07f2*/ 	.byte	0xff
	.zero		1


	//   ....[110]....
        /*07f4*/ 	.word	0x0000ca20
        /*07f8*/ 	.word	0x00000000
        /*07fc*/ 	.word	0x00000000
        /*0800*/ 	.short	0x010a
        /*0802*/ 	.byte	0xff
	.zero		1


	//   ....[111]....
        /*0804*/ 	.word	0x0000ca80
        /*0808*/ 	.word	0x00000000
        /*080c*/ 	.word	0x00000000
        /*0810*/ 	.short	0x010a
        /*0812*/ 	.byte	0xff
	.zero		1


	//   ....[112]....
        /*0814*/ 	.word	0x0000cae0
        /*0818*/ 	.word	0x00000000
        /*081c*/ 	.word	0x00000000
        /*0820*/ 	.short	0x010a
        /*0822*/ 	.byte	0xff
	.zero		1


	//   ....[113]....
        /*0824*/ 	.word	0x0000cb30
        /*0828*/ 	.word	0x00000000
        /*082c*/ 	.word	0x000000c0
        /*0830*/ 	.short	0x010a
        /*0832*/ 	.byte	0xff
	.zero		1


	//   ....[114]....
        /*0834*/ 	.word	0x0000cb90
        /*0838*/ 	.word	0x00000000
        /*083c*/ 	.word	0x000000a0
        /*0840*/ 	.short	0x010a
        /*0842*/ 	.byte	0xff
	.zero		1


	//   ....[115]....
        /*0844*/ 	.word	0x0000cbe0
        /*0848*/ 	.word	0x00000000
        /*084c*/ 	.word	0x00000090
        /*0850*/ 	.short	0x010a
        /*0852*/ 	.byte	0xff
	.zero		1


	//   ....[116]....
        /*0854*/ 	.word	0x0000cc40
        /*0858*/ 	.word	0x00000000
        /*085c*/ 	.word	0x000000a0
        /*0860*/ 	.short	0x010a
        /*0862*/ 	.byte	0xff
	.zero		1


	//   ....[117]....
        /*0864*/ 	.word	0x0000cca0
        /*0868*/ 	.word	0x00000005
        /*086c*/ 	.word	0x00000008
        /*0870*/ 	.short	0x010a
        /*0872*/ 	.byte	0xff
	.zero		1


	//   ....[118]....
        /*0874*/ 	.word	0x0000cd80
        /*0878*/ 	.word	0x00000003
        /*087c*/ 	.word	0x00000008
        /*0880*/ 	.short	0x010a
        /*0882*/ 	.byte	0xff
	.zero		1


	//   ....[119]....
        /*0884*/ 	.word	0x0000cdd0
        /*0888*/ 	.word	0x00000000
        /*088c*/ 	.word	0x00000090
        /*0890*/ 	.short	0x010a
        /*0892*/ 	.byte	0xff
	.zero		1


	//   ....[120]....
        /*0894*/ 	.word	0x0000ce30
        /*0898*/ 	.word	0x00000000
        /*089c*/ 	.word	0x00000000
        /*08a0*/ 	.short	0x010a
        /*08a2*/ 	.byte	0xff
	.zero		1


	//   ....[121]....
        /*08a4*/ 	.word	0x0000ce90
        /*08a8*/ 	.word	0x00000000
        /*08ac*/ 	.word	0x000000b8
        /*08b0*/ 	.short	0x010a
        /*08b2*/ 	.byte	0xff
	.zero		1


	//   ....[122]....
        /*08b4*/ 	.word	0x0000cef0
        /*08b8*/ 	.word	0x00000000
        /*08bc*/ 	.word	0x00000000
        /*08c0*/ 	.short	0x010a
        /*08c2*/ 	.byte	0xff
	.zero		1


	//   ....[123]....
        /*08c4*/ 	.word	0x0000cf50
        /*08c8*/ 	.word	0x00000000
        /*08cc*/ 	.word	0x000000e0
        /*08d0*/ 	.short	0x010a
        /*08d2*/ 	.byte	0xff
	.zero		1


	//   ....[124]....
        /*08d4*/ 	.word	0x0000cfa0
        /*08d8*/ 	.word	0x00000008
        /*08dc*/ 	.word	0x00000090
        /*08e0*/ 	.short	0x010a
        /*08e2*/ 	.byte	0xff
	.zero		1


	//   ....[125]....
        /*08e4*/ 	.word	0x0000d000
        /*08e8*/ 	.word	0x00000000
        /*08ec*/ 	.word	0x00000088
        /*08f0*/ 	.short	0x010a
        /*08f2*/ 	.byte	0xff
	.zero		1


	//   ....[126]....
        /*08f4*/ 	.word	0x0000d060
        /*08f8*/ 	.word	0x00000005
        /*08fc*/ 	.word	0x00000060
        /*0900*/ 	.short	0x010a
        /*0902*/ 	.byte	0xff
	.zero		1


	//   ....[127]....
        /*0904*/ 	.word	0x0000d0c0
        /*0908*/ 	.word	0x00000005
        /*090c*/ 	.word	0x00000068
        /*0910*/ 	.short	0x010a
        /*0912*/ 	.byte	0xff
	.zero		1


	//   ....[128]....
        /*0914*/ 	.word	0x0000d120
        /*0918*/ 	.word	0x00000005
        /*091c*/ 	.word	0x00000070
        /*0920*/ 	.short	0x010a
        /*0922*/ 	.byte	0xff
	.zero		1


	//   ....[129]....
        /*0924*/ 	.word	0x0000d180
        /*0928*/ 	.word	0x00000005
        /*092c*/ 	.word	0x00000078
        /*0930*/ 	.short	0x010a
        /*0932*/ 	.byte	0xff
	.zero		1


	//   ....[130]....
        /*0934*/ 	.word	0x0000d1e0
        /*0938*/ 	.word	0x00000000
        /*093c*/ 	.word	0x00000060
        /*0940*/ 	.short	0x010a
        /*0942*/ 	.byte	0xff
	.zero		1


	//   ....[131]....
        /*0944*/ 	.word	0x0000d240
        /*0948*/ 	.word	0x00000000
        /*094c*/ 	.word	0x00000068
        /*0950*/ 	.short	0x010a
        /*0952*/ 	.byte	0xff
	.zero		1


	//   ....[132]....
        /*0954*/ 	.word	0x0000d2a0
        /*0958*/ 	.word	0x00000000
        /*095c*/ 	.word	0x00000070
        /*0960*/ 	.short	0x010a
        /*0962*/ 	.byte	0xff
	.zero		1


	//   ....[133]....
        /*0964*/ 	.word	0x0000d2f0
        /*0968*/ 	.word	0x00000008
        /*096c*/ 	.word	0x00000090
        /*0970*/ 	.short	0x010a
        /*0972*/ 	.byte	0xff
	.zero		1


	//   ....[134]....
        /*0974*/ 	.word	0x0000d350
        /*0978*/ 	.word	0x00000003
        /*097c*/ 	.word	0x00000040
        /*0980*/ 	.short	0x010a
        /*0982*/ 	.byte	0xff
	.zero		1


	//   ....[135]....
        /*0984*/ 	.word	0x0000d3b0
        /*0988*/ 	.word	0x00000003
        /*098c*/ 	.word	0x000000b0
        /*0990*/ 	.short	0x010a
        /*0992*/ 	.byte	0xff
	.zero		1


	//   ....[136]....
        /*0994*/ 	.word	0x0000d400
        /*0998*/ 	.word	0x00000003
        /*099c*/ 	.word	0x00000040
        /*09a0*/ 	.short	0x010a
        /*09a2*/ 	.byte	0xff
	.zero		1


	//   ....[137]....
        /*09a4*/ 	.word	0x0000d450
        /*09a8*/ 	.word	0x0000005f
        /*09ac*/ 	.word	0x00000040
        /*09b0*/ 	.short	0x010a
        /*09b2*/ 	.byte	0xff
	.zero		1


	//   ....[138]....
        /*09b4*/ 	.word	0x0000d4a0
        /*09b8*/ 	.word	0x00000010
        /*09bc*/ 	.word	0x00000040
        /*09c0*/ 	.short	0x010a
        /*09c2*/ 	.byte	0xff
	.zero		1


	//----- nvinfo : EIATTR_NUM_MBARRIERS
	.align		4
.L_47:
        /*09c4*/ 	.byte	0x03, 0x38
        /*09c6*/ 	.short	0x001d


	//----- nvinfo : EIATTR_EXIT_INSTR_OFFSETS
	.align		4
        /*09c8*/ 	.byte	0x04, 0x1c
        /*09ca*/ 	.short	(.L_49 - .L_48)


	//   ....[0]....
.L_48:
        /*09cc*/ 	.word	0x00002d70


	//   ....[1]....
        /*09d0*/ 	.word	0x00003280


	//   ....[2]....
        /*09d4*/ 	.word	0x000032e0


	//   ....[3]....
        /*09d8*/ 	.word	0x00004e70


	//   ....[4]....
        /*09dc*/ 	.word	0x00006190


	//   ....[5]....
        /*09e0*/ 	.word	0x000061d0


	//   ....[6]....
        /*09e4*/ 	.word	0x0000c770


	//   ....[7]....
        /*09e8*/ 	.word	0x0000c7f0


	//   ....[8]....
        /*09ec*/ 	.word	0x0000c820


	//   ....[9]....
        /*09f0*/ 	.word	0x0000c8a0


	//----- nvinfo : EIATTR_MAX_THREADS
	.align		4
.L_49:
        /*09f4*/ 	.byte	0x04, 0x05
        /*09f6*/ 	.short	(.L_51 - .L_50)
.L_50:
        /*09f8*/ 	.word	0x00000100
        /*09fc*/ 	.word	0x00000001
        /*0a00*/ 	.word	0x00000001


	//----- nvinfo : EIATTR_CRS_STACK_SIZE
	.align		4
.L_51:
        /*0a04*/ 	.byte	0x04, 0x1e
        /*0a06*/ 	.short	(.L_53 - .L_52)
.L_52:
        /*0a08*/ 	.word	0x00000000


	//----- nvinfo : EIATTR_CBANK_PARAM_SIZE
	.align		4
.L_53:
        /*0a0c*/ 	.byte	0x03, 0x19
        /*0a0e*/ 	.short	0x0c00


	//----- nvinfo : EIATTR_PARAM_CBANK
	.align		4
        /*0a10*/ 	.byte	0x04, 0x0a
        /*0a12*/ 	.short	(.L_55 - .L_54)
	.align		4
.L_54:
        /*0a14*/ 	.word	index@(.nv.constant0._ZN7cutlass13device_kernelINS_4gemm6kernel13GemmUniversalIN4cute5tupleIJiiiiEEENS1_10collective13CollectiveMmaINS1_46MainloopSm100TmaUmmaWarpSpecializedBlockScaledILi4ELi2ELi1ENS5_IJNS4_1CILi2EEENSA_ILi1EEESC_EEEEENS5_IJNSA_ILi256EEESF_SF_EEENS5_IJNS_12float_e2m1_tENS_13float_ue4m3_tEEEENS5_IJNS5_IJlSC_lEEENS4_6LayoutINS5_IJNS5_IJNS5_IJNSA_ILi32EEENSA_ILi4EEEEEEiEEENS5_IJNS5_IJNSA_ILi16EEESN_EEEiEEENS5_IJSC_iEEEEEENS5_IJSS_NS5_IJNS5_IJNSA_ILi0EEESC_EEENSA_ILi512EEEEEENS5_IJSV_iEEEEEEEEEEESJ_S12_NS4_8TiledMMAINS4_8MMA_AtomIJNS4_23SM100_MMA_MXF4_2x1SM_SSISH_SH_fSI_Li256ELi256ELi16ELNS4_4UMMA5MajorE0ELS17_0ELNS16_7ScaleInE0ELS18_0EEEEEENSL_INS5_IJSC_SC_SC_EEENS5_IJSV_SV_SV_EEEEENS5_IJNS4_10UnderscoreES1E_S1E_EEEEENS5_IJNS4_18SM100_TMA_2SM_LOADES1H_EEENS5_IJNS4_14ComposedLayoutINS4_7SwizzleILi3ELi4ELi3EEENS4_18smem_ptr_flag_bitsILi4EEENSL_INS5_IJNSA_ILi8EEESF_EEENS5_IJSF_SC_EEEEEEENSL_INS5_IJNS5_IJNS5_IJSO_SC_EEESR_EEESC_NS5_IJSC_SN_EEEEEENS5_IJNS5_IJNS5_IJSR_SX_EEESW_EEESV_NS5_IJSN_SX_EEEEEEEEEEEvNS4_8identityENS5_IJS1H_NS4_28SM100_TMA_2SM_LOAD_MULTICASTEEEENS5_IJS1S_NSL_INS5_IJNS5_IJNS5_IJSO_SB_EEESR_EEESC_S1V_EEENS5_IJS1Y_SV_NS5_IJSN_NSA_ILi1024EEEEEEEEEEEEEEvS23_EENS_8epilogue10collective18CollectiveEpilogueINS2F_23Sm100TmaWarpSpecializedILi4ELi2ELi64ELb1ELb0EEEJNS5_IJNSA_ILi128EEESF_SF_EEENS5_IJNSL_IS2K_SC_EENSL_INSA_ILi64EEESC_EEEEENS_10bfloat16_tESK_S2Q_SK_NS2F_6fusion15FusionCallbacksIS2J_NS2R_17LinearCombinationIS2Q_fS2Q_fLNS_15FloatRoundStyleE2EEES2L_S2P_JEEENS4_5SM1004TMEM4LOAD26SM100_TMEM_LOAD_32dp32b64xENS4_13SM90_TMA_LOADENS1J_IS1L_NS1M_ILi16EEENSL_INS5_IJS1O_S2N_EEENS5_IJS2N_SC_EEEEEEENS4_39AutoVectorizingCopyWithAssumedAlignmentILi128EEENS4_14SM90_TMA_STOREES36_S38_S38_EEEvvEEEEvNT_6ParamsE)
        /*0a18*/ 	.short	0x0380
        /*0a1a*/ 	.short	0x0c00


	//----- nvinfo : EIATTR_SW_WAR
	.align		4
.L_55:
        /*0a1c*/ 	.byte	0x04, 0x36
        /*0a1e*/ 	.short	(.L_57 - .L_56)
.L_56:
        /*0a20*/ 	.word	0x00000008
.L_57:


//--------------------- .nv.callgraph             --------------------------
	.section	.nv.callgraph,"",@"SHT_CUDA_CALLGRAPH"
	.align	4
	.sectionentsize	8
	.align		4
        /*0000*/ 	.word	0x00000000
	.align		4
        /*0004*/ 	.word	0xffffffff
	.align		4
        /*0008*/ 	.word	index@(_ZN7cutlass13device_kernelINS_4gemm6kernel13GemmUniversalIN4cute5tupleIJiiiiEEENS1_10collective13CollectiveMmaINS1_46MainloopSm100TmaUmmaWarpSpecializedBlockScaledILi4ELi2ELi1ENS5_IJNS4_1CILi2EEENSA_ILi1EEESC_EEEEENS5_IJNSA_ILi256EEESF_SF_EEENS5_IJNS_12float_e2m1_tENS_13float_ue4m3_tEEEENS5_IJNS5_IJlSC_lEEENS4_6LayoutINS5_IJNS5_IJNS5_IJNSA_ILi32EEENSA_ILi4EEEEEEiEEENS5_IJNS5_IJNSA_ILi16EEESN_EEEiEEENS5_IJSC_iEEEEEENS5_IJSS_NS5_IJNS5_IJNSA_ILi0EEESC_EEENSA_ILi512EEEEEENS5_IJSV_iEEEEEEEEEEESJ_S12_NS4_8TiledMMAINS4_8MMA_AtomIJNS4_23SM100_MMA_MXF4_2x1SM_SSISH_SH_fSI_Li256ELi256ELi16ELNS4_4UMMA5MajorE0ELS17_0ELNS16_7ScaleInE0ELS18_0EEEEEENSL_INS5_IJSC_SC_SC_EEENS5_IJSV_SV_SV_EEEEENS5_IJNS4_10UnderscoreES1E_S1E_EEEEENS5_IJNS4_18SM100_TMA_2SM_LOADES1H_EEENS5_IJNS4_14ComposedLayoutINS4_7SwizzleILi3ELi4ELi3EEENS4_18smem_ptr_flag_bitsILi4EEENSL_INS5_IJNSA_ILi8EEESF_EEENS5_IJSF_SC_EEEEEEENSL_INS5_IJNS5_IJNS5_IJSO_SC_EEESR_EEESC_NS5_IJSC_SN_EEEEEENS5_IJNS5_IJNS5_IJSR_SX_EEESW_EEESV_NS5_IJSN_SX_EEEEEEEEEEEvNS4_8identityENS5_IJS1H_NS4_28SM100_TMA_2SM_LOAD_MULTICASTEEEENS5_IJS1S_NSL_INS5_IJNS5_IJNS5_IJSO_SB_EEESR_EEESC_S1V_EEENS5_IJS1Y_SV_NS5_IJSN_NSA_ILi1024EEEEEEEEEEEEEEvS23_EENS_8epilogue10collective18CollectiveEpilogueINS2F_23Sm100TmaWarpSpecializedILi4ELi2ELi64ELb1ELb0EEEJNS5_IJNSA_ILi128EEESF_SF_EEENS5_IJNSL_IS2K_SC_EENSL_INSA_ILi64EEESC_EEEEENS_10bfloat16_tESK_S2Q_SK_NS2F_6fusion15FusionCallbacksIS2J_NS2R_17LinearCombinationIS2Q_fS2Q_fLNS_15FloatRoundStyleE2EEES2L_S2P_JEEENS4_5SM1004TMEM4LOAD26SM100_TMEM_LOAD_32dp32b64xENS4_13SM90_TMA_LOADENS1J_IS1L_NS1M_ILi16EEENSL_INS5_IJS1O_S2N_EEENS5_IJS2N_SC_EEEEEEENS4_39AutoVectorizingCopyWithAssumedAlignmentILi128EEENS4_14SM90_TMA_STOREES36_S38_S38_EEEvvEEEEvNT_6ParamsE)
	.align		4
        /*000c*/ 	.word	index@(__assertfail)
	.align		4
        /*0010*/ 	.word	0x00000000
	.align		4
        /*0014*/ 	.word	0xfffffffe
	.align		4
        /*0018*/ 	.word	0x00000000
	.align		4
        /*001c*/ 	.word	0xfffffffd
	.align		4
        /*0020*/ 	.word	0x00000000
	.align		4
        /*0024*/ 	.word	0xfffffffc


//--------------------- .nv.constant4             --------------------------
	.section	.nv.constant4,"a",@progbits
	.align	8
	.align		8
.nv.constant4:
        /*0000*/ 	.dword	__assertfail
	.align		8
        /*0008*/ 	.dword	__unnamed_1
	.align		8
        /*0010*/ 	.dword	__unnamed_2
	.align		8
        /*0018*/ 	.dword	_ZN40_INTERNAL_21b130dd_4_k_cu_96ca78ba_366404cuda3std3__45__cpo5beginE
	.align		8
        /*0020*/ 	.dword	_ZN40_INTERNAL_21b130dd_4_k_cu_96ca78ba_366404cuda3std3__45__cpo3endE
	.align		8
        /*0028*/ 	.dword	_ZN40_INTERNAL_21b130dd_4_k_cu_96ca78ba_366404cuda3std3__45__cpo6cbeginE
	.align		8
        /*0030*/ 	.dword	_ZN40_INTERNAL_21b130dd_4_k_cu_96ca78ba_366404cuda3std3__45__cpo4cendE
	.align		8
        /*0038*/ 	.dword	_ZN40_INTERNAL_21b130dd_4_k_cu_96ca78ba_366404cuda3std3__442_GLOBAL__N__21b130dd_4_k_cu_96ca78ba_366406ignoreE
	.align		8
        /*0040*/ 	.dword	_ZN40_INTERNAL_21b130dd_4_k_cu_96ca78ba_366404cuda3std3__419piecewise_constructE
	.align		8
        /*0048*/ 	.dword	_ZN40_INTERNAL_21b130dd_4_k_cu_96ca78ba_366404cuda3std3__48in_placeE
	.align		8
        /*0050*/ 	.dword	_ZN40_INTERNAL_21b130dd_4_k_cu_96ca78ba_366404cuda3std6ranges3__45__cpo4swapE
	.align		8
        /*0058*/ 	.dword	_ZN40_INTERNAL_21b130dd_4_k_cu_96ca78ba_366404cuda3std6ranges3__45__cpo9iter_moveE
	.align		8
        /*0060*/ 	.dword	_ZN40_INTERNAL_21b130dd_4_k_cu_96ca78ba_366404cute7productE
	.align		8
        /*0068*/ 	.dword	_ZN40_INTERNAL_21b130dd_4_k_cu_96ca78ba_366404cute1_E
	.align		8
        /*0070*/ 	.dword	$str$25
	.align		8
        /*0078*/ 	.dword	$str$26
	.align		8
        /*0080*/ 	.dword	$str$29
	.align		8
        /*0088*/ 	.dword	$str$30


//--------------------- .text._ZN7cutlass13device_kernelINS_4gemm6kernel13GemmUniversalIN4cute5tupleIJiiiiEEENS1_10collective13CollectiveMmaINS1_46MainloopSm100TmaUmmaWarpSpecializedBlockScaledILi4ELi2ELi1ENS5_IJNS4_1CILi2EEENSA_ILi1EEESC_EEEEENS5_IJNSA_ILi256EEESF_SF_EEENS5_IJNS_12float_e2m1_tENS_13float_ue4m3_tEEEENS5_IJNS5_IJlSC_lEEENS4_6LayoutINS5_IJNS5_IJNS5_IJNSA_ILi32EEENSA_ILi4EEEEEEiEEENS5_IJNS5_IJNSA_ILi16EEESN_EEEiEEENS5_IJSC_iEEEEEENS5_IJSS_NS5_IJNS5_IJNSA_ILi0EEESC_EEENSA_ILi512EEEEEENS5_IJSV_iEEEEEEEEEEESJ_S12_NS4_8TiledMMAINS4_8MMA_AtomIJNS4_23SM100_MMA_MXF4_2x1SM_SSISH_SH_fSI_Li256ELi256ELi16ELNS4_4UMMA5MajorE0ELS17_0ELNS16_7ScaleInE0ELS18_0EEEEEENSL_INS5_IJSC_SC_SC_EEENS5_IJSV_SV_SV_EEEEENS5_IJNS4_10UnderscoreES1E_S1E_EEEEENS5_IJNS4_18SM100_TMA_2SM_LOADES1H_EEENS5_IJNS4_14ComposedLayoutINS4_7SwizzleILi3ELi4ELi3EEENS4_18smem_ptr_flag_bitsILi4EEENSL_INS5_IJNSA_ILi8EEESF_EEENS5_IJSF_SC_EEEEEEENSL_INS5_IJNS5_IJNS5_IJSO_SC_EEESR_EEESC_NS5_IJSC_SN_EEEEEENS5_IJNS5_IJNS5_IJSR_SX_EEESW_EEESV_NS5_IJSN_SX_EEEEEEEEEEEvNS4_8identityENS5_IJS1H_NS4_28SM100_TMA_2SM_LOAD_MULTICASTEEEENS5_IJS1S_NSL_INS5_IJNS5_IJNS5_IJSO_SB_EEESR_EEESC_S1V_EEENS5_IJS1Y_SV_NS5_IJSN_NSA_ILi1024EEEEEEEEEEEEEEvS23_EENS_8epilogue10collective18CollectiveEpilogueINS2F_23Sm100TmaWarpSpecializedILi4ELi2ELi64ELb1ELb0EEEJNS5_IJNSA_ILi128EEESF_SF_EEENS5_IJNSL_IS2K_SC_EENSL_INSA_ILi64EEESC_EEEEENS_10bfloat16_tESK_S2Q_SK_NS2F_6fusion15FusionCallbacksIS2J_NS2R_17LinearCombinationIS2Q_fS2Q_fLNS_15FloatRoundStyleE2EEES2L_S2P_JEEENS4_5SM1004TMEM4LOAD26SM100_TMEM_LOAD_32dp32b64xENS4_13SM90_TMA_LOADENS1J_IS1L_NS1M_ILi16EEENSL_INS5_IJS1O_S2N_EEENS5_IJS2N_SC_EEEEEEENS4_39AutoVectorizingCopyWithAssumedAlignmentILi128EEENS4_14SM90_TMA_STOREES36_S38_S38_EEEvvEEEEvNT_6ParamsE --------------------------
	.section	.text._ZN7cutlass13device_kernelINS_4gemm6kernel13GemmUniversalIN4cute5tupleIJiiiiEEENS1_10collective13CollectiveMmaINS1_46MainloopSm100TmaUmmaWarpSpecializedBlockScaledILi4ELi2ELi1ENS5_IJNS4_1CILi2EEENSA_ILi1EEESC_EEEEENS5_IJNSA_ILi256EEESF_SF_EEENS5_IJNS_12float_e2m1_tENS_13float_ue4m3_tEEEENS5_IJNS5_IJlSC_lEEENS4_6LayoutINS5_IJNS5_IJNS5_IJNSA_ILi32EEENSA_ILi4EEEEEEiEEENS5_IJNS5_IJNSA_ILi16EEESN_EEEiEEENS5_IJSC_iEEEEEENS5_IJSS_NS5_IJNS5_IJNSA_ILi0EEESC_EEENSA_ILi512EEEEEENS5_IJSV_iEEEEEEEEEEESJ_S12_NS4_8TiledMMAINS4_8MMA_AtomIJNS4_23SM100_MMA_MXF4_2x1SM_SSISH_SH_fSI_Li256ELi256ELi16ELNS4_4UMMA5MajorE0ELS17_0ELNS16_7ScaleInE0ELS18_0EEEEEENSL_INS5_IJSC_SC_SC_EEENS5_IJSV_SV_SV_EEEEENS5_IJNS4_10UnderscoreES1E_S1E_EEEEENS5_IJNS4_18SM100_TMA_2SM_LOADES1H_EEENS5_IJNS4_14ComposedLayoutINS4_7SwizzleILi3ELi4ELi3EEENS4_18smem_ptr_flag_bitsILi4EEENSL_INS5_IJNSA_ILi8EEESF_EEENS5_IJSF_SC_EEEEEEENSL_INS5_IJNS5_IJNS5_IJSO_SC_EEESR_EEESC_NS5_IJSC_SN_EEEEEENS5_IJNS5_IJNS5_IJSR_SX_EEESW_EEESV_NS5_IJSN_SX_EEEEEEEEEEEvNS4_8identityENS5_IJS1H_NS4_28SM100_TMA_2SM_LOAD_MULTICASTEEEENS5_IJS1S_NSL_INS5_IJNS5_IJNS5_IJSO_SB_EEESR_EEESC_S1V_EEENS5_IJS1Y_SV_NS5_IJSN_NSA_ILi1024EEEEEEEEEEEEEEvS23_EENS_8epilogue10collective18CollectiveEpilogueINS2F_23Sm100TmaWarpSpecializedILi4ELi2ELi64ELb1ELb0EEEJNS5_IJNSA_ILi128EEESF_SF_EEENS5_IJNSL_IS2K_SC_EENSL_INSA_ILi64EEESC_EEEEENS_10bfloat16_tESK_S2Q_SK_NS2F_6fusion15FusionCallbacksIS2J_NS2R_17LinearCombinationIS2Q_fS2Q_fLNS_15FloatRoundStyleE2EEES2L_S2P_JEEENS4_5SM1004TMEM4LOAD26SM100_TMEM_LOAD_32dp32b64xENS4_13SM90_TMA_LOADENS1J_IS1L_NS1M_ILi16EEENSL_INS5_IJS1O_S2N_EEENS5_IJS2N_SC_EEEEEEENS4_39AutoVectorizingCopyWithAssumedAlignmentILi128EEENS4_14SM90_TMA_STOREES36_S38_S38_EEEvvEEEEvNT_6ParamsE,"ax",@progbits
	.align	128
.text._ZN7cutlass13device_kernelINS_4gemm6kernel13GemmUniversalIN4cute5tupleIJiiiiEEENS1_10collective13CollectiveMmaINS1_46MainloopSm100TmaUmmaWarpSpecializedBlockScaledILi4ELi2ELi1ENS5_IJNS4_1CILi2EEENSA_ILi1EEESC_EEEEENS5_IJNSA_ILi256EEESF_SF_EEENS5_IJNS_12float_e2m1_tENS_13float_ue4m3_tEEEENS5_IJNS5_IJlSC_lEEENS4_6LayoutINS5_IJNS5_IJNS5_IJNSA_ILi32EEENSA_ILi4EEEEEEiEEENS5_IJNS5_IJNSA_ILi16EEESN_EEEiEEENS5_IJSC_iEEEEEENS5_IJSS_NS5_IJNS5_IJNSA_ILi0EEESC_EEENSA_ILi512EEEEEENS5_IJSV_iEEEEEEEEEEESJ_S12_NS4_8TiledMMAINS4_8MMA_AtomIJNS4_23SM100_MMA_MXF4_2x1SM_SSISH_SH_fSI_Li256ELi256ELi16ELNS4_4UMMA5MajorE0ELS17_0ELNS16_7ScaleInE0ELS18_0EEEEEENSL_INS5_IJSC_SC_SC_EEENS5_IJSV_SV_SV_EEEEENS5_IJNS4_10UnderscoreES1E_S1E_EEEEENS5_IJNS4_18SM100_TMA_2SM_LOADES1H_EEENS5_IJNS4_14ComposedLayoutINS4_7SwizzleILi3ELi4ELi3EEENS4_18smem_ptr_flag_bitsILi4EEENSL_INS5_IJNSA_ILi8EEESF_EEENS5_IJSF_SC_EEEEEEENSL_INS5_IJNS5_IJNS5_IJSO_SC_EEESR_EEESC_NS5_IJSC_SN_EEEEEENS5_IJNS5_IJNS5_IJSR_SX_EEESW_EEESV_NS5_IJSN_SX_EEEEEEEEEEEvNS4_8identityENS5_IJS1H_NS4_28SM100_TMA_2SM_LOAD_MULTICASTEEEENS5_IJS1S_NSL_INS5_IJNS5_IJNS5_IJSO_SB_EEESR_EEESC_S1V_EEENS5_IJS1Y_SV_NS5_IJSN_NSA_ILi1024EEEEEEEEEEEEEEvS23_EENS_8epilogue10collective18CollectiveEpilogueINS2F_23Sm100TmaWarpSpecializedILi4ELi2ELi64ELb1ELb0EEEJNS5_IJNSA_ILi128EEESF_SF_EEENS5_IJNSL_IS2K_SC_EENSL_INSA_ILi64EEESC_EEEEENS_10bfloat16_tESK_S2Q_SK_NS2F_6fusion15FusionCallbacksIS2J_NS2R_17LinearCombinationIS2Q_fS2Q_fLNS_15FloatRoundStyleE2EEES2L_S2P_JEEENS4_5SM1004TMEM4LOAD26SM100_TMEM_LOAD_32dp32b64xENS4_13SM90_TMA_LOADENS1J_IS1L_NS1M_ILi16EEENSL_INS5_IJS1O_S2N_EEENS5_IJS2N_SC_EEEEEEENS4_39AutoVectorizingCopyWithAssumedAlignmentILi128EEENS4_14SM90_TMA_STOREES36_S38_S38_EEEvvEEEEvNT_6ParamsE:
        .type           _ZN7cutlass13device_kernelINS_4gemm6kernel13GemmUniversalIN4cute5tupleIJiiiiEEENS1_10collective13CollectiveMmaINS1_46MainloopSm100TmaUmmaWarpSpecializedBlockScaledILi4ELi2ELi1ENS5_IJNS4_1CILi2EEENSA_ILi1EEESC_EEEEENS5_IJNSA_ILi256EEESF_SF_EEENS5_IJNS_12float_e2m1_tENS_13float_ue4m3_tEEEENS5_IJNS5_IJlSC_lEEENS4_6LayoutINS5_IJNS5_IJNS5_IJNSA_ILi32EEENSA_ILi4EEEEEEiEEENS5_IJNS5_IJNSA_ILi16EEESN_EEEiEEENS5_IJSC_iEEEEEENS5_IJSS_NS5_IJNS5_IJNSA_ILi0EEESC_EEENSA_ILi512EEEEEENS5_IJSV_iEEEEEEEEEEESJ_S12_NS4_8TiledMMAINS4_8MMA_AtomIJNS4_23SM100_MMA_MXF4_2x1SM_SSISH_SH_fSI_Li256ELi256ELi16ELNS4_4UMMA5MajorE0ELS17_0ELNS16_7ScaleInE0ELS18_0EEEEEENSL_INS5_IJSC_SC_SC_EEENS5_IJSV_SV_SV_EEEEENS5_IJNS4_10UnderscoreES1E_S1E_EEEEENS5_IJNS4_18SM100_TMA_2SM_LOADES1H_EEENS5_IJNS4_14ComposedLayoutINS4_7SwizzleILi3ELi4ELi3EEENS4_18smem_ptr_flag_bitsILi4EEENSL_INS5_IJNSA_ILi8EEESF_EEENS5_IJSF_SC_EEEEEEENSL_INS5_IJNS5_IJNS5_IJSO_SC_EEESR_EEESC_NS5_IJSC_SN_EEEEEENS5_IJNS5_IJNS5_IJSR_SX_EEESW_EEESV_NS5_IJSN_SX_EEEEEEEEEEEvNS4_8identityENS5_IJS1H_NS4_28SM100_TMA_2SM_LOAD_MULTICASTEEEENS5_IJS1S_NSL_INS5_IJNS5_IJNS5_IJSO_SB_EEESR_EEESC_S1V_EEENS5_IJS1Y_SV_NS5_IJSN_NSA_ILi1024EEEEEEEEEEEEEEvS23_EENS_8epilogue10collective18CollectiveEpilogueINS2F_23Sm100TmaWarpSpecializedILi4ELi2ELi64ELb1ELb0EEEJNS5_IJNSA_ILi128EEESF_SF_EEENS5_IJNSL_IS2K_SC_EENSL_INSA_ILi64EEESC_EEEEENS_10bfloat16_tESK_S2Q_SK_NS2F_6fusion15FusionCallbacksIS2J_NS2R_17LinearCombinationIS2Q_fS2Q_fLNS_15FloatRoundStyleE2EEES2L_S2P_JEEENS4_5SM1004TMEM4LOAD26SM100_TMEM_LOAD_32dp32b64xENS4_13SM90_TMA_LOADENS1J_IS1L_NS1M_ILi16EEENSL_INS5_IJS1O_S2N_EEENS5_IJS2N_SC_EEEEEEENS4_39AutoVectorizingCopyWithAssumedAlignmentILi128EEENS4_14SM90_TMA_STOREES36_S38_S38_EEEvvEEEEvNT_6ParamsE,@function
        .size           _ZN7cutlass13device_kernelINS_4gemm6kernel13GemmUniversalIN4cute5tupleIJiiiiEEENS1_10collective13CollectiveMmaINS1_46MainloopSm100TmaUmmaWarpSpecializedBlockScaledILi4ELi2ELi1ENS5_IJNS4_1CILi2EEENSA_ILi1EEESC_EEEEENS5_IJNSA_ILi256EEESF_SF_EEENS5_IJNS_12float_e2m1_tENS_13float_ue4m3_tEEEENS5_IJNS5_IJlSC_lEEENS4_6LayoutINS5_IJNS5_IJNS5_IJNSA_ILi32EEENSA_ILi4EEEEEEiEEENS5_IJNS5_IJNSA_ILi16EEESN_EEEiEEENS5_IJSC_iEEEEEENS5_IJSS_NS5_IJNS5_IJNSA_ILi0EEESC_EEENSA_ILi512EEEEEENS5_IJSV_iEEEEEEEEEEESJ_S12_NS4_8TiledMMAINS4_8MMA_AtomIJNS4_23SM100_MMA_MXF4_2x1SM_SSISH_SH_fSI_Li256ELi256ELi16ELNS4_4UMMA5MajorE0ELS17_0ELNS16_7ScaleInE0ELS18_0EEEEEENSL_INS5_IJSC_SC_SC_EEENS5_IJSV_SV_SV_EEEEENS5_IJNS4_10UnderscoreES1E_S1E_EEEEENS5_IJNS4_18SM100_TMA_2SM_LOADES1H_EEENS5_IJNS4_14ComposedLayoutINS4_7SwizzleILi3ELi4ELi3EEENS4_18smem_ptr_flag_bitsILi4EEENSL_INS5_IJNSA_ILi8EEESF_EEENS5_IJSF_SC_EEEEEEENSL_INS5_IJNS5_IJNS5_IJSO_SC_EEESR_EEESC_NS5_IJSC_SN_EEEEEENS5_IJNS5_IJNS5_IJSR_SX_EEESW_EEESV_NS5_IJSN_SX_EEEEEEEEEEEvNS4_8identityENS5_IJS1H_NS4_28SM100_TMA_2SM_LOAD_MULTICASTEEEENS5_IJS1S_NSL_INS5_IJNS5_IJNS5_IJSO_SB_EEESR_EEESC_S1V_EEENS5_IJS1Y_SV_NS5_IJSN_NSA_ILi1024EEEEEEEEEEEEEEvS23_EENS_8epilogue10collective18CollectiveEpilogueINS2F_23Sm100TmaWarpSpecializedILi4ELi2ELi64ELb1ELb0EEEJNS5_IJNSA_ILi128EEESF_SF_EEENS5_IJNSL_IS2K_SC_EENSL_INSA_ILi64EEESC_EEEEENS_10bfloat16_tESK_S2Q_SK_NS2F_6fusion15FusionCallbacksIS2J_NS2R_17LinearCombinationIS2Q_fS2Q_fLNS_15FloatRoundStyleE2EEES2L_S2P_JEEENS4_5SM1004TMEM4LOAD26SM100_TMEM_LOAD_32dp32b64xENS4_13SM90_TMA_LOADENS1J_IS1L_NS1M_ILi16EEENSL_INS5_IJS1O_S2N_EEENS5_IJS2N_SC_EEEEEEENS4_39AutoVectorizingCopyWithAssumedAlignmentILi128EEENS4_14SM90_TMA_STOREES36_S38_S38_EEEvvEEEEvNT_6ParamsE,(.L_x_196 - _ZN7cutlass13device_kernelINS_4gemm6kernel13GemmUniversalIN4cute5tupleIJiiiiEEENS1_10collective13CollectiveMmaINS1_46MainloopSm100TmaUmmaWarpSpecializedBlockScaledILi4ELi2ELi1ENS5_IJNS4_1CILi2EEENSA_ILi1EEESC_EEEEENS5_IJNSA_ILi256EEESF_SF_EEENS5_IJNS_12float_e2m1_tENS_13float_ue4m3_tEEEENS5_IJNS5_IJlSC_lEEENS4_6LayoutINS5_IJNS5_IJNS5_IJNSA_ILi32EEENSA_ILi4EEEEEEiEEENS5_IJNS5_IJNSA_ILi16EEESN_EEEiEEENS5_IJSC_iEEEEEENS5_IJSS_NS5_IJNS5_IJNSA_ILi0EEESC_EEENSA_ILi512EEEEEENS5_IJSV_iEEEEEEEEEEESJ_S12_NS4_8TiledMMAINS4_8MMA_AtomIJNS4_23SM100_MMA_MXF4_2x1SM_SSISH_SH_fSI_Li256ELi256ELi16ELNS4_4UMMA5MajorE0ELS17_0ELNS16_7ScaleInE0ELS18_0EEEEEENSL_INS5_IJSC_SC_SC_EEENS5_IJSV_SV_SV_EEEEENS5_IJNS4_10UnderscoreES1E_S1E_EEEEENS5_IJNS4_18SM100_TMA_2SM_LOADES1H_EEENS5_IJNS4_14ComposedLayoutINS4_7SwizzleILi3ELi4ELi3EEENS4_18smem_ptr_flag_bitsILi4EEENSL_INS5_IJNSA_ILi8EEESF_EEENS5_IJSF_SC_EEEEEEENSL_INS5_IJNS5_IJNS5_IJSO_SC_EEESR_EEESC_NS5_IJSC_SN_EEEEEENS5_IJNS5_IJNS5_IJSR_SX_EEESW_EEESV_NS5_IJSN_SX_EEEEEEEEEEEvNS4_8identityENS5_IJS1H_NS4_28SM100_TMA_2SM_LOAD_MULTICASTEEEENS5_IJS1S_NSL_INS5_IJNS5_IJNS5_IJSO_SB_EEESR_EEESC_S1V_EEENS5_IJS1Y_SV_NS5_IJSN_NSA_ILi1024EEEEEEEEEEEEEEvS23_EENS_8epilogue10collective18CollectiveEpilogueINS2F_23Sm100TmaWarpSpecializedILi4ELi2ELi64ELb1ELb0EEEJNS5_IJNSA_ILi128EEESF_SF_EEENS5_IJNSL_IS2K_SC_EENSL_INSA_ILi64EEESC_EEEEENS_10bfloat16_tESK_S2Q_SK_NS2F_6fusion15FusionCallbacksIS2J_NS2R_17LinearCombinationIS2Q_fS2Q_fLNS_15FloatRoundStyleE2EEES2L_S2P_JEEENS4_5SM1004TMEM4LOAD26SM100_TMEM_LOAD_32dp32b64xENS4_13SM90_TMA_LOADENS1J_IS1L_NS1M_ILi16EEENSL_INS5_IJS1O_S2N_EEENS5_IJS2N_SC_EEEEEEENS4_39AutoVectorizingCopyWithAssumedAlignmentILi128EEENS4_14SM90_TMA_STOREES36_S38_S38_EEEvvEEEEvNT_6ParamsE)
        .other          _ZN7cutlass13device_kernelINS_4gemm6kernel13GemmUniversalIN4cute5tupleIJiiiiEEENS1_10collective13CollectiveMmaINS1_46MainloopSm100TmaUmmaWarpSpecializedBlockScaledILi4ELi2ELi1ENS5_IJNS4_1CILi2EEENSA_ILi1EEESC_EEEEENS5_IJNSA_ILi256EEESF_SF_EEENS5_IJNS_12float_e2m1_tENS_13float_ue4m3_tEEEENS5_IJNS5_IJlSC_lEEENS4_6LayoutINS5_IJNS5_IJNS5_IJNSA_ILi32EEENSA_ILi4EEEEEEiEEENS5_IJNS5_IJNSA_ILi16EEESN_EEEiEEENS5_IJSC_iEEEEEENS5_IJSS_NS5_IJNS5_IJNSA_ILi0EEESC_EEENSA_ILi512EEEEEENS5_IJSV_iEEEEEEEEEEESJ_S12_NS4_8TiledMMAINS4_8MMA_AtomIJNS4_23SM100_MMA_MXF4_2x1SM_SSISH_SH_fSI_Li256ELi256ELi16ELNS4_4UMMA5MajorE0ELS17_0ELNS16_7ScaleInE0ELS18_0EEEEEENSL_INS5_IJSC_SC_SC_EEENS5_IJSV_SV_SV_EEEEENS5_IJNS4_10UnderscoreES1E_S1E_EEEEENS5_IJNS4_18SM100_TMA_2SM_LOADES1H_EEENS5_IJNS4_14ComposedLayoutINS4_7SwizzleILi3ELi4ELi3EEENS4_18smem_ptr_flag_bitsILi4EEENSL_INS5_IJNSA_ILi8EEESF_EEENS5_IJSF_SC_EEEEEEENSL_INS5_IJNS5_IJNS5_IJSO_SC_EEESR_EEESC_NS5_IJSC_SN_EEEEEENS5_IJNS5_IJNS5_IJSR_SX_EEESW_EEESV_NS5_IJSN_SX_EEEEEEEEEEEvNS4_8identityENS5_IJS1H_NS4_28SM100_TMA_2SM_LOAD_MULTICASTEEEENS5_IJS1S_NSL_INS5_IJNS5_IJNS5_IJSO_SB_EEESR_EEESC_S1V_EEENS5_IJS1Y_SV_NS5_IJSN_NSA_ILi1024EEEEEEEEEEEEEEvS23_EENS_8epilogue10collective18CollectiveEpilogueINS2F_23Sm100TmaWarpSpecializedILi4ELi2ELi64ELb1ELb0EEEJNS5_IJNSA_ILi128EEESF_SF_EEENS5_IJNSL_IS2K_SC_EENSL_INSA_ILi64EEESC_EEEEENS_10bfloat16_tESK_S2Q_SK_NS2F_6fusion15FusionCallbacksIS2J_NS2R_17LinearCombinationIS2Q_fS2Q_fLNS_15FloatRoundStyleE2EEES2L_S2P_JEEENS4_5SM1004TMEM4LOAD26SM100_TMEM_LOAD_32dp32b64xENS4_13SM90_TMA_LOADENS1J_IS1L_NS1M_ILi16EEENSL_INS5_IJS1O_S2N_EEENS5_IJS2N_SC_EEEEEEENS4_39AutoVectorizingCopyWithAssumedAlignmentILi128EEENS4_14SM90_TMA_STOREES36_S38_S38_EEEvvEEEEvNT_6ParamsE,@"STO_CUDA_ENTRY STV_DEFAULT"
_ZN7cutlass13device_kernelINS_4gemm6kernel13GemmUniversalIN4cute5tupleIJiiiiEEENS1_10collective13CollectiveMmaINS1_46MainloopSm100TmaUmmaWarpSpecializedBlockScaledILi4ELi2ELi1ENS5_IJNS4_1CILi2EEENSA_ILi1EEESC_EEEEENS5_IJNSA_ILi256EEESF_SF_EEENS5_IJNS_12float_e2m1_tENS_13float_ue4m3_tEEEENS5_IJNS5_IJlSC_lEEENS4_6LayoutINS5_IJNS5_IJNS5_IJNSA_ILi32EEENSA_ILi4EEEEEEiEEENS5_IJNS5_IJNSA_ILi16EEESN_EEEiEEENS5_IJSC_iEEEEEENS5_IJSS_NS5_IJNS5_IJNSA_ILi0EEESC_EEENSA_ILi512EEEEEENS5_IJSV_iEEEEEEEEEEESJ_S12_NS4_8TiledMMAINS4_8MMA_AtomIJNS4_23SM100_MMA_MXF4_2x1SM_SSISH_SH_fSI_Li256ELi256ELi16ELNS4_4UMMA5MajorE0ELS17_0ELNS16_7ScaleInE0ELS18_0EEEEEENSL_INS5_IJSC_SC_SC_EEENS5_IJSV_SV_SV_EEEEENS5_IJNS4_10UnderscoreES1E_S1E_EEEEENS5_IJNS4_18SM100_TMA_2SM_LOADES1H_EEENS5_IJNS4_14ComposedLayoutINS4_7SwizzleILi3ELi4ELi3EEENS4_18smem_ptr_flag_bitsILi4EEENSL_INS5_IJNSA_ILi8EEESF_EEENS5_IJSF_SC_EEEEEEENSL_INS5_IJNS5_IJNS5_IJSO_SC_EEESR_EEESC_NS5_IJSC_SN_EEEEEENS5_IJNS5_IJNS5_IJSR_SX_EEESW_EEESV_NS5_IJSN_SX_EEEEEEEEEEEvNS4_8identityENS5_IJS1H_NS4_28SM100_TMA_2SM_LOAD_MULTICASTEEEENS5_IJS1S_NSL_INS5_IJNS5_IJNS5_IJSO_SB_EEESR_EEESC_S1V_EEENS5_IJS1Y_SV_NS5_IJSN_NSA_ILi1024EEEEEEEEEEEEEEvS23_EENS_8epilogue10collective18CollectiveEpilogueINS2F_23Sm100TmaWarpSpecializedILi4ELi2ELi64ELb1ELb0EEEJNS5_IJNSA_ILi128EEESF_SF_EEENS5_IJNSL_IS2K_SC_EENSL_INSA_ILi64EEESC_EEEEENS_10bfloat16_tESK_S2Q_SK_NS2F_6fusion15FusionCallbacksIS2J_NS2R_17LinearCombinationIS2Q_fS2Q_fLNS_15FloatRoundStyleE2EEES2L_S2P_JEEENS4_5SM1004TMEM4LOAD26SM100_TMEM_LOAD_32dp32b64xENS4_13SM90_TMA_LOADENS1J_IS1L_NS1M_ILi16EEENSL_INS5_IJS1O_S2N_EEENS5_IJS2N_SC_EEEEEEENS4_39AutoVectorizingCopyWithAssumedAlignmentILi128EEENS4_14SM90_TMA_STOREES36_S38_S38_EEEvvEEEEvNT_6ParamsE:
[----:B------:R-:W1:Y:S01]  /*0000*/  LDC R1, c[0x0][0x37c] ;  /* 0x0000df00ff017b82 */ /* 0x000e620000000800 */
[----:B------:R-:W2:Y:S01]  /*0010*/  S2R R152, SR_TID.X ;  /* 0x0000000000987919 */ /* 0x000ea20000002100 */
[----:B------:R-:W3:Y:S06]  /*0020*/  LDCU.64 UR12, c[0x0][0xc90] ;  /* 0x00019200ff0c77ac */ /* 0x000eec0008000a00 */
[----:B------:R-:W4:Y:S01]  /*0030*/  S2UR UR4, SR_CgaCtaId ;  /* 0x00000000000479c3 */ /* 0x000f220000008800 */
[----:B------:R-:W-:Y:S02]  /*0040*/  PRMT R139, RZ, 0x7610, R139 ;  /* 0x00007610ff8b7816 */ /* 0x000fe4000000008b */
[----:B------:R-:W-:Y:S01]  /*0050*/  ELECT P1, URZ, PT ;  /* 0x0000000000ff782f */ /* 0x000fe20003820000 */
[----:B---3--:R-:W-:-:S04]  /*0060*/  UISETP.NE.U32.AND UP0, UPT, UR12, URZ, UPT ;  /* 0x000000ff0c00728c */ /* 0x008fc8000bf05070 */
[----:B------:R-:W-:Y:S02]  /*0070*/  UISETP.NE.AND.EX UP0, UPT, UR13, URZ, UPT, UP0 ;  /* 0x000000ff0d00728c */ /* 0x000fe4000bf05300 */
[----:B----4-:R-:W-:Y:S01]  /*0080*/  ULOP3.LUT UR22, UR4, 0x1, URZ, 0xc0, !UPT ;  /* 0x0000000104167892 */ /* 0x010fe2000f8ec0ff */
[----:B--2---:R-:W-:-:S05]  /*0090*/  SHF.R.U32.HI R140, RZ, 0x5, R152 ;  /* 0x00000005ff8c7819 */ /* 0x004fca0000011698 */
[----:B------:R-:W2:Y:S02]  /*00a0*/  SHFL.IDX PT, R0, R140, RZ, 0x1f ;  /* 0x00001fff8c007589 */ /* 0x000ea400000e0000 */
[----:B--2---:R-:W-:Y:S01]  /*00b0*/  R2UR UR18, R0 ;  /* 0x00000000001272ca */ /* 0x004fe200000e0000 */
[----:B-1----:R-:W-:-:S14]  /*00c0*/  BRA.U UP0, `(.L_x_0) ;  /* 0x0000000100307547 */ /* 0x002fdc000b800000 */
[----:B------:R-:W1:Y:S02]  /*00d0*/  LDCU.64 UR4, c[0x0][0xc88] ;  /* 0x00019100ff0477ac */ /* 0x000e640008000a00 */
[----:B-1----:R-:W-:-:S04]  /*00e0*/  UISETP.NE.U32.AND UP0, UPT, UR4, URZ, UPT ;  /* 0x000000ff0400728c */ /* 0x002fc8000bf05070 */
[----:B------:R-:W-:-:S09]  /*00f0*/  UISETP.NE.AND.EX UP0, UPT, UR5, URZ, UPT, UP0 ;  /* 0x000000ff0500728c */ /* 0x000fd2000bf05300 */
[----:B------:R-:W-:Y:S05]  /*0100*/  BRA.U !UP0, `(.L_x_1) ;  /* 0x0000000108147547 */ /* 0x000fea000b800000 */
[----:B------:R-:W1:Y:S01]  /*0110*/  LDC.64 R2, c[0x0][0xc88] ;  /* 0x00032200ff027b82 */ /* 0x000e620000000a00 */
[----:B------:R-:W1:Y:S02]  /*0120*/  LDCU.64 UR4, c[0x0][0x358] ;  /* 0x00006b00ff0477ac */ /* 0x000e640008000a00 */
[----:B-1----:R1:W5:Y:S01]  /*0130*/  LDG.E R71, desc[UR4][R2.64] ;  /* 0x0000000402477981 */ /* 0x002362000c1e1900 */
[----:B------:R-:W-:Y:S01]  /*0140*/  HFMA2 R139, -RZ, RZ, 0, 5.9604644775390625e-08 ;  /* 0x00000001ff8b7431 */ /* 0x000fe200000001ff */
[----:B------:R-:W-:Y:S05]  /*0150*/  BRA `(.L_x_0) ;  /* 0x00000000000c7947 */ /* 0x000fea0003800000 */
.L_x_1:
[----:B------:R-:W1:Y:S01]  /*0160*/  LDCU UR4, c[0x0][0xc80] ;  /* 0x00019000ff0477ac */ /* 0x000e620008000800 */
[----:B------:R-:W-:Y:S01]  /*0170*/  HFMA2 R139, -RZ, RZ, 0, 5.9604644775390625e-08 ;  /* 0x00000001ff8b7431 */ /* 0x000fe200000001ff */
[----:B-1----:R-:W-:-:S07]  /*0180*/  MOV R71, UR4 ;  /* 0x0000000400477c02 */ /* 0x002fce0008000f00 */
.L_x_0:
[----:B------:R-:W2:Y:S02]  /*0190*/  LDCU.64 UR4, c[0x0][0xcb0] ;  /* 0x00019600ff0477ac */ /* 0x000ea40008000a00 */
[----:B--2---:R-:W-:-:S04]  /*01a0*/  UISETP.NE.U32.AND UP0, UPT, UR4, URZ, UPT ;  /* 0x000000ff0400728c */ /* 0x004fc8000bf05070 */
[----:B------:R-:W-:-:S09]  /*01b0*/  UISETP.NE.AND.EX UP0, UPT, UR5, URZ, UPT, UP0 ;  /* 0x000000ff0500728c */ /* 0x000fd2000bf05300 */
[----:B------:R-:W-:Y:S05]  /*01c0*/  BRA.U UP0, `(.L_x_2) ;  /* 0x0000000100287547 */ /* 0x000fea000b800000 */
[----:B------:R-:W2:Y:S02]  /*01d0*/  LDCU.64 UR4, c[0x0][0xca8] ;  /* 0x00019500ff0477ac */ /* 0x000ea40008000a00 */
[----:B--2---:R-:W-:-:S04]  /*01e0*/  UISETP.NE.U32.AND UP0, UPT, UR4, URZ, UPT ;  /* 0x000000ff0400728c */ /* 0x004fc8000bf05070 */
[----:B------:R-:W-:-:S09]  /*01f0*/  UISETP.NE.AND.EX UP0, UPT, UR5, URZ, UPT, UP0 ;  /* 0x000000ff0500728c */ /* 0x000fd2000bf05300 */
[----:B------:R-:W-:Y:S05]  /*0200*/  BRA.U !UP0, `(.L_x_3) ;  /* 0x0000000108107547 */ /* 0x000fea000b800000 */
[----:B------:R-:W2:Y:S01]  /*0210*/  LDC.64 R68, c[0x0][0xca8] ;  /* 0x00032a00ff447b82 */ /* 0x000ea20000000a00 */
[----:B------:R-:W2:Y:S02]  /*0220*/  LDCU.64 UR4, c[0x0][0x358] ;  /* 0x00006b00ff0477ac */ /* 0x000ea40008000a00 */
[----:B--2---:R2:W5:Y:S01]  /*0230*/  LDG.E R68, desc[UR4][R68.64] ;  /* 0x0000000444447981 */ /* 0x004562000c1e1900 */
[----:B------:R-:W-:Y:S05]  /*0240*/  BRA `(.L_x_2) ;  /* 0x0000000000087947 */ /* 0x000fea0003800000 */
.L_x_3:
[----:B------:R-:W2:Y:S02]  /*0250*/  LDCU UR4, c[0x0][0xca0] ;  /* 0x00019400ff0477ac */ /* 0x000ea40008000800 */
[----:B--2---:R-:W-:Y:S02]  /*0260*/  MOV R68, UR4 ;  /* 0x0000000400447c02 */ /* 0x004fe40008000f00 */
.L_x_2:
[----:B------:R-:W-:Y:S01]  /*0270*/  IMAD.U32 R0, RZ, RZ, UR18 ;  /* 0x00000012ff007e24 */ /* 0x000fe2000f8e00ff */
[----:B------:R-:W-:Y:S04]  /*0280*/  BSSY.RECONVERGENT B0, `(.L_x_4) ;  /* 0x0000012000007945 */ /* 0x000fe80003800200 */
[C---:B------:R-:W-:Y:S02]  /*0290*/  ISETP.NE.OR P2, PT, R0.reuse, 0x1, !P1 ;  /* 0x000000010000780c */ /* 0x040fe40004f45670 */
[----:B------:R-:W-:-:S11]  /*02a0*/  ISETP.NE.OR P0, PT, R0, 0x3, !P1 ;  /* 0x000000030000780c */ /* 0x000fd60004f05670 */
[----:B------:R-:W-:Y:S05]  /*02b0*/  @P2 BRA `(.L_x_5) ;  /* 0x0000000000382947 */ /* 0x000fea0003800000 */
[----:B------:R-:W3:Y:S02]  /*02c0*/  LDCU.64 UR4, c[0x0][0x348] ;  /* 0x00006900ff0477ac */ /* 0x000ee40008000a00 */
[----:B---3--:R-:W-:Y:S02]  /*02d0*/  UIADD3 UR10, UP3, UPT, UR4, 0x80, URZ ;  /* 0x00000080040a7890 */ /* 0x008fe4000ff7e0ff */
[----:B------:R-:W-:Y:S02]  /*02e0*/  UIADD3 UR8, UP2, UPT, UR4, 0x180, URZ ;  /* 0x0000018004087890 */ /* 0x000fe4000ff5e0ff */
[----:B------:R-:W-:Y:S02]  /*02f0*/  UIADD3 UR6, UP1, UPT, UR4, 0x280, URZ ;  /* 0x0000028004067890 */ /* 0x000fe4000ff3e0ff */
[----:B------:R-:W-:Y:S02]  /*0300*/  UIADD3 UR4, UP0, UPT, UR4, 0x380, URZ ;  /* 0x0000038004047890 */ /* 0x000fe4000ff1e0ff */
[----:B------:R-:W-:-:S02]  /*0310*/  UIADD3.X UR11, UPT, UPT, URZ, UR5, URZ, UP3, !UPT ;  /* 0x00000005ff0b7290 */ /* 0x000fc40009ffe4ff */
[----:B------:R-:W-:Y:S02]  /*0320*/  UIADD3.X UR9, UPT, UPT, URZ, UR5, URZ, UP2, !UPT ;  /* 0x00000005ff097290 */ /* 0x000fe400097fe4ff */
[----:B------:R-:W-:Y:S02]  /*0330*/  UIADD3.X UR7, UPT, UPT, URZ, UR5, URZ, UP1, !UPT ;  /* 0x00000005ff077290 */ /* 0x000fe40008ffe4ff */
[----:B------:R-:W-:-:S03]  /*0340*/  UIADD3.X UR5, UPT, UPT, URZ, UR5, URZ, UP0, !UPT ;  /* 0x00000005ff057290 */ /* 0x000fc600087fe4ff */
[----:B------:R3:W-:Y:S02]  /*0350*/  UTMACCTL.PF [UR10] ;  /* 0x000000000a0079b9 */ /* 0x0007e40008040000 */
[----:B------:R3:W-:Y:S02]  /*0360*/  UTMACCTL.PF [UR8] ;  /* 0x00000000080079b9 */ /* 0x0007e40008040000 */
[----:B------:R3:W-:Y:S02]  /*0370*/  UTMACCTL.PF [UR6] ;  /* 0x00000000060079b9 */ /* 0x0007e40008040000 */
[----:B------:R3:W-:Y:S02]  /*0380*/  UTMACCTL.PF [UR4] ;  /* 0x00000000040079b9 */ /* 0x0007e40008040000 */
[----:B---3--:R-:W-:Y:S01]  /*0390*/  NOP ;  /* 0x0000000000007918 */ /* 0x008fe20000000000 */
.L_x_5:
[----:B------:R-:W-:Y:S05]  /*03a0*/  BSYNC.RECONVERGENT B0 ;  /* 0x0000000000007941 */ /* 0x000fea0003800200 */
.L_x_4:
[----:B------:R-:W-:Y:S04]  /*03b0*/  BSSY.RECONVERGENT B0, `(.L_x_6) ;  /* 0x000000a000007945 */ /* 0x000fe80003800200 */
[----:B------:R-:W-:Y:S05]  /*03c0*/  @P0 BRA `(.L_x_7) ;  /* 0x0000000000200947 */ /* 0x000fea0003800000 */
[----:B------:R-:W3:Y:S02]  /*03d0*/  LDCU.64 UR4, c[0x0][0x348] ;  /* 0x00006900ff0477ac */ /* 0x000ee40008000a00 */
[----:B---3--:R-:W-:Y:S02]  /*03e0*/  UIADD3 UR6, UP1, UPT, UR4, 0x980, URZ ;  /* 0x0000098004067890 */ /* 0x008fe4000ff3e0ff */
[----:B------:R-:W-:Y:S02]  /*03f0*/  UIADD3 UR4, UP0, UPT, UR4, 0xa80, URZ ;  /* 0x00000a8004047890 */ /* 0x000fe4000ff1e0ff */
[----:B------:R-:W-:Y:S02]  /*0400*/  UIADD3.X UR7, UPT, UPT, URZ, UR5, URZ, UP1, !UPT ;  /* 0x00000005ff077290 */ /* 0x000fe40008ffe4ff */
[----:B------:R-:W-:-:S07]  /*0410*/  UIADD3.X UR5, UPT, UPT, URZ, UR5, URZ, UP0, !UPT ;  /* 0x00000005ff057290 */ /* 0x000fce00087fe4ff */
[----:B------:R3:W-:Y:S02]  /*0420*/  UTMACCTL.PF [UR6] ;  /* 0x00000000060079b9 */ /* 0x0007e40008040000 */
[----:B------:R3:W-:Y:S02]  /*0430*/  UTMACCTL.PF [UR4] ;  /* 0x00000000040079b9 */ /* 0x0007e40008040000 */
[----:B---3--:R-:W-:Y:S01]  /*0440*/  NOP ;  /* 0x0000000000007918 */ /* 0x008fe20000000000 */
.L_x_7:
[----:B------:R-:W-:Y:S05]  /*0450*/  BSYNC.RECONVERGENT B0 ;  /* 0x0000000000007941 */ /* 0x000fea0003800200 */
.L_x_6:
[----:B------:R-:W3:Y:S01]  /*0460*/  LDCU.64 UR4, c[0x0][0xc88] ;  /* 0x00019100ff0477ac */ /* 0x000ee20008000a00 */
[----:B------:R-:W-:Y:S02]  /*0470*/  UISETP.EQ.U32.AND UP2, UPT, UR12, URZ, UPT ;  /* 0x000000ff0c00728c */ /* 0x000fe4000bf42070 */
[----:B------:R-:W-:Y:S02]  /*0480*/  UPLOP3.LUT UP4, UPT, UPT, UPT, UPT, 0x80, 0x8 ;  /* 0x000000000008789c */ /* 0x000fe40003f8f070 */
[----:B---3--:R-:W-:-:S04]  /*0490*/  UISETP.NE.U32.AND UP0, UPT, UR4, URZ, UPT ;  /* 0x000000ff0400728c */ /* 0x008fc8000bf05070 */
[----:B------:R-:W-:-:S04]  /*04a0*/  UISETP.NE.AND.EX UP1, UPT, UR5, URZ, UPT, UP0 ;  /* 0x000000ff0500728c */ /* 0x000fc8000bf25300 */
[----:B------:R-:W-:-:S04]  /*04b0*/  UISETP.EQ.OR.EX UP3, UPT, UR13, URZ, !UP1, UP2 ;  /* 0x000000ff0d00728c */ /* 0x000fc8000cf62720 */
[----:B------:R-:W-:-:S06]  /*04c0*/  UP2UR UR4, UPR, URZ, 0x8 ;  /* 0x00000008ff047883 */ /* 0x000fcc0008000000 */
[----:B------:R-:W-:Y:S01]  /*04d0*/  MOV R143, UR4 ;  /* 0x00000004008f7c02 */ /* 0x000fe20008000f00 */
[----:B------:R-:W-:Y:S06]  /*04e0*/  BRA.U !UP3, `(.L_x_8) ;  /* 0x000000010b207547 */ /* 0x000fec000b800000 */
[----:B------:R-:W-:Y:S01]  /*04f0*/  UISETP.NE.U32.AND UP2, UPT, UR12, URZ, UPT ;  /* 0x000000ff0c00728c */ /* 0x000fe2000bf45070 */
[----:B-----5:R-:W-:Y:S01]  /*0500*/  FSETP.NEU.AND P0, PT, R71, RZ, PT ;  /* 0x000000ff4700720b */ /* 0x020fe20003f0d000 */
[----:B------:R-:W-:Y:S02]  /*0510*/  USEL UR4, URZ, 0xffffffff, UP1 ;  /* 0xffffffffff047887 */ /* 0x000fe40008800000 */
[----:B------:R-:W-:-:S10]  /*0520*/  UISETP.NE.AND.EX UP2, UPT, UR13, URZ, UPT, UP2 ;  /* 0x000000ff0d00728c */ /* 0x000fd4000bf45320 */
[----:B------:R-:W-:Y:S01]  /*0530*/  VOTEU.ANY UP0, P0 ;  /* 0x0000000000ff7886 */ /* 0x000fe20000000100 */
[----:B------:R-:W-:-:S04]  /*0540*/  @!UP2 USEL UR4, URZ, 0xffffffff, UP0 ;  /* 0xffffffffff04a887 */ /* 0x000fc80008000000 */
[----:B------:R-:W-:-:S04]  /*0550*/  ULOP3.LUT UR4, UR4, 0x1, URZ, 0xc0, !UPT ;  /* 0x0000000104047892 */ /* 0x000fc8000f8ec0ff */
[----:B------:R-:W-:-:S11]  /*0560*/  UISETP.NE.U32.AND UP4, UPT, UR4, 0x1, UPT ;  /* 0x000000010400788c */ /* 0x000fd6000bf85070 */
.L_x_8:
[----:B------:R-:W3:Y:S01]  /*0570*/  SHFL.IDX PT, R0, R140, RZ, 0x1f ;  /* 0x00001fff8c007589 */ /* 0x000ee200000e0000 */
[----:B------:R-:W-:-:S04]  /*0580*/  UISETP.NE.AND UP0, UPT, UR18, 0x2, UPT ;  /* 0x000000021200788c */ /* 0x000fc8000bf05270 */
[----:B------:R-:W-:Y:S02]  /*0590*/  UISETP.EQ.AND UP2, UPT, UR22, URZ, !UP0 ;  /* 0x000000ff1600728c */ /* 0x000fe4000c742270 */
[----:B------:R-:W-:-:S04]  /*05a0*/  USEL UR52, URZ, 0x1, UP0 ;  /* 0x00000001ff347887 */ /* 0x000fc80008000000 */
[----:B------:R-:W-:Y:S02]  /*05b0*/  PLOP3.LUT P4, PT, P1, PT, UP2, 0x80, 0x8 ;  /* 0x000000000008781c */ /* 0x000fe40000f8f028 */
[----:B---3--:R-:W-:-:S13]  /*05c0*/  ISETP.NE.AND P0, PT, R0, RZ, PT ;  /* 0x000000ff0000720c */ /* 0x008fda0003f05270 */
[----:B------:R-:W-:Y:S05]  /*05d0*/  @P0 BRA `(.L_x_9) ;  /* 0x0000000000480947 */ /* 0x000fea0003800000 */
[----:B------:R-:W3:Y:S01]  /*05e0*/  S2UR UR5, SR_CgaCtaId ;  /* 0x00000000000579c3 */ /* 0x000ee20000008800 */
[----:B------:R-:W-:Y:S01]  /*05f0*/  UMOV UR4, 0x400 ;  /* 0x0000040000047882 */ /* 0x000fe20000000000 */
[----:B------:R-:W-:Y:S01]  /*0600*/  UMOV UR6, 0x1 ;  /* 0x0000000100067882 */ /* 0x000fe20000000000 */
[----:B------:R-:W-:Y:S01]  /*0610*/  ELECT P0, URZ, PT ;  /* 0x0000000000ff782f */ /* 0x000fe20003800000 */
[----:B------:R-:W-:-:S04]  /*0620*/  UIADD3 UR6, UPT, UPT, -UR6, 0x100000, URZ ;  /* 0x0010000006067890 */ /* 0x000fc8000fffe1ff */
[----:B------:R-:W-:Y:S02]  /*0630*/  USHF.L.U32 UR7, UR6, 0xb, URZ ;  /* 0x0000000b06077899 */ /* 0x000fe400080006ff */
[----:B------:R-:W-:Y:S02]  /*0640*/  USHF.L.U32 UR6, UR6, 0x1, URZ ;  /* 0x0000000106067899 */ /* 0x000fe400080006ff */
[----:B---3--:R-:W-:Y:S01]  /*0650*/  ULEA UR4, UR5, UR4, 0x18 ;  /* 0x0000000405047291 */ /* 0x008fe2000f8ec0ff */
[----:B------:R-:W3:Y:S11]  /*0660*/  FENCE.VIEW.ASYNC.S ;  /* 0x00000000000073c6 */ /* 0x000ef60000000000 */
[----:B---3--:R3:W4:Y:S01]  /*0670*/  SYNCS.EXCH.64 URZ, [UR4], UR6 ;  /* 0x0000000604ff75b2 */ /* 0x0087220008000100 */
[----:B------:R3:W1:Y:S01]  /*0680*/  SYNCS.EXCH.64 URZ, [UR4+0x20], UR6 ;  /* 0x0000200604ff75b2 */ /* 0x0006620008000100 */
[----:B------:R3:W1:Y:S01]  /*0690*/  SYNCS.EXCH.64 URZ, [UR4+0x8], UR6 ;  /* 0x0000080604ff75b2 */ /* 0x0006620008000100 */
[----:B------:R3:W1:Y:S01]  /*06a0*/  SYNCS.EXCH.64 URZ, [UR4+0x28], UR6 ;  /* 0x0000280604ff75b2 */ /* 0x0006620008000100 */
[----:B------:R3:W1:Y:S01]  /*06b0*/  SYNCS.EXCH.64 URZ, [UR4+0x10], UR6 ;  /* 0x0000100604ff75b2 */ /* 0x0006620008000100 */
[----:B------:R3:W1:Y:S01]  /*06c0*/  SYNCS.EXCH.64 URZ, [UR4+0x30], UR6 ;  /* 0x0000300604ff75b2 */ /* 0x0006620008000100 */
[----:B------:R3:W1:Y:S01]  /*06d0*/  SYNCS.EXCH.64 URZ, [UR4+0x18], UR6 ;  /* 0x0000180604ff75b2 */ /* 0x0006620008000100 */
[----:B------:R3:W1:Y:S01]  /*06e0*/  SYNCS.EXCH.64 URZ, [UR4+0x38], UR6 ;  /* 0x0000380604ff75b2 */ /* 0x0006620008000100 */
[----:B------:R-:W-:Y:S01]  /*06f0*/  NOP ;  /* 0x0000000000007918 */ /* 0x000fe20000000000 */
.L_x_9:
[----:B------:R-:W2:Y:S01]  /*0700*/  SHFL.IDX PT, R0, R140, RZ, 0x1f ;  /* 0x00001fff8c007589 */ /* 0x000ea200000e0000 */
[----:B------:R-:W-:Y:S01]  /*0710*/  NOP ;  /* 0x0000000000007918 */ /* 0x000fe20000000000 */
[----:B--2---:R-:W-:-:S13]  /*0720*/  ISETP.NE.AND P0, PT, R0, 0x1, PT ;  /* 0x000000010000780c */ /* 0x004fda0003f05270 */
[----:B------:R-:W-:Y:S05]  /*0730*/  @P0 BRA `(.L_x_10) ;  /* 0x0000000000580947 */ /* 0x000fea0003800000 */
[----:B------:R-:W2:Y:S01]  /*0740*/  S2UR UR5, SR_CgaCtaId ;  /* 0x00000000000579c3 */ /* 0x000ea20000008800 */
[----:B---3--:R-:W-:Y:S01]  /*0750*/  UMOV UR4, 0x400 ;  /* 0x0000040000047882 */ /* 0x008fe20000000000 */
[----:B------:R-:W-:Y:S01]  /*0760*/  UMOV UR8, 0x20 ;  /* 0x0000002000087882 */ /* 0x000fe20000000000 */
[----:B------:R-:W-:Y:S01]  /*0770*/  UMOV UR6, 0x80 ;  /* 0x0000008000067882 */ /* 0x000fe20000000000 */
[----:B------:R-:W-:-:S04]  /*0780*/  UIADD3 UR8, UPT, UPT, -UR8, 0x100000, URZ ;  /* 0x0010000008087890 */ /* 0x000fc8000fffe1ff */
[----:B------:R-:W-:Y:S02]  /*0790*/  USHF.L.U32 UR9, UR8, 0xb, URZ ;  /* 0x0000000b08097899 */ /* 0x000fe400080006ff */
[----:B------:R-:W-:Y:S02]  /*07a0*/  USHF.L.U32 UR8, UR8, 0x1, URZ ;  /* 0x0000000108087899 */ /* 0x000fe400080006ff */
[----:B------:R-:W-:-:S04]  /*07b0*/  UIADD3 UR6, UPT, UPT, -UR6, 0x100000, URZ ;  /* 0x0010000006067890 */ /* 0x000fc8000fffe1ff */
[----:B------:R-:W-:Y:S02]  /*07c0*/  USHF.L.U32 UR7, UR6, 0xb, URZ ;  /* 0x0000000b06077899 */ /* 0x000fe400080006ff */
[----:B------:R-:W-:Y:S01]  /*07d0*/  USHF.L.U32 UR6, UR6, 0x1, URZ ;  /* 0x0000000106067899 */ /* 0x000fe200080006ff */
[----:B------:R-:W-:Y:S01]  /*07e0*/  ELECT P0, URZ, PT ;  /* 0x0000000000ff782f */ /* 0x000fe20003800000 */
[----:B--2---:R-:W-:Y:S01]  /*07f0*/  ULEA UR4, UR5, UR4, 0x18 ;  /* 0x0000000405047291 */ /* 0x004fe2000f8ec0ff */
[----:B------:R-:W2:Y:S11]  /*0800*/  FENCE.VIEW.ASYNC.S ;  /* 0x00000000000073c6 */ /* 0x000eb60000000000 */
[----:B--2---:R2:W3:Y:S01]  /*0810*/  SYNCS.EXCH.64 URZ, [UR4+0x40], UR8 ;  /* 0x0000400804ff75b2 */ /* 0x0044e20008000100 */
        /* <DEDUP_REMOVED lines=8> */
.L_x_10:
[----:B------:R-:W4:Y:S01]  /*08a0*/  SHFL.IDX PT, R0, R140, RZ, 0x1f ;  /* 0x00001fff8c007589 */ /* 0x000f2200000e0000 */
[----:B------:R-:W-:Y:S01]  /*08b0*/  NOP ;  /* 0x0000000000007918 */ /* 0x000fe20000000000 */
[----:B----4-:R-:W-:-:S13]  /*08c0*/  ISETP.NE.AND P0, PT, R0, 0x3, PT ;  /* 0x000000030000780c */ /* 0x010fda0003f05270 */
[----:B------:R-:W-:Y:S05]  /*08d0*/  @P0 BRA `(.L_x_11) ;  /* 0x0000000000300947 */ /* 0x000fea0003800000 */
[----:B--23--:R-:W2:Y:S01]  /*08e0*/  S2UR UR6, SR_CgaCtaId ;  /* 0x00000000000679c3 */ /* 0x00cea20000008800 */
[----:B------:R-:W-:Y:S01]  /*08f0*/  UMOV UR4, 0x400 ;  /* 0x0000040000047882 */ /* 0x000fe20000000000 */
[----:B------:R-:W-:Y:S01]  /*0900*/  UMOV UR5, 0x20 ;  /* 0x0000002000057882 */ /* 0x000fe20000000000 */
[----:B------:R-:W-:Y:S01]  /*0910*/  ELECT P0, URZ, PT ;  /* 0x0000000000ff782f */ /* 0x000fe20003800000 */
[----:B--2---:R-:W-:Y:S02]  /*0920*/  ULEA UR6, UR6, UR4, 0x18 ;  /* 0x0000000406067291 */ /* 0x004fe4000f8ec0ff */
[----:B------:R-:W-:-:S04]  /*0930*/  UIADD3 UR4, UPT, UPT, -UR5, 0x100000, URZ ;  /* 0x0010000005047890 */ /* 0x000fc8000fffe1ff */
[----:B------:R-:W-:Y:S02]  /*0940*/  USHF.L.U32 UR5, UR4, 0xb, URZ ;  /* 0x0000000b04057899 */ /* 0x000fe400080006ff */
[----:B------:R-:W-:Y:S01]  /*0950*/  USHF.L.U32 UR4, UR4, 0x1, URZ ;  /* 0x0000000104047899 */ /* 0x000fe200080006ff */
[----:B------:R-:W2:Y:S11]  /*0960*/  FENCE.VIEW.ASYNC.S ;  /* 0x00000000000073c6 */ /* 0x000eb60000000000 */
[----:B--2---:R4:W2:Y:S01]  /*0970*/  SYNCS.EXCH.64 URZ, [UR6+0x80], UR4 ;  /* 0x0000800406ff75b2 */ /* 0x0048a20008000100 */
[----:B------:R4:W3:Y:S02]  /*0980*/  SYNCS.EXCH.64 URZ, [UR6+0x88], UR4 ;  /* 0x0000880406ff75b2 */ /* 0x0008e40008000100 */
[----:B----4-:R-:W-:Y:S01]  /*0990*/  NOP ;  /* 0x0000000000007918 */ /* 0x010fe20000000000 */
.L_x_11:
[----:B------:R-:W4:Y:S01]  /*09a0*/  SHFL.IDX PT, R0, R140, RZ, 0x1f ;  /* 0x00001fff8c007589 */ /* 0x000f2200000e0000 */
[----:B------:R-:W-:Y:S01]  /*09b0*/  NOP ;  /* 0x0000000000007918 */ /* 0x000fe20000000000 */
[----:B----4-:R-:W-:-:S13]  /*09c0*/  ISETP.NE.AND P0, PT, R0, 0x4, PT ;  /* 0x000000040000780c */ /* 0x010fda0003f05270 */
[----:B------:R-:W-:Y:S05]  /*09d0*/  @P0 BRA `(.L_x_12) ;  /* 0x00000000004c0947 */ /* 0x000fea0003800000 */
[----:B------:R-:W4:Y:S01]  /*09e0*/  S2UR UR5, SR_CgaCtaId ;  /* 0x00000000000579c3 */ /* 0x000f220000008800 */
[----:B--23--:R-:W-:Y:S01]  /*09f0*/  UMOV UR4, 0x1e0 ;  /* 0x000001e000047882 */ /* 0x00cfe20000000000 */
[----:B------:R-:W-:Y:S01]  /*0a00*/  UMOV UR6, 0x400 ;  /* 0x0000040000067882 */ /* 0x000fe20000000000 */
[----:B------:R-:W-:Y:S01]  /*0a10*/  USEL UR4, UR4, 0x1a0, UP4 ;  /* 0x000001a004047887 */ /* 0x000fe2000a000000 */
[----:B------:R-:W-:Y:S01]  /*0a20*/  UMOV UR8, 0x1 ;  /* 0x0000000100087882 */ /* 0x000fe20000000000 */
[----:B------:R-:W-:Y:S01]  /*0a30*/  ELECT P0, URZ, PT ;  /* 0x0000000000ff782f */ /* 0x000fe20003800000 */
[----:B------:R-:W-:-:S04]  /*0a40*/  UIADD3 UR8, UPT, UPT, -UR8, 0x100000, URZ ;  /* 0x0010000008087890 */ /* 0x000fc8000fffe1ff */
[----:B------:R-:W-:Y:S02]  /*0a50*/  USHF.L.U32 UR9, UR8, 0xb, URZ ;  /* 0x0000000b08097899 */ /* 0x000fe400080006ff */
[----:B------:R-:W-:Y:S02]  /*0a60*/  USHF.L.U32 UR8, UR8, 0x1, URZ ;  /* 0x0000000108087899 */ /* 0x000fe400080006ff */
[----:B----4-:R-:W-:Y:S02]  /*0a70*/  ULEA UR6, UR5, UR6, 0x18 ;  /* 0x0000000605067291 */ /* 0x010fe4000f8ec0ff */
[----:B------:R-:W-:-:S04]  /*0a80*/  UIADD3 UR4, UPT, UPT, -UR4, 0x100000, URZ ;  /* 0x0010000004047890 */ /* 0x000fc8000fffe1ff */
[----:B------:R-:W-:Y:S02]  /*0a90*/  USHF.L.U32 UR5, UR4, 0xb, URZ ;  /* 0x0000000b04057899 */ /* 0x000fe400080006ff */
[----:B------:R-:W-:Y:S01]  /*0aa0*/  USHF.L.U32 UR4, UR4, 0x1, URZ ;  /* 0x0000000104047899 */ /* 0x000fe200080006ff */
[----:B------:R-:W2:Y:S03]  /*0ab0*/  FENCE.VIEW.ASYNC.S ;  /* 0x00000000000073c6 */ /* 0x000ea60000000000 */
[----:B--2---:R4:W2:Y:S08]  /*0ac0*/  SYNCS.EXCH.64 URZ, [UR6+0x90], UR8 ;  /* 0x0000900806ff75b2 */ /* 0x0048b00008000100 */
[----:B------:R4:W3:Y:S01]  /*0ad0*/  SYNCS.EXCH.64 URZ, [UR6+0xa0], UR4 ;  /* 0x0000a00406ff75b2 */ /* 0x0008e20008000100 */
[----:B------:R4:W1:Y:S01]  /*0ae0*/  SYNCS.EXCH.64 URZ, [UR6+0x98], UR8 ;  /* 0x0000980806ff75b2 */ /* 0x0008620008000100 */
[----:B------:R4:W1:Y:S02]  /*0af0*/  SYNCS.EXCH.64 URZ, [UR6+0xa8], UR4 ;  /* 0x0000a80406ff75b2 */ /* 0x0008640008000100 */
[----:B----4-:R-:W-:Y:S01]  /*0b00*/  NOP ;  /* 0x0000000000007918 */ /* 0x010fe20000000000 */
.L_x_12:
[----:B------:R-:W4:Y:S01]  /*0b10*/  SHFL.IDX PT, R0, R140, RZ, 0x1f ;  /* 0x00001fff8c007589 */ /* 0x000f2200000e0000 */
[----:B------:R-:W-:Y:S01]  /*0b20*/  NOP ;  /* 0x0000000000007918 */ /* 0x000fe20000000000 */
[----:B----4-:R-:W-:-:S13]  /*0b30*/  ISETP.NE.AND P0, PT, R0, 0x5, PT ;  /* 0x000000050000780c */ /* 0x010fda0003f05270 */
[----:B------:R-:W-:Y:S05]  /*0b40*/  @P0 BRA `(.L_x_13) ;  /* 0x0000000000400947 */ /* 0x000fea0003800000 */
[----:B------:R-:W4:Y:S01]  /*0b50*/  S2UR UR5, SR_CgaCtaId ;  /* 0x00000000000579c3 */ /* 0x000f220000008800 */
[----:B--23--:R-:W-:Y:S01]  /*0b60*/  UMOV UR4, 0x400 ;  /* 0x0000040000047882 */ /* 0x00cfe20000000000 */
        /* <DEDUP_REMOVED lines=9> */
[----:B----4-:R-:W-:Y:S01]  /*0c00*/  ULEA UR4, UR5, UR4, 0x18 ;  /* 0x0000000405047291 */ /* 0x010fe2000f8ec0ff */
[----:B------:R-:W2:Y:S11]  /*0c10*/  FENCE.VIEW.ASYNC.S ;  /* 0x00000000000073c6 */ /* 0x000eb60000000000 */
[----:B--2---:R4:W2:Y:S01]  /*0c20*/  SYNCS.EXCH.64 URZ, [UR4+0xb0], UR6 ;  /* 0x0000b00604ff75b2 */ /* 0x0048a20008000100 */
[----:B------:R4:W3:Y:S02]  /*0c30*/  SYNCS.EXCH.64 URZ, [UR4+0xb8], UR8 ;  /* 0x0000b80804ff75b2 */ /* 0x0008e40008000100 */
[----:B----4-:R-:W-:Y:S01]  /*0c40*/  NOP ;  /* 0x0000000000007918 */ /* 0x010fe20000000000 */
.L_x_13:
[----:B------:R-:W4:Y:S01]  /*0c50*/  SHFL.IDX PT, R0, R140, RZ, 0x1f ;  /* 0x00001fff8c007589 */ /* 0x000f2200000e0000 */
[----:B------:R-:W-:Y:S01]  /*0c60*/  ISETP.NE.OR P1, PT, RZ, UR18, !P1 ;  /* 0x00000012ff007c0c */ /* 0x000fe2000cf25670 */
[----:B------:R-:W-:Y:S01]  /*0c70*/  NOP ;  /* 0x0000000000007918 */ /* 0x000fe20000000000 */
[----:B----4-:R-:W-:-:S13]  /*0c80*/  ISETP.NE.AND P0, PT, R0, 0x3, PT ;  /* 0x000000030000780c */ /* 0x010fda0003f05270 */
[----:B------:R-:W-:Y:S05]  /*0c90*/  @P0 BRA `(.L_x_14) ;  /* 0x0000000000380947 */ /* 0x000fea0003800000 */
[----:B------:R-:W4:Y:S01]  /*0ca0*/  S2UR UR5, SR_CgaCtaId ;  /* 0x00000000000579c3 */ /* 0x000f220000008800 */
[----:B--23--:R-:W-:Y:S01]  /*0cb0*/  UMOV UR4, 0x400 ;  /* 0x0000040000047882 */ /* 0x00cfe20000000000 */
[----:B------:R-:W-:Y:S01]  /*0cc0*/  UMOV UR6, 0x20 ;  /* 0x0000002000067882 */ /* 0x000fe20000000000 */
[----:B------:R-:W-:Y:S01]  /*0cd0*/  ELECT P0, URZ, PT ;  /* 0x0000000000ff782f */ /* 0x000fe20003800000 */
[----:B------:R-:W-:-:S04]  /*0ce0*/  UIADD3 UR6, UPT, UPT, -UR6, 0x100000, URZ ;  /* 0x0010000006067890 */ /* 0x000fc8000fffe1ff */
[----:B------:R-:W-:Y:S02]  /*0cf0*/  USHF.L.U32 UR7, UR6, 0xb, URZ ;  /* 0x0000000b06077899 */ /* 0x000fe400080006ff */
[----:B------:R-:W-:Y:S02]  /*0d00*/  USHF.L.U32 UR6, UR6, 0x1, URZ ;  /* 0x0000000106067899 */ /* 0x000fe400080006ff */
[----:B----4-:R-:W-:Y:S01]  /*0d10*/  ULEA UR4, UR5, UR4, 0x18 ;  /* 0x0000000405047291 */ /* 0x010fe2000f8ec0ff */
[----:B------:R-:W2:Y:S11]  /*0d20*/  FENCE.VIEW.ASYNC.S ;  /* 0x00000000000073c6 */ /* 0x000eb60000000000 */
[----:B--2---:R4:W2:Y:S01]  /*0d30*/  SYNCS.EXCH.64 URZ, [UR4+0xc0], UR6 ;  /* 0x0000c00604ff75b2 */ /* 0x0048a20008000100 */
[----:B------:R4:W3:Y:S01]  /*0d40*/  SYNCS.EXCH.64 URZ, [UR4+0xd0], UR6 ;  /* 0x0000d00604ff75b2 */ /* 0x0008e20008000100 */
[----:B------:R4:W1:Y:S01]  /*0d50*/  SYNCS.EXCH.64 URZ, [UR4+0xc8], UR6 ;  /* 0x0000c80604ff75b2 */ /* 0x0008620008000100 */
[----:B------:R4:W1:Y:S02]  /*0d60*/  SYNCS.EXCH.64 URZ, [UR4+0xd8], UR6 ;  /* 0x0000d80604ff75b2 */ /* 0x0008640008000100 */
[----:B----4-:R-:W-:Y:S01]  /*0d70*/  NOP ;  /* 0x0000000000007918 */ /* 0x010fe20000000000 */
.L_x_14:
[----:B--23--:R-:W2:Y:S01]  /*0d80*/  S2UR UR7, SR_CgaCtaId ;  /* 0x00000000000779c3 */ /* 0x00cea20000008800 */
[----:B------:R-:W-:Y:S01]  /*0d90*/  VOTEU.ALL UP0, P1 ;  /* 0x0000000000ff7886 */ /* 0x000fe20000800000 */
[----:B------:R-:W-:Y:S01]  /*0da0*/  UMOV UR4, 0x100 ;  /* 0x0000010000047882 */ /* 0x000fe20000000000 */
[----:B------:R-:W-:Y:S01]  /*0db0*/  NOP ;  /* 0x0000000000007918 */ /* 0x000fe20000000000 */
[----:B-1----:R-:W-:Y:S01]  /*0dc0*/  LOP3.LUT R3, R152, 0x1f, RZ, 0xc0, !PT ;  /* 0x0000001f98037812 */ /* 0x002fe200078ec0ff */
[----:B------:R-:W-:Y:S01]  /*0dd0*/  UISETP.NE.AND UP5, UPT, UR18, URZ, UPT ;  /* 0x000000ff1200728c */ /* 0x000fe2000bfa5270 */
[----:B------:R-:W-:Y:S01]  /*0de0*/  @!UP0 UMOV UR6, 0x400 ;  /* 0x0000040000068882 */ /* 0x000fe20000000000 */
[----:B------:R-:W-:-:S04]  /*0df0*/  @!UP0 UIADD3 UR4, UPT, UPT, -UR4, 0x100000, URZ ;  /* 0x0010000004048890 */ /* 0x000fc8000fffe1ff */
[----:B------:R-:W-:Y:S02]  /*0e00*/  @!UP0 USHF.L.U32 UR5, UR4, 0xb, URZ ;  /* 0x0000000b04058899 */ /* 0x000fe400080006ff */
[----:B------:R-:W-:Y:S02]  /*0e10*/  @!UP0 USHF.L.U32 UR4, UR4, 0x1, URZ ;  /* 0x0000000104048899 */ /* 0x000fe400080006ff */
[----:B--2---:R-:W-:Y:S01]  /*0e20*/  @!UP0 ULEA UR6, UR7, UR6, 0x18 ;  /* 0x0000000607068291 */ /* 0x004fe2000f8ec0ff */
[----:B------:R-:W1:Y:S01]  /*0e30*/  LDCU UR7, c[0x0][0x36c] ;  /* 0x00006d80ff0777ac */ /* 0x000e620008000800 */
[----:B------:R-:W-:Y:S01]  /*0e40*/  VOTEU.ALL UP0, P1 ;  /* 0x0000000000ff7886 */ /* 0x000fe20000800000 */
[----:B------:R-:W2:Y:S09]  /*0e50*/  FENCE.VIEW.ASYNC.S ;  /* 0x00000000000073c6 */ /* 0x000eb20000000000 */
[----:B--2---:R2:W3:Y:S01]  /*0e60*/  @!UP0 SYNCS.EXCH.64 URZ, [UR6+0xe0], UR4 ;  /* 0x0000e00406ff85b2 */ /* 0x0044e20008000100 */
[----:B-1----:R-:W-:-:S09]  /*0e70*/  UISETP.EQ.U32.AND UP6, UPT, UR7, 0x1, UPT ;  /* 0x000000010700788c */ /* 0x002fd2000bfc2070 */
[----:B--2---:R-:W-:Y:S05]  /*0e80*/  BRA.U !UP6, `(.L_x_15) ;  /* 0x000000010e087547 */ /* 0x004fea000b800000 */
[----:B---3--:R-:W-:Y:S01]  /*0e90*/  UCGABAR_ARV ;  /* 0x00000000000079c7 */ /* 0x008fe20008000000 */
[----:B------:R-:W-:Y:S05]  /*0ea0*/  BRA `(.L_x_16) ;  /* 0x0000000000047947 */ /* 0x000fea0003800000 */
.L_x_15:
[----:B---3--:R-:W-:Y:S01]  /*0eb0*/  NOP ;  /* 0x0000000000007918 */ /* 0x008fe20000000000 */
.L_x_16:
[----:B------:R-:W1:Y:S01]  /*0ec0*/  S2UR UR61, SR_CTAID.X ;  /* 0x00000000003d79c3 */ /* 0x000e620000002500 */
[----:B------:R-:W-:-:S05]  /*0ed0*/  CS2R.32 R142, SR_CgaSize ;  /* 0x00000000008e7805 */ /* 0x000fca0000008a00 */
[----:B------:R-:W-:-:S05]  /*0ee0*/  IMAD R142, R142, -0xa0, RZ ;  /* 0xffffff608e8e7824 */ /* 0x000fca00078e02ff */
[----:B------:R-:W-:-:S14]  /*0ef0*/  R2UR UR5, R142 ;  /* 0x000000008e0572ca */ /* 0x000fdc00000e0000 */
[----:B------:R-:W2:Y:S01]  /*0f00*/  LDCU UR5, c[0x0][UR5+0x2b0] ;  /* 0x00005600050577ac */ /* 0x000ea20008000800 */
[----:B------:R-:W-:-:S05]  /*0f10*/  CS2R.32 R142, SR_CgaSize ;  /* 0x00000000008e7805 */ /* 0x000fca0000008a00 */
[----:B------:R-:W-:-:S05]  /*0f20*/  IMAD R142, R142, -0xa0, RZ ;  /* 0xffffff608e8e7824 */ /* 0x000fca00078e02ff */
[----:B------:R-:W-:-:S14]  /*0f30*/  R2UR UR4, R142 ;  /* 0x000000008e0472ca */ /* 0x000fdc00000e0000 */
[----:B------:R-:W3:Y:S01]  /*0f40*/  LDCU UR4, c[0x0][UR4+0x2b4] ;  /* 0x00005680040477ac */ /* 0x000ee20008000800 */
[----:B------:R-:W4:Y:S01]  /*0f50*/  S2UR UR6, SR_CTAID.Y ;  /* 0x00000000000679c3 */ /* 0x000f220000002600 */
[----:B------:R-:W-:-:S05]  /*0f60*/  CS2R.32 R142, SR_CgaSize ;  /* 0x00000000008e7805 */ /* 0x000fca0000008a00 */
[----:B------:R-:W-:-:S05]  /*0f70*/  IMAD R142, R142, -0xa0, RZ ;  /* 0xffffff608e8e7824 */ /* 0x000fca00078e02ff */
[----:B------:R-:W-:-:S14]  /*0f80*/  R2UR UR7, R142 ;  /* 0x000000008e0772ca */ /* 0x000fdc00000e0000 */
[----:B------:R-:W3:Y:S01]  /*0f90*/  LDCU UR7, c[0x0][UR7+0x2a0] ;  /* 0x00005400070777ac */ /* 0x000ee20008000800 */
[----:B------:R-:W-:-:S05]  /*0fa0*/  CS2R.32 R142, SR_CgaSize ;  /* 0x00000000008e7805 */ /* 0x000fca0000008a00 */
[----:B------:R-:W-:-:S05]  /*0fb0*/  IMAD R142, R142, -0xa0, RZ ;  /* 0xffffff608e8e7824 */ /* 0x000fca00078e02ff */
[----:B------:R-:W-:-:S14]  /*0fc0*/  R2UR UR8, R142 ;  /* 0x000000008e0872ca */ /* 0x000fdc00000e0000 */
[----:B------:R-:W3:Y:S01]  /*0fd0*/  LDCU UR8, c[0x0][UR8+0x2a4] ;  /* 0x00005480080877ac */ /* 0x000ee20008000800 */
[----:B------:R-:W3:Y:S01]  /*0fe0*/  S2UR UR9, SR_CgaCtaId ;  /* 0x00000000000979c3 */ /* 0x000ee20000008800 */
[----:B------:R-:W3:Y:S01]  /*0ff0*/  LDCU UR19, c[0x0][0xf24] ;  /* 0x0001e480ff1377ac */ /* 0x000ee20008000800 */
[----:B------:R-:W3:Y:S01]  /*1000*/  LDCU UR44, c[0x0][0xf24] ;  /* 0x0001e480ff2c77ac */ /* 0x000ee20008000800 */
[----:B-1----:R-:W-:-:S05]  /*1010*/  I2FP.F32.U32 R2, UR61 ;  /* 0x0000003d00027c45 */ /* 0x002fca0008201000 */
[----:B------:R-:W1:Y:S01]  /*1020*/  S2UR UR36, SR_CTAID.Z ;  /* 0x00000000002479c3 */ /* 0x000e620000002700 */
[----:B------:R-:W1:Y:S01]  /*1030*/  LDCU UR24, c[0x0][0xf30] ;  /* 0x0001e600ff1877ac */ /* 0x000e620008000800 */
[----:B--2---:R-:W-:Y:S01]  /*1040*/  FMUL R2, R2, UR5 ;  /* 0x0000000502027c20 */ /* 0x004fe20008400000 */
[----:B------:R-:W-:Y:S01]  /*1050*/  UMOV UR28, UR61 ;  /* 0x0000003d001c7c82 */ /* 0x000fe20008000000 */
[----:B----4-:R-:W-:Y:S01]  /*1060*/  I2FP.F32.U32 R0, UR6 ;  /* 0x0000000600007c45 */ /* 0x010fe20008201000 */
[----:B------:R-:W-:-:S03]  /*1070*/  UMOV UR20, UR6 ;  /* 0x0000000600147c82 */ /* 0x000fc60008000000 */
[----:B------:R-:W2:Y:S01]  /*1080*/  F2I.U32.TRUNC.NTZ R2, R2 ;  /* 0x0000000200027305 */ /* 0x000ea2000020f000 */
[----:B---3--:R-:W-:Y:S01]  /*1090*/  UISETP.GE.AND UP2, UPT, UR19, 0x1, UPT ;  /* 0x000000011300788c */ /* 0x008fe2000bf46270 */
[----:B------:R-:W-:Y:S01]  /*10a0*/  FMUL R0, R0, UR4 ;  /* 0x0000000400007c20 */ /* 0x000fe20008400000 */
[----:B------:R-:W-:-:S05]  /*10b0*/  USHF.L.U32 UR50, UR9, 0xb, URZ ;  /* 0x0000000b09327899 */ /* 0x000fca00080006ff */
[----:B------:R-:W3:Y:S01]  /*10c0*/  F2I.U32.TRUNC.NTZ R0, R0 ;  /* 0x0000000000007305 */ /* 0x000ee2000020f000 */
[----:B------:R-:W-:Y:S01]  /*10d0*/  ULOP3.LUT UR50, UR50, 0x800, URZ, 0xc0, !UPT ;  /* 0x0000080032327892 */ /* 0x000fe2000f8ec0ff */
[----:B--2---:R-:W-:Y:S02]  /*10e0*/  R2UR UR5, R2 ;  /* 0x00000000020572ca */ /* 0x004fe400000e0000 */
[----:B------:R-:W-:Y:S02]  /*10f0*/  PRMT R2, RZ, 0x7610, R2 ;  /* 0x00007610ff027816 */ /* 0x000fe40000000002 */
[----:B---3--:R-:W-:Y:S02]  /*1100*/  R2UR UR4, R0 ;  /* 0x00000000000472ca */ /* 0x008fe400000e0000 */
[----:B------:R-:W-:-:S07]  /*1110*/  PRMT R0, RZ, 0x7610, R0 ;  /* 0x00007610ff007816 */ /* 0x000fce0000000000 */
[----:B------:R-:W-:-:S04]  /*1120*/  UIADD3 UR5, UPT, UPT, -UR5, URZ, URZ ;  /* 0x000000ff05057290 */ /* 0x000fc8000fffe1ff */
[----:B------:R-:W-:Y:S02]  /*1130*/  UIMAD UR5, UR7, UR5, UR61 ;  /* 0x00000005070572a4 */ /* 0x000fe4000f8e023d */
[----:B------:R-:W-:-:S04]  /*1140*/  UIADD3 UR4, UPT, UPT, -UR4, URZ, URZ ;  /* 0x000000ff04047290 */ /* 0x000fc8000fffe1ff */
[----:B------:R-:W-:Y:S01]  /*1150*/  IMAD.U32 R142, RZ, RZ, UR5 ;  /* 0x00000005ff8e7e24 */ /* 0x000fe2000f8e00ff */
[----:B------:R-:W-:-:S06]  /*1160*/  UIMAD UR4, UR8, UR4, UR6 ;  /* 0x00000004080472a4 */ /* 0x000fcc000f8e0206 */
[----:B------:R-:W-:Y:S01]  /*1170*/  IMAD.U32 R141, RZ, RZ, UR4 ;  /* 0x00000004ff8d7e24 */ /* 0x000fe2000f8e00ff */
[----:B-1----:R-:W-:Y:S06]  /*1180*/  BRA.U UP5, `(.L_x_17) ;  /* 0x0000000105307547 */ /* 0x002fec000b800000 */
[----:B------:R-:W-:Y:S01]  /*1190*/  R2UR UR5, R141 ;  /* 0x000000008d0572ca */ /* 0x000fe200000e0000 */
[----:B------:R-:W-:Y:S01]  /*11a0*/  UMOV UR7, 0x3 ;  /* 0x0000000300077882 */ /* 0x000fe20000000000 */
[----:B------:R-:W-:-:S11]  /*11b0*/  R2UR UR4, R142 ;  /* 0x000000008e0472ca */ /* 0x000fd600000e0000 */
[----:B------:R-:W-:-:S04]  /*11c0*/  UISETP.NE.AND UP0, UPT, UR5, URZ, UPT ;  /* 0x000000ff0500728c */ /* 0x000fc8000bf05270 */
[----:B------:R-:W-:Y:S02]  /*11d0*/  UISETP.LT.U32.OR UP0, UPT, UR4, 0x2, !UP0 ;  /* 0x000000020400788c */ /* 0x000fe4000c701470 */
[----:B------:R-:W-:Y:S02]  /*11e0*/  ULOP3.LUT UR4, UR4, 0xfffffffe, URZ, 0xc0, !UPT ;  /* 0xfffffffe04047892 */ /* 0x000fe4000f8ec0ff */
[----:B------:R-:W-:Y:S02]  /*11f0*/  USEL UR6, URZ, 0x1, !UP0 ;  /* 0x00000001ff067887 */ /* 0x000fe4000c000000 */
[----:B------:R-:W-:Y:S02]  /*1200*/  USEL UR5, URZ, 0x2, !UP0 ;  /* 0x00000002ff057887 */ /* 0x000fe4000c000000 */
[----:B------:R-:W-:Y:S02]  /*1210*/  USHF.L.U32 UR4, UR7, UR4, URZ ;  /* 0x0000000407047299 */ /* 0x000fe400080006ff */
[----:B------:R-:W-:-:S04]  /*1220*/  UIADD3 UR5, UPT, UPT, UR6, UR5, URZ ;  /* 0x0000000506057290 */ /* 0x000fc8000fffe0ff */
[----:B------:R-:W-:Y:S02]  /*1230*/  IMAD.U32 R0, RZ, RZ, UR4 ;  /* 0x00000004ff007e24 */ /* 0x000fe4000f8e00ff */
[----:B------:R-:W-:Y:S02]  /*1240*/  IMAD.U32 R2, RZ, RZ, UR5 ;  /* 0x00000005ff027e24 */ /* 0x000fe4000f8e00ff */
.L_x_17:
[----:B------:R-:W-:Y:S05]  /*1250*/  BRA.U !UP2, `(.L_x_18) ;  /* 0x000000010ad07547 */ /* 0x000fea000b800000 */
[----:B------:R-:W1:Y:S01]  /*1260*/  LDCU.128 UR12, c[0x0][0xf10] ;  /* 0x0001e200ff0c77ac */ /* 0x000e620008000c00 */
[----:B------:R-:W2:Y:S01]  /*1270*/  LDCU UR6, c[0x0][0x370] ;  /* 0x00006e00ff0677ac */ /* 0x000ea20008000800 */
[----:B------:R-:W3:Y:S01]  /*1280*/  LDCU UR7, c[0x0][0x374] ;  /* 0x00006e80ff0777ac */ /* 0x000ee20008000800 */
[----:B------:R-:W4:Y:S01]  /*1290*/  LDCU UR21, c[0x0][0xf0c] ;  /* 0x0001e180ff1577ac */ /* 0x000f220008000800 */
[----:B------:R-:W4:Y:S01]  /*12a0*/  LDCU UR23, c[0x0][0xf20] ;  /* 0x0001e400ff1777ac */ /* 0x000f220008000800 */
[----:B------:R-:W4:Y:S01]  /*12b0*/  LDCU.64 UR8, c[0x0][0xf28] ;  /* 0x0001e500ff0877ac */ /* 0x000f220008000a00 */
[----:B-1----:R-:W-:Y:S02]  /*12c0*/  UISETP.NE.AND UP3, UPT, UR14, 0x1, UPT ;  /* 0x000000010e00788c */ /* 0x002fe4000bf65270 */
[----:B---3--:R-:W-:Y:S02]  /*12d0*/  UIMAD.WIDE.U32 UR10, UR7, UR15, URZ ;  /* 0x0000000f070a72a5 */ /* 0x008fe4000f8e00ff */
[----:B--2---:R-:W-:-:S02]  /*12e0*/  UIMAD.WIDE.U32 UR16, UR6, UR12, URZ ;  /* 0x0000000c061072a5 */ /* 0x004fc4000f8e00ff */
[----:B----4-:R-:W-:Y:S02]  /*12f0*/  UISETP.NE.AND UP0, UPT, UR21, 0x1, UPT ;  /* 0x000000011500788c */ /* 0x010fe4000bf05270 */
[----:B------:R-:W-:Y:S01]  /*1300*/  UIMAD.WIDE.U32 UR4, UR28, UR12, URZ ;  /* 0x0000000c1c0472a5 */ /* 0x000fe2000f8e00ff */
[----:B------:R-:W-:Y:S02]  /*1310*/  UMOV UR10, UR11 ;  /* 0x0000000b000a7c82 */ /* 0x000fe40008000000 */
[----:B------:R-:W-:Y:S01]  /*1320*/  UMOV UR16, UR17 ;  /* 0x0000001100107c82 */ /* 0x000fe20008000000 */
[----:B------:R-:W-:Y:S02]  /*1330*/  @UP3 USHF.R.U32.HI UR7, URZ, UR23, UR10 ;  /* 0x00000017ff073299 */ /* 0x000fe4000801160a */
[----:B------:R-:W-:Y:S02]  /*1340*/  UISETP.NE.AND UP2, UPT, UR19, 0x1, UPT ;  /* 0x000000011300788c */ /* 0x000fe4000bf45270 */
[----:B------:R-:W-:-:S02]  /*1350*/  USHF.R.U32.HI UR5, URZ, UR13, UR5 ;  /* 0x0000000dff057299 */ /* 0x000fc40008011605 */
[----:B------:R-:W-:Y:S02]  /*1360*/  @UP0 USHF.R.U32.HI UR6, URZ, UR13, UR16 ;  /* 0x0000000dff060299 */ /* 0x000fe40008011610 */
[----:B------:R-:W-:Y:S02]  /*1370*/  UIMAD.WIDE.U32 UR12, UR20, UR15, URZ ;  /* 0x0000000f140c72a5 */ /* 0x000fe4000f8e00ff */
[----:B------:R-:W-:Y:S02]  /*1380*/  UIMAD.WIDE.U32 UR10, UR7, UR8, URZ ;  /* 0x00000008070a72a5 */ /* 0x000fe4000f8e00ff */
[----:B------:R-:W-:Y:S02]  /*1390*/  UIMAD.WIDE.U32 UR16, UR6, UR8, URZ ;  /* 0x00000008061072a5 */ /* 0x000fe4000f8e00ff */
[----:B------:R-:W-:Y:S01]  /*13a0*/  USEL UR5, UR28, UR5, !UP0 ;  /* 0x000000051c057287 */ /* 0x000fe2000c000000 */
[----:B------:R-:W-:Y:S02]  /*13b0*/  UMOV UR4, UR13 ;  /* 0x0000000d00047c82 */ /* 0x000fe40008000000 */
[----:B------:R-:W-:Y:S01]  /*13c0*/  UMOV UR10, UR11 ;  /* 0x0000000b000a7c82 */ /* 0x000fe20008000000 */
[----:B------:R-:W-:-:S02]  /*13d0*/  USHF.R.U32.HI UR4, URZ, UR23, UR4 ;  /* 0x00000017ff047299 */ /* 0x000fc40008011604 */
[----:B------:R-:W-:Y:S01]  /*13e0*/  @UP2 USHF.R.U32.HI UR7, URZ, UR9, UR10 ;  /* 0x00000009ff072299 */ /* 0x000fe2000801160a */
[----:B------:R-:W-:Y:S01]  /*13f0*/  UMOV UR16, UR17 ;  /* 0x0000001100107c82 */ /* 0x000fe20008000000 */
[----:B------:R-:W-:Y:S02]  /*1400*/  USEL UR4, UR20, UR4, !UP3 ;  /* 0x0000000414047287 */ /* 0x000fe4000d800000 */
[----:B------:R-:W-:Y:S02]  /*1410*/  @UP2 USHF.R.U32.HI UR6, URZ, UR9, UR16 ;  /* 0x00000009ff062299 */ /* 0x000fe40008011610 */
[----:B------:R-:W-:Y:S02]  /*1420*/  UIMAD UR7, UR7, UR19, URZ ;  /* 0x00000013070772a4 */ /* 0x000fe4000f8e02ff */
[----:B------:R-:W-:Y:S02]  /*1430*/  UIMAD UR12, UR6, UR19, URZ ;  /* 0x00000013060c72a4 */ /* 0x000fe4000f8e02ff */
[----:B------:R-:W-:-:S02]  /*1440*/  UISETP.GE.AND UP0, UPT, UR4, UR7, UPT ;  /* 0x000000070400728c */ /* 0x000fc4000bf06270 */
[----:B------:R-:W-:Y:S02]  /*1450*/  UIMAD.WIDE.U32 UR10, UR4, UR8, URZ ;  /* 0x00000008040a72a5 */ /* 0x000fe4000f8e00ff */
[----:B------:R-:W-:Y:S02]  /*1460*/  UISETP.GE.OR UP0, UPT, UR5, UR12, UP0 ;  /* 0x0000000c0500728c */ /* 0x000fe40008706670 */
[----:B------:R-:W-:Y:S02]  /*1470*/  UIMAD.WIDE.U32 UR12, UR5, UR8, URZ ;  /* 0x00000008050c72a5 */ /* 0x000fe4000f8e00ff */
[----:B------:R-:W-:Y:S01]  /*1480*/  UIADD3 UR10, UPT, UPT, -UR4, URZ, URZ ;  /* 0x000000ff040a7290 */ /* 0x000fe2000fffe1ff */
[----:B------:R-:W-:Y:S01]  /*1490*/  UMOV UR8, UR11 ;  /* 0x0000000b00087c82 */ /* 0x000fe20008000000 */
[----:B------:R-:W-:Y:S02]  /*14a0*/  UIADD3 UR11, UPT, UPT, -UR5, URZ, URZ ;  /* 0x000000ff050b7290 */ /* 0x000fe4000fffe1ff */
[----:B------:R-:W-:-:S03]  /*14b0*/  USHF.R.U32.HI UR8, URZ, UR9, UR8 ;  /* 0x00000009ff087299 */ /* 0x000fc60008011608 */
[----:B------:R-:W-:Y:S01]  /*14c0*/  @!UP0 UMOV UR7, UR13 ;  /* 0x0000000d00078c82 */ /* 0x000fe20008000000 */
[----:B------:R-:W-:Y:S02]  /*14d0*/  UIMAD UR20, UR14, UR10, UR20 ;  /* 0x0000000a0e1472a4 */ /* 0x000fe4000f8e0214 */
[----:B------:R-:W-:Y:S02]  /*14e0*/  USEL UR8, UR4, UR8, !UP2 ;  /* 0x0000000804087287 */ /* 0x000fe4000d000000 */
[----:B------:R-:W-:Y:S02]  /*14f0*/  @!UP0 USHF.R.U32.HI UR7, URZ, UR9, UR7 ;  /* 0x00000009ff078299 */ /* 0x000fe40008011607 */
[----:B------:R-:W-:Y:S02]  /*1500*/  UIADD3 UR9, UPT, UPT, -UR8, URZ, URZ ;  /* 0x000000ff08097290 */ /* 0x000fe4000fffe1ff */
[----:B------:R-:W-:Y:S02]  /*1510*/  @!UP0 USEL UR7, UR5, UR7, !UP2 ;  /* 0x0000000705078287 */ /* 0x000fe4000d000000 */
[----:B------:R-:W-:-:S02]  /*1520*/  UIMAD UR9, UR19, UR9, UR4 ;  /* 0x00000009130972a4 */ /* 0x000fc4000f8e0204 */
[----:B------:R-:W-:Y:S02]  /*1530*/  @!UP0 UIADD3 UR8, UPT, UPT, UR8, -UR7, URZ ;  /* 0x8000000708088290 */ /* 0x000fe4000fffe0ff */
[----:B------:R-:W-:Y:S02]  /*1540*/  @!UP0 UIMAD UR6, UR9, UR6, UR7 ;  /* 0x00000006090682a4 */ /* 0x000fe4000f8e0207 */
[----:B------:R-:W-:Y:S02]  /*1550*/  @!UP0 UIMAD UR4, UR8, UR19, UR5 ;  /* 0x00000013080482a4 */ /* 0x000fe4000f8e0205 */
[----:B------:R-:W-:Y:S02]  /*1560*/  UIMAD UR28, UR21, UR11, UR28 ;  /* 0x0000000b151c72a4 */ /* 0x000fe4000f8e021c */
[----:B------:R-:W-:Y:S01]  /*1570*/  UIMAD UR20, UR4, UR14, UR20 ;  /* 0x0000000e041472a4 */ /* 0x000fe2000f8e0214 */
[----:B------:R-:W-:Y:S02]  /*1580*/  @!UP0 UMOV UR5, UR6 ;  /* 0x0000000600058c82 */ /* 0x000fe40008000000 */
[----:B------:R-:W-:-:S12]  /*1590*/  UIMAD UR28, UR5, UR21, UR28 ;  /* 0x00000015051c72a4 */ /* 0x000fd8000f8e021c */
.L_x_18:
[----:B------:R-:W-:Y:S02]  /*15a0*/  UISETP.NE.AND UP2, UPT, UR24, 0x1, UPT ;  /* 0x000000011800788c */ /* 0x000fe4000bf45270 */
[----:B------:R-:W-:Y:S02]  /*15b0*/  UISETP.NE.AND UP0, UPT, UR18, 0x2, UPT ;  /* 0x000000021200788c */ /* 0x000fe4000bf05270 */
[----:B------:R-:W-:Y:S02]  /*15c0*/  ULOP3.LUT UR55, UR61, 0x1, URZ, 0xc0, !UPT ;  /* 0x000000013d377892 */ /* 0x000fe4000f8ec0ff */
[----:B------:R-:W-:-:S03]  /*15d0*/  USHF.R.U32.HI UR45, URZ, 0xa, UR50 ;  /* 0x0000000aff2d7899 */ /* 0x000fc60008011632 */
[----:B------:R-:W-:Y:S09]  /*15e0*/  BRA.U UP2, `(.L_x_19) ;  /* 0x0000000102407547 */ /* 0x000ff2000b800000 */
[----:B------:R-:W1:Y:S01]  /*15f0*/  LDCU.128 UR8, c[0x0][0xf10] ;  /* 0x0001e200ff0877ac */ /* 0x000e620008000c00 */
[----:B------:R-:W2:Y:S01]  /*1600*/  LDCU UR12, c[0x0][0xf0c] ;  /* 0x0001e180ff0c77ac */ /* 0x000ea20008000800 */
[----:B------:R-:W3:Y:S01]  /*1610*/  LDCU UR13, c[0x0][0xf20] ;  /* 0x0001e400ff0d77ac */ /* 0x000ee20008000800 */
[----:B-1----:R-:W-:Y:S02]  /*1620*/  UIMAD.WIDE.U32 UR4, UR28, UR8, URZ ;  /* 0x000000081c0472a5 */ /* 0x002fe4000f8e00ff */
[----:B------:R-:W-:Y:S02]  /*1630*/  UIMAD.WIDE.U32 UR6, UR20, UR11, URZ ;  /* 0x0000000b140672a5 */ /* 0x000fe4000f8e00ff */
[----:B--2---:R-:W-:Y:S02]  /*1640*/  UISETP.NE.AND UP2, UPT, UR12, 0x1, UPT ;  /* 0x000000010c00788c */ /* 0x004fe4000bf45270 */
[----:B------:R-:W-:-:S03]  /*1650*/  USHF.R.U32.HI UR5, URZ, UR9, UR5 ;  /* 0x00000009ff057299 */ /* 0x000fc60008011605 */
[----:B------:R-:W-:Y:S01]  /*1660*/  UMOV UR4, UR7 ;  /* 0x0000000700047c82 */ /* 0x000fe20008000000 */
[----:B------:R-:W-:Y:S02]  /*1670*/  USEL UR5, UR28, UR5, !UP2 ;  /* 0x000000051c057287 */ /* 0x000fe4000d000000 */
[----:B------:R-:W-:Y:S02]  /*1680*/  UISETP.NE.AND UP2, UPT, UR10, 0x1, UPT ;  /* 0x000000010a00788c */ /* 0x000fe4000bf45270 */
[----:B---3--:R-:W-:-:S04]  /*1690*/  USHF.R.U32.HI UR4, URZ, UR13, UR4 ;  /* 0x0000000dff047299 */ /* 0x008fc80008011604 */
[----:B------:R-:W-:-:S04]  /*16a0*/  USEL UR4, UR20, UR4, !UP2 ;  /* 0x0000000414047287 */ /* 0x000fc8000d000000 */
[----:B------:R-:W-:Y:S02]  /*16b0*/  UIADD3 UR6, UPT, UPT, UR5, -UR4, URZ ;  /* 0x8000000405067290 */ /* 0x000fe4000fffe0ff */
[----:B------:R-:W-:Y:S02]  /*16c0*/  UIADD3 UR4, UPT, UPT, -UR5, UR4, URZ ;  /* 0x0000000405047290 */ /* 0x000fe4000fffe1ff */
[----:B------:R-:W-:Y:S02]  /*16d0*/  UIMAD UR20, UR6, UR10, UR20 ;  /* 0x0000000a061472a4 */ /* 0x000fe4000f8e0214 */
[----:B------:R-:W-:-:S12]  /*16e0*/  UIMAD UR28, UR4, UR12, UR28 ;  /* 0x0000000c041c72a4 */ /* 0x000fd8000f8e021c */
.L_x_19:
[----:B------:R-:W-:Y:S05]  /*16f0*/  BRA.U !UP6, `(.L_x_20) ;  /* 0x000000010e0c7547 */ /* 0x000fea000b800000 */
[----:B------:R-:W-:Y:S01]  /*1700*/  UCGABAR_WAIT ;  /* 0x0000000000007dc7 */ /* 0x000fe20008000000 */
[----:B------:R-:W-:Y:S01]  /*1710*/  CCTL.IVALL ;  /* 0x00000000ff00798f */ /* 0x000fe20002000000 */
[----:B------:R-:W-:Y:S05]  /*1720*/  BRA `(.L_x_21) ;  /* 0x0000000000047947 */ /* 0x000fea0003800000 */
.L_x_20:
[----:B------:R-:W-:Y:S06]  /*1730*/  BAR.SYNC.DEFER_BLOCKING 0x0 ;  /* 0x0000000000007b1d */ /* 0x000fec0000010000 */
.L_x_21:
[----:B------:R-:W-:Y:S05]  /*1740*/  BRA.U UP0, `(.L_x_22) ;  /* 0x0000001500907547 */ /* 0x000fea000b800000 */
[----:B------:R-:W1:Y:S01]  /*1750*/  LDCU UR6, c[0x0][0x38c] ;  /* 0x00007180ff0677ac */ /* 0x000e620008000800 */
[----:B------:R-:W2:Y:S01]  /*1760*/  S2UR UR7, SR_CgaCtaId ;  /* 0x00000000000779c3 */ /* 0x000ea20000008800 */
[----:B------:R-:W-:Y:S01]  /*1770*/  PLOP3.LUT P2, PT, PT, PT, UP4, 0x80, 0x8 ;  /* 0x000000000008781c */ /* 0x000fe20003f4f048 */
[----:B------:R-:W-:Y:S01]  /*1780*/  IMAD.MOV.U32 R12, RZ, RZ, 0x1 ;  /* 0x00000001ff0c7424 */ /* 0x000fe200078e00ff */
[----:B------:R-:W-:Y:S01]  /*1790*/  UMOV UR14, 0x400 ;  /* 0x00000400000e7882 */ /* 0x000fe20000000000 */
[----:B------:R-:W-:Y:S01]  /*17a0*/  UISETP.NE.AND UP1, UPT, UR18, URZ, UPT ;  /* 0x000000ff1200728c */ /* 0x000fe2000bf25270 */
[----:B------:R-:W-:Y:S02]  /*17b0*/  ISETP.NE.AND P3, PT, R3, RZ, P4 ;  /* 0x000000ff0300720c */ /* 0x000fe40002765270 */
[----:B------:R-:W-:Y:S02]  /*17c0*/  CS2R R10, SRZ ;  /* 0x00000000000a7805 */ /* 0x000fe4000001ff00 */
[----:B------:R-:W-:Y:S01]  /*17d0*/  PLOP3.LUT P2, PT, P2, PT, PT, 0x8, 0x80 ;  /* 0x000000000080781c */ /* 0x000fe2000174e170 */
[----:B------:R-:W-:Y:S01]  /*17e0*/  IMAD.MOV.U32 R9, RZ, RZ, RZ ;  /* 0x000000ffff097224 */ /* 0x000fe200078e00ff */
[----:B------:R-:W3:Y:S01]  /*17f0*/  LDCU UR54, c[0x0][0x370] ;  /* 0x00006e00ff3677ac */ /* 0x000ee20008000800 */
[----:B------:R-:W-:Y:S01]  /*1800*/  IMAD.MOV.U32 R8, RZ, RZ, 0x1 ;  /* 0x00000001ff087424 */ /* 0x000fe200078e00ff */
[----:B------:R-:W-:Y:S01]  /*1810*/  USHF.L.U32 UR55, UR55, 0x7, URZ ;  /* 0x0000000737377899 */ /* 0x000fe200080006ff */
[----:B------:R-:W4:Y:S01]  /*1820*/  LDCU.64 UR42, c[0x0][0x348] ;  /* 0x00006900ff2a77ac */ /* 0x000f220008000a00 */
[----:B-1----:R-:W-:-:S02]  /*1830*/  UIADD3 UR5, UPT, UPT, UR6, 0xff, URZ ;  /* 0x000000ff06057890 */ /* 0x002fc4000fffe0ff */
[----:B------:R-:W-:Y:S02]  /*1840*/  UIADD3 UR60, UPT, UPT, UR6, 0x1fe, URZ ;  /* 0x000001fe063c7890 */ /* 0x000fe4000fffe0ff */
[----:B------:R-:W-:Y:S02]  /*1850*/  USHF.R.S32.HI UR4, URZ, 0x1f, UR5 ;  /* 0x0000001fff047899 */ /* 0x000fe40008011405 */
[----:B--2---:R-:W-:Y:S02]  /*1860*/  ULEA UR14, UR7, UR14, 0x18 ;  /* 0x0000000e070e7291 */ /* 0x004fe4000f8ec0ff */
[----:B------:R-:W-:Y:S01]  /*1870*/  ULEA.HI UR4, UR4, UR5, URZ, 0x8 ;  /* 0x0000000504047291 */ /* 0x000fe2000f8f40ff */
[----:B------:R-:W1:Y:S03]  /*1880*/  LDCU UR53, c[0x0][0x374] ;  /* 0x00006e80ff3577ac */ /* 0x000e660008000800 */
[----:B------:R-:W-:-:S02]  /*1890*/  USHF.R.S32.HI UR57, URZ, 0x8, UR4 ;  /* 0x00000008ff397899 */ /* 0x000fc40008011404 */
[----:B------:R-:W-:Y:S02]  /*18a0*/  UIADD3 UR4, UPT, UPT, UR6, -0x1, URZ ;  /* 0xffffffff06047890 */ /* 0x000fe4000fffe0ff */
[----:B------:R-:W-:Y:S02]  /*18b0*/  UISETP.LT.U32.AND UP0, UPT, UR57, 0x4, UPT ;  /* 0x000000043900788c */ /* 0x000fe4000bf01070 */
[----:B------:R-:W-:Y:S02]  /*18c0*/  UISETP.GE.U32.AND UP2, UPT, UR4, -0x1ff, UPT ;  /* 0xfffffe010400788c */ /* 0x000fe4000bf46070 */
[----:B------:R-:W-:Y:S02]  /*18d0*/  USEL UR56, UR57, 0x4, UP0 ;  /* 0x0000000439387887 */ /* 0x000fe40008000000 */
[----:B------:R-:W-:Y:S02]  /*18e0*/  USEL UR37, UR52, 0x2, UP1 ;  /* 0x0000000234257887 */ /* 0x000fe40008800000 */
[----:B------:R-:W-:-:S02]  /*18f0*/  UIADD3 UR4, UPT, UPT, UR56, -0x1, URZ ;  /* 0xffffffff38047890 */ /* 0x000fc4000fffe0ff */
[----:B------:R-:W-:Y:S02]  /*1900*/  UIADD3 UR49, UPT, UPT, UR14, 0x32800, UR50 ;  /* 0x000328000e317890 */ /* 0x000fe4000fffe032 */
[----:B------:R-:W-:Y:S02]  /*1910*/  UIADD3 UR59, UPT, UPT, UR57, -UR56, URZ ;  /* 0x80000038393b7290 */ /* 0x000fe4000fffe0ff */
[----:B------:R-:W-:Y:S01]  /*1920*/  @UP2 UIADD3 UR4, UPT, UPT, UR56, URZ, URZ ;  /* 0x000000ff38042290 */ /* 0x000fe2000fffe0ff */
[----:B------:R-:W-:-:S03]  /*1930*/  UMOV UR15, URZ ;  /* 0x000000ff000f7c82 */ /* 0x000fc60008000000 */
[----:B------:R-:W-:Y:S02]  /*1940*/  UIADD3 UR48, UPT, UPT, UR4, 0x1, URZ ;  /* 0x0000000104307890 */ /* 0x000fe4000fffe0ff */
[----:B-1-34-:R-:W-:-:S12]  /*1950*/  UIADD3 UR58, UPT, UPT, -UR4, URZ, URZ ;  /* 0x000000ff043a7290 */ /* 0x01afd8000fffe1ff */
.L_x_46:
[----:B-1----:R-:W1:Y:S02]  /*1960*/  S2UR UR4, SR_CgaCtaId ;  /* 0x00000000000479c3 */ /* 0x002e640000008800 */
[----:B-1----:R-:W-:-:S09]  /*1970*/  UISETP.NE.AND UP0, UPT, UR4, URZ, UPT ;  /* 0x000000ff0400728c */ /* 0x002fd2000bf05270 */
[----:B---3--:R-:W-:Y:S05]  /*1980*/  BRA.U UP0, `(.L_x_23) ;  /* 0x0000000100287547 */ /* 0x008fea000b800000 */
[----:B------:R-:W-:Y:S02]  /*1990*/  LEA R0, R9, UR14, 0x3 ;  /* 0x0000000e09007c11 */ /* 0x000fe4000f8e18ff */
[----:B------:R-:W-:-:S04]  /*19a0*/  SHF.L.U32 R3, R8, 0x1f, RZ ;  /* 0x0000001f08037819 */ /* 0x000fc800000006ff */
[----:B------:R-:W1:Y:S02]  /*19b0*/  SYNCS.PHASECHK.TRANS64.TRYWAIT P0, [R0+URZ+0xd0], R3 ;  /* 0x0000d003000075a7 */ /* 0x000e6400080011ff */
[----:B-1----:R-:W-:Y:S05]  /*19c0*/  @!P0 BRA `(.L_x_24) ;  /* 0x000000ac00b88947 */ /* 0x002fea0003800000 */
.L_x_153:
[----:B------:R2:W-:Y:S01]  /*19d0*/  SYNCS.ARRIVE.TRANS64.A1T0 RZ, [R0+URZ+0xc0], RZ ;  /* 0x0000c0ff00ff79a7 */ /* 0x0005e200081000ff */
[----:B------:R-:W-:-:S05]  /*19e0*/  VIADD R9, R9, 0x1 ;  /* 0x0000000109097836 */ /* 0x000fca0000000000 */
[----:B------:R-:W-:-:S04]  /*19f0*/  ISETP.NE.AND P0, PT, R9, 0x2, PT ;  /* 0x000000020900780c */ /* 0x000fc80003f05270 */
[----:B-1----:R-:W-:Y:S02]  /*1a00*/  SEL R3, RZ, 0x1, P0 ;  /* 0x00000001ff037807 */ /* 0x002fe40000000000 */
[----:B------:R-:W-:Y:S02]  /*1a10*/  SEL R9, R9, RZ, P0 ;  /* 0x000000ff09097207 */ /* 0x000fe40000000000 */
[----:B------:R-:W-:Y:S02]  /*1a20*/  LOP3.LUT R8, R8, R3, RZ, 0x3c, !PT ;  /* 0x0000000308087212 */ /* 0x000fe400078e3cff */
.L_x_23:
[----:B------:R-:W-:Y:S01]  /*1a30*/  ULEA UR4, UR15, UR14, 0x3 ;  /* 0x0000000e0f047291 */ /* 0x000fe2000f8e18ff */
[----:B--2---:R-:W-:Y:S01]  /*1a40*/  SHF.L.U32 R0, R12, 0x1f, RZ ;  /* 0x0000001f0c007819 */ /* 0x004fe200000006ff */
[----:B------:R-:W-:Y:S02]  /*1a50*/  UISETP.GE.U32.AND UP0, UPT, UR60, 0x1ff, UPT ;  /* 0x000001ff3c00788c */ /* 0x000fe4000bf06070 */
[----:B------:R-:W-:Y:S02]  /*1a60*/  USHF.L.U32 UR19, UR20, 0x1, URZ ;  /* 0x0000000114137899 */ /* 0x000fe400080006ff */
[----:B------:R-:W-:Y:S01]  /*1a70*/  ULEA UR27, UR20, UR55, 0x8 ;  /* 0x00000037141b7291 */ /* 0x000fe2000f8e40ff */
[----:B------:R-:W-:Y:S02]  /*1a80*/  UMOV UR7, URZ ;  /* 0x000000ff00077c82 */ /* 0x000fe40008000000 */
[----:B------:R1:W2:Y:S01]  /*1a90*/  SYNCS.PHASECHK.TRANS64.TRYWAIT P1, [UR4+0x20], R0 ;  /* 0x00002000ff0075a7 */ /* 0x0002a20008021104 */
[----:B------:R-:W-:-:S04]  /*1aa0*/  ULEA.HI UR4, UR28, UR28, URZ, 0x1 ;  /* 0x0000001c1c047291 */ /* 0x000fc8000f8f08ff */
[----:B------:R-:W-:Y:S02]  /*1ab0*/  USHF.L.U32 UR35, UR4, 0x7, URZ ;  /* 0x0000000704237899 */ /* 0x000fe400080006ff */
[----:B------:R-:W-:Y:S02]  /*1ac0*/  ULOP3.LUT UR12, UR4, 0xfffffffe, URZ, 0xc0, !UPT ;  /* 0xfffffffe040c7892 */ /* 0x000fe4000f8ec0ff */
[----:B------:R-:W-:Y:S02]  /*1ad0*/  ULOP3.LUT UR35, UR55, 0xffffff00, UR35, 0xf8, !UPT ;  /* 0xffffff0037237892 */ /* 0x000fe4000f8ef823 */
[----:B------:R-:W-:Y:S01]  /*1ae0*/  ULOP3.LUT UR12, UR12, 0x1, UR61, 0xf8, !UPT ;  /* 0x000000010c0c7892 */ /* 0x000fe2000f8ef83d */
[----:B------:R-:W-:Y:S11]  /*1af0*/  BRA.U !UP0, `(.L_x_25) ;  /* 0x0000000508247547 */ /* 0x000ff6000b800000 */
[----:B------:R-:W-:Y:S01]  /*1b00*/  UMOV UR29, UR58 ;  /* 0x0000003a001d7c82 */ /* 0x000fe20008000000 */
[----:B------:R-:W-:Y:S01]  /*1b10*/  UMOV UR4, UR15 ;  /* 0x0000000f00047c82 */ /* 0x000fe20008000000 */
[----:B------:R-:W-:Y:S01]  /*1b20*/  UMOV UR11, URZ ;  /* 0x000000ff000b7c82 */ /* 0x000fe20008000000 */
[----:B------:R-:W-:Y:S01]  /*1b30*/  UMOV UR20, UR45 ;  /* 0x0000002d00147c82 */ /* 0x000fe20008000000 */
[----:B------:R-:W-:-:S05]  /*1b40*/  UMOV UR34, URZ ;  /* 0x000000ff00227c82 */ /* 0x000fca0008000000 */
.L_x_33:
[----:B------:R-:W-:Y:S01]  /*1b50*/  ULEA UR5, UR4, UR14, 0x3 ;  /* 0x0000000e04057291 */ /* 0x000fe2000f8e18ff */
[----:B--2---:R-:W-:Y:S01]  /*1b60*/  @P4 MOV R2, 0x13000 ;  /* 0x0001300000024802 */ /* 0x004fe20000000f00 */
[----:B--23--:R-:W-:Y:S10]  /*1b70*/  @P1 BRA `(.L_x_26) ;  /* 0x00000000000c1947 */ /* 0x00cff40003800000 */
[----:B------:R-:W-:-:S04]  /*1b80*/  SHF.L.U32 R3, R12, 0x1f, RZ ;  /* 0x0000001f0c037819 */ /* 0x000fc800000006ff */
[----:B------:R-:W2:Y:S02]  /*1b90*/  SYNCS.PHASECHK.TRANS64.TRYWAIT P0, [UR5+0x20], R3 ;  /* 0x00002003ff0075a7 */ /* 0x000ea40008001105 */
[----:B--2---:R-:W-:Y:S05]  /*1ba0*/  @!P0 BRA `(.L_x_27) ;  /* 0x000000ac00548947 */ /* 0x004fea0003800000 */
.L_x_26:
[----:B------:R2:W-:Y:S01]  /*1bb0*/  @P4 SYNCS.ARRIVE.TRANS64 RZ, [UR5], R2 ;  /* 0x00000002ffff49a7 */ /* 0x0005e20008000005 */
[----:B------:R-:W-:Y:S02]  /*1bc0*/  ULOP3.LUT UR6, UR37, 0x2, URZ, 0xfc, !UPT ;  /* 0x0000000225067892 */ /* 0x000fe4000f8efcff */
[----:B------:R-:W-:Y:S02]  /*1bd0*/  UIADD3 UR29, UPT, UPT, UR29, 0x1, URZ ;  /* 0x000000011d1d7890 */ /* 0x000fe4000fffe0ff */
[----:B------:R-:W-:Y:S02]  /*1be0*/  UISETP.NE.AND UP0, UPT, UR6, 0x2, UPT ;  /* 0x000000020600788c */ /* 0x000fe4000bf05270 */
[----:B------:R-:W-:-:S07]  /*1bf0*/  UISETP.NE.AND UP4, UPT, UR29, 0x1, UPT ;  /* 0x000000011d00788c */ /* 0x000fce000bf85270 */
[----:B------:R-:W-:Y:S05]  /*1c00*/  BRA.U UP0, `(.L_x_28) ;  /* 0x0000000100047547 */ /* 0x000fea000b800000 */
[----:B------:R-:W-:Y:S05]  /*1c10*/  BPT.TRAP 0x1 ;  /* 0x000000040000795c */ /* 0x000fea0000300000 */
.L_x_28:
[----:B------:R-:W-:Y:S04]  /*1c20*/  BSSY.RECONVERGENT B0, `(.L_x_29) ;  /* 0x0000003000007945 */ /* 0x000fe80003800200 */
[----:B------:R-:W-:Y:S05]  /*1c30*/  @!P3 BRA `(.L_x_30) ;  /* 0x000000000004b947 */ /* 0x000fea0003800000 */
[----:B------:R-:W-:Y:S05]  /*1c40*/  BPT.TRAP 0x1 ;  /* 0x000000040000795c */ /* 0x000fea0000300000 */
.L_x_30:
[----:B------:R-:W-:Y:S05]  /*1c50*/  BSYNC.RECONVERGENT B0 ;  /* 0x0000000000007941 */ /* 0x000fea0003800200 */
.L_x_29:
[----:B------:R-:W-:Y:S01]  /*1c60*/  UIADD3 UR6, UPT, UPT, UR4, 0x1, URZ ;  /* 0x0000000104067890 */ /* 0x000fe2000fffe0ff */
[----:B------:R-:W-:Y:S01]  /*1c70*/  BSSY.RECONVERGENT B0, `(.L_x_31) ;  /* 0x000002b000007945 */ /* 0x000fe20003800200 */
[----:B------:R-:W-:Y:S02]  /*1c80*/  ELECT P0, URZ, PT ;  /* 0x0000000000ff782f */ /* 0x000fe40003800000 */
[----:B------:R-:W-:-:S04]  /*1c90*/  UISETP.NE.AND UP0, UPT, UR6, 0x4, UPT ;  /* 0x000000040600788c */ /* 0x000fc8000bf05270 */
[----:B------:R-:W-:Y:S02]  /*1ca0*/  USEL UR7, URZ, 0x1, UP0 ;  /* 0x00000001ff077887 */ /* 0x000fe40008000000 */
[----:B------:R-:W-:-:S04]  /*1cb0*/  USEL UR15, UR6, URZ, UP0 ;  /* 0x000000ff060f7287 */ /* 0x000fc80008000000 */
[----:B------:R-:W-:Y:S01]  /*1cc0*/  ULEA UR6, UR15, UR14, 0x3 ;  /* 0x0000000e0f067291 */ /* 0x000fe2000f8e18ff */
[----:B------:R-:W-:-:S04]  /*1cd0*/  LOP3.LUT R12, R12, UR7, RZ, 0x3c, !PT ;  /* 0x000000070c0c7c12 */ /* 0x000fc8000f8e3cff */
[----:B-1----:R-:W-:-:S04]  /*1ce0*/  SHF.L.U32 R0, R12, 0x1f, RZ ;  /* 0x0000001f0c007819 */ /* 0x002fc800000006ff */
[----:B------:R1:W3:Y:S01]  /*1cf0*/  SYNCS.PHASECHK.TRANS64.TRYWAIT P1, [UR6+0x20], R0 ;  /* 0x00002000ff0075a7 */ /* 0x0002e20008021106 */
[----:B------:R-:W-:Y:S05]  /*1d00*/  @!P0 BRA `(.L_x_32) ;  /* 0x0000000000848947 */ /* 0x000fea0003800000 */
[----:B------:R-:W-:Y:S02]  /*1d10*/  ULEA UR24, UR4, UR14, 0xe ;  /* 0x0000000e04187291 */ /* 0x000fe4000f8e70ff */
[----:B------:R-:W-:Y:S02]  /*1d20*/  UIADD3 UR38, UP3, UPT, UR42, 0x80, URZ ;  /* 0x000000802a267890 */ /* 0x000fe4000ff7e0ff */
[----:B------:R-:W-:Y:S02]  /*1d30*/  UIADD3 UR30, UP2, UPT, UR42, 0x180, URZ ;  /* 0x000001802a1e7890 */ /* 0x000fe4000ff5e0ff */
[----:B------:R-:W-:Y:S02]  /*1d40*/  ULEA UR8, UR4, UR14, 0xb ;  /* 0x0000000e04087291 */ /* 0x000fe4000f8e58ff */
[----:B------:R-:W-:Y:S02]  /*1d50*/  UIADD3 UR22, UP1, UPT, UR42, 0x280, URZ ;  /* 0x000002802a167890 */ /* 0x000fe4000ff3e0ff */
[----:B------:R-:W-:-:S02]  /*1d60*/  ULEA UR16, UR4, UR50, 0xc ;  /* 0x0000003204107291 */ /* 0x000fc4000f8e60ff */
[----:B------:R-:W-:Y:S02]  /*1d70*/  UIADD3 UR6, UP0, UPT, UR42, 0x380, URZ ;  /* 0x000003802a067890 */ /* 0x000fe4000ff1e0ff */
[----:B------:R-:W-:Y:S02]  /*1d80*/  ULOP3.LUT UR33, UR5, 0xfefffff8, URZ, 0xc0, !UPT ;  /* 0xfefffff805217892 */ /* 0x000fe4000f8ec0ff */
[----:B------:R-:W-:Y:S02]  /*1d90*/  UIADD3.X UR39, UPT, UPT, URZ, UR43, URZ, UP3, !UPT ;  /* 0x0000002bff277290 */ /* 0x000fe40009ffe4ff */
[----:B------:R-:W-:Y:S02]  /*1da0*/  UIADD3 UR32, UPT, UPT, UR24, 0x10800, URZ ;  /* 0x0001080018207890 */ /* 0x000fe4000fffe0ff */
[----:B------:R-:W-:Y:S02]  /*1db0*/  UIADD3.X UR31, UPT, UPT, URZ, UR43, URZ, UP2, !UPT ;  /* 0x0000002bff1f7290 */ /* 0x000fe400097fe4ff */
[----:B------:R-:W-:-:S02]  /*1dc0*/  UIADD3 UR24, UPT, UPT, UR24, 0x20800, URZ ;  /* 0x0002080018187890 */ /* 0x000fc4000fffe0ff */
[----:B------:R-:W-:Y:S02]  /*1dd0*/  UIADD3.X UR23, UPT, UPT, URZ, UR43, URZ, UP1, !UPT ;  /* 0x0000002bff177290 */ /* 0x000fe40008ffe4ff */
[----:B------:R-:W-:Y:S02]  /*1de0*/  UIADD3 UR8, UPT, UPT, UR8, 0x30800, URZ ;  /* 0x0003080008087890 */ /* 0x000fe4000fffe0ff */
[----:B------:R-:W-:Y:S02]  /*1df0*/  UIADD3.X UR7, UPT, UPT, URZ, UR43, URZ, UP0, !UPT ;  /* 0x0000002bff077290 */ /* 0x000fe400087fe4ff */
[----:B------:R-:W-:Y:S01]  /*1e00*/  UIADD3 UR16, UPT, UPT, UR14, 0x32800, UR16 ;  /* 0x000328000e107890 */ /* 0x000fe2000fffe010 */
[----:B------:R-:W-:Y:S01]  /*1e10*/  UMOV UR40, 0x0 ;  /* 0x0000000000287882 */ /* 0x000fe20000000000 */
[----:B------:R-:W-:Y:S01]  /*1e20*/  UMOV UR41, 0x10000000 ;  /* 0x1000000000297882 */ /* 0x000fe20000000000 */
[----:B------:R-:W-:Y:S01]  /*1e30*/  UMOV UR26, UR34 ;  /* 0x00000022001a7c82 */ /* 0x000fe20008000000 */
[----:B------:R-:W-:Y:S01]  /*1e40*/  UMOV UR28, UR36 ;  /* 0x00000024001c7c82 */ /* 0x000fe20008000000 */
[----:B------:R-:W-:Y:S01]  /*1e50*/  UMOV UR10, URZ ;  /* 0x000000ff000a7c82 */ /* 0x000fe20008000000 */
[----:B------:R-:W-:Y:S01]  /*1e60*/  UMOV UR25, UR33 ;  /* 0x0000002100197c82 */ /* 0x000fe20008000000 */
[----:B------:R-:W-:Y:S01]  /*1e70*/  UMOV UR13, UR36 ;  /* 0x00000024000d7c82 */ /* 0x000fe20008000000 */
[----:B------:R-:W-:Y:S01]  /*1e80*/  UMOV UR9, UR33 ;  /* 0x0000002100097c82 */ /* 0x000fe20008000000 */
[----:B------:R4:W-:Y:S01]  /*1e90*/  UTMALDG.3D.2CTA [UR32], [UR38], desc[UR40] ;  /* 0x00002820260075b4 */ /* 0x0009e20008211000 */
[----:B------:R-:W-:Y:S01]  /*1ea0*/  UMOV UR46, 0x30000 ;  /* 0x00030000002e7882 */ /* 0x000fe20000000000 */
[----:B------:R-:W-:Y:S01]  /*1eb0*/  UMOV UR21, UR36 ;  /* 0x0000002400157c82 */ /* 0x000fe20008000000 */
[----:B------:R-:W-:Y:S01]  /*1ec0*/  UMOV UR17, UR33 ;  /* 0x0000002100117c82 */ /* 0x000fe20008000000 */
[----:B------:R-:W-:Y:S01]  /*1ed0*/  UMOV UR18, UR10 ;  /* 0x0000000a00127c82 */ /* 0x000fe20008000000 */
[----:B------:R4:W-:Y:S01]  /*1ee0*/  UTMALDG.3D.2CTA [UR24], [UR30], desc[UR40] ;  /* 0x000028181e0075b4 */ /* 0x0009e20008211000 */
[----:B------:R4:W-:Y:S01]  /*1ef0*/  UTMALDG.4D.2CTA [UR8], [UR22], desc[UR40] ;  /* 0x00002808160075b4 */ /* 0x0009e20008219000 */
[----:B------:R4:W-:Y:S02]  /*1f00*/  UTMALDG.4D.MULTICAST.2CTA [UR16], [UR6], UR46, desc[UR40] ;  /* 0x00002810060073b4 */ /* 0x0009e4000821982e */
[----:B----4-:R-:W-:Y:S01]  /*1f10*/  NOP ;  /* 0x0000000000007918 */ /* 0x010fe20000000000 */
.L_x_32:
[----:B------:R-:W-:Y:S05]  /*1f20*/  BSYNC.RECONVERGENT B0 ;  /* 0x0000000000007941 */ /* 0x000fea0003800200 */
.L_x_31:
[----:B------:R-:W-:Y:S02]  /*1f30*/  UIADD3 UR34, UPT, UPT, UR34, 0x100, URZ ;  /* 0x0000010022227890 */ /* 0x000fe4000fffe0ff */
[----:B------:R-:W-:Y:S02]  /*1f40*/  UIADD3 UR20, UPT, UPT, UR20, 0x4, URZ ;  /* 0x0000000414147890 */ /* 0x000fe4000fffe0ff */
[----:B------:R-:W-:Y:S01]  /*1f50*/  UIADD3 UR11, UPT, UPT, UR11, 0x4, URZ ;  /* 0x000000040b0b7890 */ /* 0x000fe2000fffe0ff */
[----:B------:R-:W-:Y:S01]  /*1f60*/  UMOV UR4, UR15 ;  /* 0x0000000f00047c82 */ /* 0x000fe20008000000 */
[----:B------:R-:W-:Y:S01]  /*1f70*/  UMOV UR7, UR48 ;  /* 0x0000003000077c82 */ /* 0x000fe20008000000 */
[----:B------:R-:W-:Y:S09]  /*1f80*/  BRA.U UP4, `(.L_x_33) ;  /* 0xfffffff904f07547 */ /* 0x000ff2000b83ffff */
.L_x_25:
[----:B------:R-:W-:Y:S01]  /*1f90*/  ULEA UR4, UR15, UR14, 0x3 ;  /* 0x0000000e0f047291 */ /* 0x000fe2000f8e18ff */
[----:B-1----:R-:W-:Y:S01]  /*1fa0*/  SHF.L.U32 R0, R12, 0x1f, RZ ;  /* 0x0000001f0c007819 */ /* 0x002fe200000006ff */
[----:B------:R-:W-:Y:S01]  /*1fb0*/  @!P2 SYNCS.ARRIVE.TRANS64.A1T0 RZ, [UR14+0x88], RZ ;  /* 0x000088ffffffa9a7 */ /* 0x000fe2000810000e */
[----:B------:R-:W-:-:S06]  /*1fc0*/  UISETP.GT.AND UP0, UPT, UR57, UR56, UPT ;  /* 0x000000383900728c */ /* 0x000fcc000bf04270 */
[----:B--23--:R1:W2:Y:S03]  /*1fd0*/  SYNCS.PHASECHK.TRANS64.TRYWAIT P1, [UR4+0x20], R0 ;  /* 0x00002000ff0075a7 */ /* 0x00c2a60008021104 */
[----:B------:R-:W-:Y:S05]  /*1fe0*/  BRA.U !UP0, `(.L_x_34) ;  /* 0x0000000508107547 */ /* 0x000fea000b800000 */
[----:B------:R-:W-:Y:S01]  /*1ff0*/  UIADD3 UR29, UPT, UPT, UR59, UR7, URZ ;  /* 0x000000073b1d7290 */ /* 0x000fe2000fffe0ff */
[----:B------:R-:W-:-:S11]  /*2000*/  UMOV UR5, UR15 ;  /* 0x0000000f00057c82 */ /* 0x000fd60008000000 */
.L_x_42:
[----:B------:R-:W-:Y:S01]  /*2010*/  ULEA UR6, UR5, UR14, 0x3 ;  /* 0x0000000e05067291 */ /* 0x000fe2000f8e18ff */
[----:B--2---:R-:W-:Y:S01]  /*2020*/  @P4 MOV R2, 0x13000 ;  /* 0x0001300000024802 */ /* 0x004fe20000000f00 */
[----:B--23--:R-:W-:Y:S10]  /*2030*/  @P1 BRA `(.L_x_35) ;  /* 0x00000000000c1947 */ /* 0x00cff40003800000 */
[----:B------:R-:W-:-:S04]  /*2040*/  SHF.L.U32 R3, R12, 0x1f, RZ ;  /* 0x0000001f0c037819 */ /* 0x000fc800000006ff */
[----:B------:R-:W2:Y:S02]  /*2050*/  SYNCS.PHASECHK.TRANS64.TRYWAIT P0, [UR6+0x20], R3 ;  /* 0x00002003ff0075a7 */ /* 0x000ea40008001106 */
[----:B--2---:R-:W-:Y:S05]  /*2060*/  @!P0 BRA `(.L_x_36) ;  /* 0x000000a8003c8947 */ /* 0x004fea0003800000 */
.L_x_35:
[----:B------:R2:W-:Y:S01]  /*2070*/  @P4 SYNCS.ARRIVE.TRANS64 RZ, [UR6], R2 ;  /* 0x00000002ffff49a7 */ /* 0x0005e20008000006 */
[----:B------:R-:W-:-:S04]  /*2080*/  ULOP3.LUT UR4, UR37, 0x2, URZ, 0xfc, !UPT ;  /* 0x0000000225047892 */ /* 0x000fc8000f8efcff */
[----:B------:R-:W-:-:S09]  /*2090*/  UISETP.NE.AND UP0, UPT, UR4, 0x2, UPT ;  /* 0x000000020400788c */ /* 0x000fd2000bf05270 */
[----:B------:R-:W-:Y:S05]  /*20a0*/  BRA.U UP0, `(.L_x_37) ;  /* 0x0000000100047547 */ /* 0x000fea000b800000 */
[----:B------:R-:W-:Y:S05]  /*20b0*/  BPT.TRAP 0x1 ;  /* 0x000000040000795c */ /* 0x000fea0000300000 */
.L_x_37:
[----:B------:R-:W-:Y:S04]  /*20c0*/  BSSY.RECONVERGENT B0, `(.L_x_38) ;  /* 0x0000003000007945 */ /* 0x000fe80003800200 */
[----:B------:R-:W-:Y:S05]  /*20d0*/  @!P3 BRA `(.L_x_39) ;  /* 0x000000000004b947 */ /* 0x000fea0003800000 */
[----:B------:R-:W-:Y:S05]  /*20e0*/  BPT.TRAP 0x1 ;  /* 0x000000040000795c */ /* 0x000fea0000300000 */
.L_x_39:
[----:B------:R-:W-:Y:S05]  /*20f0*/  BSYNC.RECONVERGENT B0 ;  /* 0x0000000000007941 */ /* 0x000fea0003800200 */
.L_x_38:
        /* <DEDUP_REMOVED lines=16> */
[----:B------:R-:W-:-:S02]  /*2200*/  UIADD3 UR40, UP0, UPT, UR42, 0x380, URZ ;  /* 0x000003802a287890 */ /* 0x000fc4000ff1e0ff */
[----:B------:R-:W-:Y:S02]  /*2210*/  USHF.L.U32 UR11, UR7, 0x2, URZ ;  /* 0x00000002070b7899 */ /* 0x000fe400080006ff */
[----:B------:R-:W-:Y:S02]  /*2220*/  USHF.L.U32 UR34, UR7, 0x8, URZ ;  /* 0x0000000807227899 */ /* 0x000fe400080006ff */
[----:B------:R-:W-:Y:S02]  /*2230*/  ULOP3.LUT UR33, UR6, 0xfefffff8, URZ, 0xc0, !UPT ;  /* 0xfefffff806217892 */ /* 0x000fe4000f8ec0ff */
[----:B------:R-:W-:Y:S02]  /*2240*/  UIADD3.X UR31, UPT, UPT, URZ, UR43, URZ, UP3, !UPT ;  /* 0x0000002bff1f7290 */ /* 0x000fe40009ffe4ff */
[----:B------:R-:W-:Y:S02]  /*2250*/  UIADD3 UR32, UPT, UPT, UR24, 0x10800, URZ ;  /* 0x0001080018207890 */ /* 0x000fe4000fffe0ff */
[----:B------:R-:W-:-:S02]  /*2260*/  UIADD3.X UR23, UPT, UPT, URZ, UR43, URZ, UP2, !UPT ;  /* 0x0000002bff177290 */ /* 0x000fc400097fe4ff */
[----:B------:R-:W-:Y:S02]  /*2270*/  UIADD3 UR24, UPT, UPT, UR24, 0x20800, URZ ;  /* 0x0002080018187890 */ /* 0x000fe4000fffe0ff */
[----:B------:R-:W-:Y:S02]  /*2280*/  UIADD3.X UR39, UPT, UPT, URZ, UR43, URZ, UP1, !UPT ;  /* 0x0000002bff277290 */ /* 0x000fe40008ffe4ff */
[----:B------:R-:W-:Y:S02]  /*2290*/  UIADD3 UR8, UPT, UPT, UR8, 0x30800, URZ ;  /* 0x0003080008087890 */ /* 0x000fe4000fffe0ff */
[----:B------:R-:W-:Y:S02]  /*22a0*/  ULEA UR16, UR5, UR49, 0xc ;  /* 0x0000003105107291 */ /* 0x000fe4000f8e60ff */
[----:B------:R-:W-:Y:S02]  /*22b0*/  UIADD3 UR20, UPT, UPT, UR45, UR11, URZ ;  /* 0x0000000b2d147290 */ /* 0x000fe4000fffe0ff */
[----:B------:R-:W-:Y:S01]  /*22c0*/  UIADD3.X UR41, UPT, UPT, URZ, UR43, URZ, UP0, !UPT ;  /* 0x0000002bff297290 */ /* 0x000fe200087fe4ff */
[----:B------:R-:W-:Y:S01]  /*22d0*/  UMOV UR46, 0x0 ;  /* 0x00000000002e7882 */ /* 0x000fe20000000000 */
[----:B------:R-:W-:Y:S01]  /*22e0*/  UMOV UR47, 0x10000000 ;  /* 0x10000000002f7882 */ /* 0x000fe20000000000 */
[----:B------:R-:W-:Y:S01]  /*22f0*/  UMOV UR28, UR36 ;  /* 0x00000024001c7c82 */ /* 0x000fe20008000000 */
[----:B------:R-:W-:Y:S01]  /*2300*/  UMOV UR10, URZ ;  /* 0x000000ff000a7c82 */ /* 0x000fe20008000000 */
[----:B------:R-:W-:Y:S01]  /*2310*/  UMOV UR25, UR33 ;  /* 0x0000002100197c82 */ /* 0x000fe20008000000 */
[----:B------:R-:W-:Y:S01]  /*2320*/  UMOV UR26, UR34 ;  /* 0x00000022001a7c82 */ /* 0x000fe20008000000 */
[----:B------:R-:W-:Y:S01]  /*2330*/  UMOV UR13, UR36 ;  /* 0x00000024000d7c82 */ /* 0x000fe20008000000 */
[----:B------:R4:W-:Y:S01]  /*2340*/  UTMALDG.3D.2CTA [UR32], [UR30], desc[UR46] ;  /* 0x00002e201e0075b4 */ /* 0x0009e20008211000 */
[----:B------:R-:W-:Y:S01]  /*2350*/  UMOV UR9, UR33 ;  /* 0x0000002100097c82 */ /* 0x000fe20008000000 */
        /* <DEDUP_REMOVED lines=8> */
.L_x_41:
[----:B------:R-:W-:Y:S05]  /*23e0*/  BSYNC.RECONVERGENT B0 ;  /* 0x0000000000007941 */ /* 0x000fea0003800200 */
.L_x_40:
[----:B------:R-:W-:Y:S01]  /*23f0*/  UIADD3 UR7, UPT, UPT, UR7, 0x1, URZ ;  /* 0x0000000107077890 */ /* 0x000fe2000fffe0ff */
[----:B------:R-:W-:-:S03]  /*2400*/  UMOV UR5, UR15 ;  /* 0x0000000f00057c82 */ /* 0x000fc60008000000 */
[----:B------:R-:W-:-:S09]  /*2410*/  UISETP.NE.AND UP0, UPT, UR7, UR29, UPT ;  /* 0x0000001d0700728c */ /* 0x000fd2000bf05270 */
[----:B------:R-:W-:Y:S05]  /*2420*/  BRA.U UP0, `(.L_x_42) ;  /* 0xfffffff900f87547 */ /* 0x000fea000b83ffff */
.L_x_34:
[C---:B------:R-:W-:Y:S01]  /*2430*/  LEA R3, R11.reuse, UR14, 0x3 ;  /* 0x0000000e0b037c11 */ /* 0x040fe2000f8e18ff */
[----:B------:R-:W-:Y:S01]  /*2440*/  NOP ;  /* 0x0000000000007918 */ /* 0x000fe20000000000 */
[----:B-1----:R-:W-:Y:S02]  /*2450*/  SHF.L.U32 R0, R10, 0x1f, RZ ;  /* 0x0000001f0a007819 */ /* 0x002fe400000006ff */
[----:B------:R-:W-:Y:S02]  /*2460*/  LEA R5, R11, UR14, 0x4 ;  /* 0x0000000e0b057c11 */ /* 0x000fe4000f8e20ff */
[----:B------:R-:W1:Y:S02]  /*2470*/  SYNCS.PHASECHK.TRANS64.TRYWAIT P0, [R3+URZ+0x90], R0 ;  /* 0x00009000030075a7 */ /* 0x000e6400080011ff */
[----:B-1----:R-:W-:Y:S05]  /*2480*/  @!P0 BRA `(.L_x_43) ;  /* 0x000000a4004c8947 */ /* 0x002fea0003800000 */
.L_x_156:
[----:B------:R-:W4:Y:S01]  /*2490*/  LDS.128 R4, [R5+0xf0] ;  /* 0x0000f00005047984 */ /* 0x000f220000000c00 */
[----:B------:R-:W-:Y:S01]  /*24a0*/  UISETP.GE.AND UP0, UPT, UR44, 0x1, UPT ;  /* 0x000000012c00788c */ /* 0x000fe2000bf06270 */
[----:B------:R-:W-:Y:S01]  /*24b0*/  @!PT LDS RZ, [RZ] ;  /* 0x00000000fffff984 */ /* 0x000fe20000000800 */
[----:B------:R-:W-:Y:S01]  /*24c0*/  @!PT LDS RZ, [RZ] ;  /* 0x00000000fffff984 */ /* 0x000fe20000000800 */
[----:B------:R-:W-:Y:S01]  /*24d0*/  @!PT LDS RZ, [RZ] ;  /* 0x00000000fffff984 */ /* 0x000fe20000000800 */
[----:B------:R-:W-:Y:S01]  /*24e0*/  @!PT LDS RZ, [RZ] ;  /* 0x00000000fffff984 */ /* 0x000fe20000000800 */
[----:B------:R1:W-:Y:S06]  /*24f0*/  MEMBAR.ALL.CTA ;  /* 0x0000000000007992 */ /* 0x0003ec0000008000 */
[----:B-1----:R-:W1:Y:S01]  /*2500*/  FENCE.VIEW.ASYNC.S ;  /* 0x00000000000073c6 */ /* 0x002e620000000000 */
[----:B----4-:R-:W-:-:S13]  /*2510*/  LOP3.LUT P0, RZ, R6, 0x1, RZ, 0xc0, !PT ;  /* 0x0000000106ff7812 */ /* 0x010fda000780c0ff */
[----:B-1----:R-:W-:Y:S01]  /*2520*/  VOTEU.ANY UP1, P0 ;  /* 0x0000000000ff7886 */ /* 0x002fe20000020100 */
[----:B------:R-:W-:-:S13]  /*2530*/  PLOP3.LUT P0, PT, PT, PT, UP1, 0x80, 0x8 ;  /* 0x000000000008781c */ /* 0x000fda0003f0f018 */
[----:B------:R-:W-:Y:S02]  /*2540*/  @P0 LOP3.LUT R0, R5, 0xffff, RZ, 0xc0, !PT ;  /* 0x0000ffff05000812 */ /* 0x000fe400078ec0ff */
[----:B--2---:R-:W-:Y:S02]  /*2550*/  @P0 MOV R2, R4 ;  /* 0x0000000400020202 */ /* 0x004fe40000000f00 */
[----:B------:R-:W-:Y:S01]  /*2560*/  @P0 R2UR UR5, R0 ;  /* 0x00000000000502ca */ /* 0x000fe200000e0000 */
[----:B------:R-:W-:Y:S01]  /*2570*/  VIADD R0, R3, 0xa0 ;  /* 0x000000a003007836 */ /* 0x000fe20000000000 */
[----:B------:R-:W-:Y:S02]  /*2580*/  @P0 SHF.R.U32.HI R4, RZ, 0x10, R5 ;  /* 0x00000010ff040819 */ /* 0x000fe40000011605 */
[----:B------:R-:W-:Y:S02]  /*2590*/  @P0 R2UR UR6, R2 ;  /* 0x00000000020602ca */ /* 0x000fe400000e0000 */
[----:B------:R-:W-:-:S02]  /*25a0*/  PRMT R0, RZ, 0x654, R0 ;  /* 0x00000654ff007816 */ /* 0x000fc40000000000 */
[----:B------:R-:W-:Y:S02]  /*25b0*/  @P0 R2UR UR4, R4 ;  /* 0x00000000040402ca */ /* 0x000fe400000e0000 */
[----:B------:R1:W-:Y:S03]  /*25c0*/  SYNCS.ARRIVE.TRANS64.RED.A1T0 RZ, [R0+URZ], RZ ;  /* 0x000000ff00ff79a7 */ /* 0x0003e600081004ff */
[----:B------:R-:W-:-:S04]  /*25d0*/  @UP1 UMOV UR51, UR5 ;  /* 0x0000000500331c82 */ /* 0x000fc80008000000 */
[----:B------:R-:W-:-:S04]  /*25e0*/  @UP1 UMOV UR52, UR6 ;  /* 0x0000000600341c82 */ /* 0x000fc80008000000 */
[----:B------:R-:W-:Y:S01]  /*25f0*/  @UP1 UMOV UR36, UR4 ;  /* 0x0000000400241c82 */ /* 0x000fe20008000000 */
[----:B------:R-:W-:Y:S05]  /*2600*/  BRA.U !UP0, `(.L_x_44) ;  /* 0x0000000108d47547 */ /* 0x000fea000b800000 */
[----:B------:R-:W2:Y:S01]  /*2610*/  LDCU.128 UR20, c[0x0][0xf10] ;  /* 0x0001e200ff1477ac */ /* 0x000ea20008000c00 */
[----:B------:R-:W4:Y:S01]  /*2620*/  LDCU UR19, c[0x0][0xf20] ;  /* 0x0001e400ff1377ac */ /* 0x000f220008000800 */
[----:B------:R-:W3:Y:S01]  /*2630*/  LDCU UR18, c[0x0][0xf0c] ;  /* 0x0001e180ff1277ac */ /* 0x000ee20008000800 */
[----:B------:R-:W1:Y:S01]  /*2640*/  LDCU.64 UR8, c[0x0][0xf28] ;  /* 0x0001e500ff0877ac */ /* 0x000e620008000a00 */
[----:B------:R-:W-:Y:S02]  /*2650*/  UISETP.NE.AND UP3, UPT, UR44, 0x1, UPT ;  /* 0x000000012c00788c */ /* 0x000fe4000bf65270 */
[----:B--2---:R-:W-:Y:S02]  /*2660*/  UIMAD.WIDE.U32 UR4, UR53, UR23, URZ ;  /* 0x00000017350472a5 */ /* 0x004fe4000f8e00ff */
[----:B------:R-:W-:Y:S02]  /*2670*/  UIMAD.WIDE.U32 UR6, UR54, UR20, URZ ;  /* 0x00000014360672a5 */ /* 0x000fe4000f8e00ff */
[----:B------:R-:W-:-:S02]  /*2680*/  UISETP.NE.AND UP0, UPT, UR22, 0x1, UPT ;  /* 0x000000011600788c */ /* 0x000fc4000bf05270 */
[----:B------:R-:W-:Y:S01]  /*2690*/  UIMAD.WIDE.U32 UR16, UR51, UR23, URZ ;  /* 0x00000017331072a5 */ /* 0x000fe2000f8e00ff */
[----:B------:R-:W-:Y:S02]  /*26a0*/  UMOV UR4, UR5 ;  /* 0x0000000500047c82 */ /* 0x000fe40008000000 */
[----:B------:R-:W-:Y:S01]  /*26b0*/  UMOV UR6, UR7 ;  /* 0x0000000700067c82 */ /* 0x000fe20008000000 */
[----:B----4-:R-:W-:Y:S02]  /*26c0*/  USHF.R.U32.HI UR4, URZ, UR19, UR4 ;  /* 0x00000013ff047299 */ /* 0x010fe40008011604 */
[----:B---3--:R-:W-:Y:S02]  /*26d0*/  UISETP.NE.AND UP2, UPT, UR18, 0x1, UPT ;  /* 0x000000011200788c */ /* 0x008fe4000bf45270 */
[----:B------:R-:W-:Y:S02]  /*26e0*/  USHF.R.U32.HI UR6, URZ, UR21, UR6 ;  /* 0x00000015ff067299 */ /* 0x000fe40008011606 */
[----:B------:R-:W-:-:S02]  /*26f0*/  USEL UR5, UR53, UR4, !UP0 ;  /* 0x0000000435057287 */ /* 0x000fc4000c000000 */
[----:B------:R-:W-:Y:S02]  /*2700*/  USEL UR6, UR54, UR6, !UP2 ;  /* 0x0000000636067287 */ /* 0x000fe4000d000000 */
[----:B-1----:R-:W-:Y:S01]  /*2710*/  UIMAD.WIDE.U32 UR10, UR5, UR8, URZ ;  /* 0x00000008050a72a5 */ /* 0x002fe2000f8e00ff */
[----:B------:R-:W-:Y:S01]  /*2720*/  UMOV UR4, UR17 ;  /* 0x0000001100047c82 */ /* 0x000fe20008000000 */
[----:B------:R-:W-:Y:S02]  /*2730*/  UIMAD.WIDE.U32 UR12, UR52, UR20, URZ ;  /* 0x00000014340c72a5 */ /* 0x000fe4000f8e00ff */
[----:B------:R-:W-:-:S03]  /*2740*/  UIMAD.WIDE.U32 UR16, UR6, UR8, URZ ;  /* 0x00000008061072a5 */ /* 0x000fc6000f8e00ff */
[----:B------:R-:W-:Y:S01]  /*2750*/  UMOV UR10, UR11 ;  /* 0x0000000b000a7c82 */ /* 0x000fe20008000000 */
[----:B------:R-:W-:Y:S02]  /*2760*/  USHF.R.U32.HI UR4, URZ, UR19, UR4 ;  /* 0x00000013ff047299 */ /* 0x000fe40008011604 */
[----:B------:R-:W-:Y:S01]  /*2770*/  @UP3 USHF.R.U32.HI UR5, URZ, UR9, UR10 ;  /* 0x00000009ff053299 */ /* 0x000fe2000801160a */
[----:B------:R-:W-:Y:S01]  /*2780*/  UMOV UR12, UR13 ;  /* 0x0000000d000c7c82 */ /* 0x000fe20008000000 */
[----:B------:R-:W-:Y:S01]  /*2790*/  UMOV UR16, UR17 ;  /* 0x0000001100107c82 */ /* 0x000fe20008000000 */
[----:B------:R-:W-:Y:S02]  /*27a0*/  USHF.R.U32.HI UR21, URZ, UR21, UR12 ;  /* 0x00000015ff157299 */ /* 0x000fe4000801160c */
[----:B------:R-:W-:Y:S02]  /*27b0*/  USEL UR4, UR51, UR4, !UP0 ;  /* 0x0000000433047287 */ /* 0x000fe4000c000000 */
[----:B------:R-:W-:-:S02]  /*27c0*/  @UP3 USHF.R.U32.HI UR6, URZ, UR9, UR16 ;  /* 0x00000009ff063299 */ /* 0x000fc40008011610 */
[----:B------:R-:W-:Y:S02]  /*27d0*/  UIMAD UR7, UR44, UR5, URZ ;  /* 0x000000052c0772a4 */ /* 0x000fe4000f8e02ff */
[----:B------:R-:W-:Y:S02]  /*27e0*/  USEL UR5, UR52, UR21, !UP2 ;  /* 0x0000001534057287 */ /* 0x000fe4000d000000 */
[----:B------:R-:W-:Y:S02]  /*27f0*/  UIMAD UR10, UR44, UR6, URZ ;  /* 0x000000062c0a72a4 */ /* 0x000fe4000f8e02ff */
[----:B------:R-:W-:Y:S02]  /*2800*/  UISETP.GE.AND UP0, UPT, UR4, UR7, UPT ;  /* 0x000000070400728c */ /* 0x000fe4000bf06270 */
[----:B------:R-:W-:Y:S02]  /*2810*/  UIMAD.WIDE.U32 UR12, UR4, UR8, URZ ;  /* 0x00000008040c72a5 */ /* 0x000fe4000f8e00ff */
[----:B------:R-:W-:-:S02]  /*2820*/  UISETP.GE.OR UP0, UPT, UR5, UR10, UP0 ;  /* 0x0000000a0500728c */ /* 0x000fc40008706670 */
        /* <DEDUP_REMOVED lines=19> */
.L_x_44:
[----:B------:R-:W2:Y:S02]  /*2960*/  LDCU UR4, c[0x0][0xf30] ;  /* 0x0001e600ff0477ac */ /* 0x000ea40008000800 */
[----:B--2---:R-:W-:-:S09]  /*2970*/  UISETP.NE.AND UP0, UPT, UR4, 0x1, UPT ;  /* 0x000000010400788c */ /* 0x004fd2000bf05270 */
[----:B------:R-:W-:Y:S05]  /*2980*/  BRA.U UP0, `(.L_x_45) ;  /* 0x0000000100447547 */ /* 0x000fea000b800000 */
[----:B------:R-:W2:Y:S01]  /*2990*/  LDCU.128 UR8, c[0x0][0xf10] ;  /* 0x0001e200ff0877ac */ /* 0x000ea20008000c00 */
[----:B------:R-:W4:Y:S01]  /*29a0*/  LDCU UR12, c[0x0][0xf0c] ;  /* 0x0001e180ff0c77ac */ /* 0x000f220008000800 */
[----:B------:R-:W1:Y:S01]  /*29b0*/  LDCU UR13, c[0x0][0xf20] ;  /* 0x0001e400ff0d77ac */ /* 0x000e620008000800 */
[----:B--2---:R-:W-:Y:S02]  /*29c0*/  UIMAD.WIDE.U32 UR6, UR52, UR8, URZ ;  /* 0x00000008340672a5 */ /* 0x004fe4000f8e00ff */
[----:B------:R-:W-:Y:S02]  /*29d0*/  UIMAD.WIDE.U32 UR4, UR51, UR11, URZ ;  /* 0x0000000b330472a5 */ /* 0x000fe4000f8e00ff */
[----:B----4-:R-:W-:Y:S02]  /*29e0*/  UISETP.NE.AND UP2, UPT, UR12, 0x1, UPT ;  /* 0x000000010c00788c */ /* 0x010fe4000bf45270 */
[----:B------:R-:W-:Y:S01]  /*29f0*/  UISETP.NE.AND UP0, UPT, UR10, 0x1, UPT ;  /* 0x000000010a00788c */ /* 0x000fe2000bf05270 */
[----:B------:R-:W-:-:S02]  /*2a00*/  UMOV UR6, UR7 ;  /* 0x0000000700067c82 */ /* 0x000fc40008000000 */
[----:B------:R-:W-:Y:S01]  /*2a10*/  UMOV UR4, UR5 ;  /* 0x0000000500047c82 */ /* 0x000fe20008000000 */
[----:B------:R-:W-:Y:S02]  /*2a20*/  USHF.R.U32.HI UR6, URZ, UR9, UR6 ;  /* 0x00000009ff067299 */ /* 0x000fe40008011606 */
[----:B-1----:R-:W-:Y:S02]  /*2a30*/  USHF.R.U32.HI UR4, URZ, UR13, UR4 ;  /* 0x0000000dff047299 */ /* 0x002fe40008011604 */
[----:B------:R-:W-:Y:S02]  /*2a40*/  USEL UR5, UR52, UR6, !UP2 ;  /* 0x0000000634057287 */ /* 0x000fe4000d000000 */
[----:B------:R-:W-:-:S04]  /*2a50*/  USEL UR4, UR51, UR4, !UP0 ;  /* 0x0000000433047287 */ /* 0x000fc8000c000000 */
[----:B------:R-:W-:Y:S02]  /*2a60*/  UIADD3 UR6, UPT, UPT, UR5, -UR4, URZ ;  /* 0x8000000405067290 */ /* 0x000fe4000fffe0ff */
[----:B------:R-:W-:Y:S02]  /*2a70*/  UIADD3 UR4, UPT, UPT, -UR5, UR4, URZ ;  /* 0x0000000405047290 */ /* 0x000fe4000fffe1ff */
[----:B------:R-:W-:Y:S02]  /*2a80*/  UIMAD UR51, UR6, UR10, UR51 ;  /* 0x0000000a063372a4 */ /* 0x000fe4000f8e0233 */
[----:B------:R-:W-:-:S12]  /*2a90*/  UIMAD UR52, UR4, UR12, UR52 ;  /* 0x0000000c043472a4 */ /* 0x000fd8000f8e0234 */
.L_x_45:
[----:B------:R-:W-:Y:S01]  /*2aa0*/  VIADD R11, R11, 0x1 ;  /* 0x000000010b0b7836 */ /* 0x000fe20000000000 */
[----:B------:R-:W-:Y:S02]  /*2ab0*/  R2UR UR5, R142 ;  /* 0x000000008e0572ca */ /* 0x000fe400000e0000 */
[----:B------:R-:W-:Y:S02]  /*2ac0*/  R2UR UR4, R141 ;  /* 0x000000008d0472ca */ /* 0x000fe400000e0000 */
[C---:B------:R-:W-:Y:S02]  /*2ad0*/  ISETP.NE.AND P0, PT, R11.reuse, 0x2, PT ;  /* 0x000000020b00780c */ /* 0x040fe40003f05270 */
[----:B------:R-:W-:Y:S02]  /*2ae0*/  PLOP3.LUT P2, PT, PT, PT, PT, 0x80, 0x8 ;  /* 0x000000000008781c */ /* 0x000fe40003f4f070 */
[----:B------:R-:W-:Y:S02]  /*2af0*/  SEL R3, RZ, 0x1, P0 ;  /* 0x00000001ff037807 */ /* 0x000fe40000000000 */
[----:B------:R-:W-:-:S02]  /*2b00*/  SEL R11, R11, RZ, P0 ;  /* 0x000000ff0b0b7207 */ /* 0x000fc40000000000 */
[----:B------:R-:W-:Y:S01]  /*2b10*/  LOP3.LUT R10, R10, R3, RZ, 0x3c, !PT ;  /* 0x000000030a0a7212 */ /* 0x000fe200078e3cff */
[----:B------:R-:W-:Y:S02]  /*2b20*/  UIADD3 UR28, UPT, UPT, UR52, UR5, URZ ;  /* 0x00000005341c7290 */ /* 0x000fe4000fffe0ff */
[----:B------:R-:W-:Y:S01]  /*2b30*/  UIADD3 UR20, UPT, UPT, UR51, UR4, URZ ;  /* 0x0000000433147290 */ /* 0x000fe2000fffe0ff */
[----:B------:R-:W-:Y:S11]  /*2b40*/  BRA.U UP1, `(.L_x_46) ;  /* 0xffffffed01847547 */ /* 0x000ff6000b83ffff */
[----:B------:R-:W-:Y:S01]  /*2b50*/  UIADD3 UR14, UPT, UPT, UR14, 0x20, URZ ;  /* 0x000000200e0e7890 */ /* 0x000fe2000fffe0ff */
[----:B------:R-:W-:-:S03]  /*2b60*/  SHF.L.U32 R3, R12, 0x1f, RZ ;  /* 0x0000001f0c037819 */ /* 0x000fc600000006ff */
[----:B------:R-:W-:-:S09]  /*2b70*/  ULEA UR4, UR15, UR14, 0x3 ;  /* 0x0000000e0f047291 */ /* 0x000fd2000f8e18ff */
[----:B------:R-:W2:Y:S02]  /*2b80*/  SYNCS.PHASECHK.TRANS64.TRYWAIT P0, [UR4], R3 ;  /* 0x00000003ff0075a7 */ /* 0x000ea40008001104 */
[----:B--2---:R-:W-:Y:S05]  /*2b90*/  @!P0 BRA `(.L_x_47) ;  /* 0x0000009c009c8947 */ /* 0x004fea0003800000 */
.L_x_158:
[----:B------:R-:W-:-:S04]  /*2ba0*/  UIADD3 UR4, UPT, UPT, UR15, 0x1, URZ ;  /* 0x000000010f047890 */ /* 0x000fc8000fffe0ff */
[----:B------:R-:W-:-:S04]  /*2bb0*/  UISETP.NE.AND UP0, UPT, UR4, 0x4, UPT ;  /* 0x000000040400788c */ /* 0x000fc8000bf05270 */
[----:B------:R-:W-:Y:S02]  /*2bc0*/  USEL UR6, URZ, 0x1, UP0 ;  /* 0x00000001ff067887 */ /* 0x000fe40008000000 */
[----:B------:R-:W-:-:S04]  /*2bd0*/  USEL UR4, UR4, URZ, UP0 ;  /* 0x000000ff04047287 */ /* 0x000fc80008000000 */
[----:B------:R-:W-:Y:S01]  /*2be0*/  ULEA UR5, UR4, UR14, 0x3 ;  /* 0x0000000e04057291 */ /* 0x000fe2000f8e18ff */
[----:B------:R-:W-:-:S04]  /*2bf0*/  LOP3.LUT R2, R12, UR6, RZ, 0x3c, !PT ;  /* 0x000000060c027c12 */ /* 0x000fc8000f8e3cff */
[----:B-1----:R-:W-:-:S04]  /*2c00*/  SHF.L.U32 R3, R2, 0x1f, RZ ;  /* 0x0000001f02037819 */ /* 0x002fc800000006ff */
[----:B------:R-:W1:Y:S02]  /*2c10*/  SYNCS.PHASECHK.TRANS64.TRYWAIT P0, [UR5], R3 ;  /* 0x00000003ff0075a7 */ /* 0x000e640008001105 */
[----:B-1----:R-:W-:Y:S05]  /*2c20*/  @!P0 BRA `(.L_x_48) ;  /* 0x0000009c00908947 */ /* 0x002fea0003800000 */
.L_x_160:
        /* <DEDUP_REMOVED lines=9> */
.L_x_162:
[----:B------:R-:W-:-:S04]  /*2cc0*/  UIADD3 UR4, UPT, UPT, UR4, 0x1, URZ ;  /* 0x0000000104047890 */ /* 0x000fc8000fffe0ff */
[----:B------:R-:W-:-:S04]  /*2cd0*/  UISETP.NE.AND UP0, UPT, UR4, 0x4, UPT ;  /* 0x000000040400788c */ /* 0x000fc8000bf05270 */
[----:B------:R-:W-:Y:S02]  /*2ce0*/  USEL UR5, URZ, 0x1, UP0 ;  /* 0x00000001ff057887 */ /* 0x000fe40008000000 */
[----:B------:R-:W-:-:S04]  /*2cf0*/  USEL UR4, UR4, URZ, UP0 ;  /* 0x000000ff04047287 */ /* 0x000fc80008000000 */
[----:B------:R-:W-:Y:S01]  /*2d00*/  ULEA UR4, UR4, UR14, 0x3 ;  /* 0x0000000e04047291 */ /* 0x000fe2000f8e18ff */
[----:B-1----:R-:W-:-:S04]  /*2d10*/  LOP3.LUT R3, R2, UR5, RZ, 0x3c, !PT ;  /* 0x0000000502037c12 */ /* 0x002fc8000f8e3cff */
[----:B------:R-:W-:Y:S01]  /*2d20*/  SHF.L.U32 R3, R3, 0x1f, RZ ;  /* 0x0000001f03037819 */ /* 0x000fe200000006ff */
[----:B------:R-:W-:-:S07]  /*2d30*/  IMAD.U32 R0, RZ, RZ, UR4 ;  /* 0x00000004ff007e24 */ /* 0x000fce000f8e00ff */
.L_x_50:
[----:B-1----:R1:W2:Y:S02]  /*2d40*/  SYNCS.PHASECHK.TRANS64.TRYWAIT P0, [R0+URZ], R3 ;  /* 0x00000003000075a7 */ /* 0x0022a400080011ff */
[----:B--2---:R-:W-:Y:S05]  /*2d50*/  @!P0 NANOSLEEP.SYNCS 0x989680 ;  /* 0x009896800000895d */ /* 0x004fea0003900000 */
[----:B------:R-:W2:Y:S02]  /*2d60*/  @!P0 SYNCS.PHASECHK.TRANS64 P0, [R0+URZ], R3 ;  /* 0x00000003000085a7 */ /* 0x000ea400080010ff */
[----:B--2---:R-:W-:Y:S05]  /*2d70*/  @P0 EXIT ;  /* 0x000000000000094d */ /* 0x004fea0003800000 */
[----:B------:R-:W-:Y:S05]  /*2d80*/  BRA `(.L_x_50) ;  /* 0xfffffffc00ec7947 */ /* 0x000fea000383ffff */
.L_x_22:
[----:B------:R-:W1:Y:S02]  /*2d90*/  S2UR UR4, SR_CgaCtaId ;  /* 0x00000000000479c3 */ /* 0x000e640000008800 */
[----:B-1----:R-:W-:-:S04]  /*2da0*/  UISETP.NE.AND UP0, UPT, UR4, URZ, UPT ;  /* 0x000000ff0400728c */ /* 0x002fc8000bf05270 */
[----:B------:R-:W-:-:S09]  /*2db0*/  UISETP.NE.OR UP0, UPT, UR18, 0x1, UP0 ;  /* 0x000000011200788c */ /* 0x000fd20008705670 */
[----:B------:R-:W-:Y:S05]  /*2dc0*/  BRA.U UP0, `(.L_x_51) ;  /* 0x00000005004c7547 */ /* 0x000fea000b800000 */
[----:B------:R-:W1:Y:S01]  /*2dd0*/  S2UR UR5, SR_CgaCtaId ;  /* 0x00000000000579c3 */ /* 0x000e620000008800 */
[----:B------:R-:W-:Y:S01]  /*2de0*/  UMOV UR4, 0x400 ;  /* 0x0000040000047882 */ /* 0x000fe20000000000 */
[----:B------:R-:W-:Y:S01]  /*2df0*/  ISETP.GE.U32.AND P2, PT, R3, 0x2, PT ;  /* 0x000000020300780c */ /* 0x000fe20003f46070 */
[----:B------:R-:W-:Y:S01]  /*2e00*/  IMAD.MOV.U32 R12, RZ, RZ, 0x1 ;  /* 0x00000001ff0c7424 */ /* 0x000fe200078e00ff */
[----:B------:R-:W-:Y:S02]  /*2e10*/  CS2R R10, SRZ ;  /* 0x00000000000a7805 */ /* 0x000fe4000001ff00 */
[----:B------:R-:W-:Y:S01]  /*2e20*/  CS2R R8, SRZ ;  /* 0x0000000000087805 */ /* 0x000fe2000001ff00 */
[----:B-1----:R-:W-:-:S03]  /*2e30*/  ULEA UR6, UR5, UR4, 0x18 ;  /* 0x0000000405067291 */ /* 0x002fc6000f8ec0ff */
[----:B------:R-:W-:-:S09]  /*2e40*/  UMOV UR5, URZ ;  /* 0x000000ff00057c82 */ /* 0x000fd20008000000 */
.L_x_55:
[----:B------:R-:W-:Y:S02]  /*2e50*/  LEA R0, R8, UR6, 0x3 ;  /* 0x0000000608007c11 */ /* 0x000fe4000f8e18ff */
[----:B------:R-:W-:-:S03]  /*2e60*/  SHF.L.U32 R5, R9, 0x1f, RZ ;  /* 0x0000001f09057819 */ /* 0x000fc600000006ff */
[----:B------:R-:W-:Y:S01]  /*2e70*/  VIADD R4, R0, 0xd0 ;  /* 0x000000d000047836 */ /* 0x000fe20000000000 */
[----:B------:R-:W1:Y:S02]  /*2e80*/  SYNCS.PHASECHK.TRANS64.TRYWAIT P0, [R0+URZ+0xc0], R5 ;  /* 0x0000c005000075a7 */ /* 0x000e6400080011ff */
[----:B-1----:R-:W-:Y:S05]  /*2e90*/  @!P0 BRA `(.L_x_52) ;  /* 0x0000009c00248947 */ /* 0x002fea0003800000 */
.L_x_163:
[----:B------:R-:W-:Y:S01]  /*2ea0*/  ULEA UR4, UR5, UR6, 0x3 ;  /* 0x0000000605047291 */ /* 0x000fe2000f8e18ff */
[----:B------:R-:W-:Y:S01]  /*2eb0*/  PRMT R4, RZ, 0x654, R4 ;  /* 0x00000654ff047816 */ /* 0x000fe20000000004 */
[----:B-1----:R-:W-:Y:S01]  /*2ec0*/  @!P2 IMAD.MOV.U32 R5, RZ, RZ, 0x10 ;  /* 0x00000010ff05a424 */ /* 0x002fe200078e00ff */
[----:B------:R-:W-:Y:S01]  /*2ed0*/  SHF.L.U32 R7, R12, 0x1f, RZ ;  /* 0x0000001f0c077819 */ /* 0x000fe200000006ff */
[----:B------:R-:W-:Y:S01]  /*2ee0*/  UIADD3 UR7, UPT, UPT, UR4, 0x90, URZ ;  /* 0x0000009004077890 */ /* 0x000fe2000fffe0ff */
[----:B------:R1:W-:Y:S05]  /*2ef0*/  SYNCS.ARRIVE.TRANS64.RED.A1T0 RZ, [R4+URZ], RZ ;  /* 0x000000ff04ff79a7 */ /* 0x0003ea00081004ff */
[----:B------:R-:W-:Y:S01]  /*2f00*/  IMAD.U32 R0, RZ, RZ, UR7 ;  /* 0x00000007ff007e24 */ /* 0x000fe2000f8e00ff */
[----:B------:R-:W2:Y:S04]  /*2f10*/  SYNCS.PHASECHK.TRANS64.TRYWAIT P0, [UR4+0xa0], R7 ;  /* 0x0000a007ff0075a7 */ /* 0x000ea80008001104 */
[----:B------:R-:W-:Y:S01]  /*2f20*/  PRMT R13, R3, 0x654, R0 ;  /* 0x00000654030d7816 */ /* 0x000fe20000000000 */
[----:B-12---:R-:W-:Y:S06]  /*2f30*/  @!P0 BRA `(.L_x_53) ;  /* 0x0000009c00108947 */ /* 0x006fec0003800000 */
.L_x_165:
[----:B------:R-:W-:Y:S01]  /*2f40*/  ULEA UR8, UR5, UR6, 0x4 ;  /* 0x0000000605087291 */ /* 0x000fe2000f8e20ff */
[----:B------:R-:W-:Y:S01]  /*2f50*/  SEL R2, R13, R2, !P2 ;  /* 0x000000020d027207 */ /* 0x000fe20005000000 */
[----:B------:R-:W-:Y:S01]  /*2f60*/  UIADD3 UR9, UPT, UPT, UR4, 0x90, URZ ;  /* 0x0000009004097890 */ /* 0x000fe2000fffe0ff */
[----:B-1----:R-:W-:Y:S01]  /*2f70*/  LEA R0, R11, UR6, 0x3 ;  /* 0x000000060b007c11 */ /* 0x002fe2000f8e18ff */
[----:B------:R-:W-:Y:S01]  /*2f80*/  UIADD3 UR8, UPT, UPT, UR8, 0xf0, URZ ;  /* 0x000000f008087890 */ /* 0x000fe2000fffe0ff */
[----:B------:R1:W-:Y:S01]  /*2f90*/  @!P2 SYNCS.ARRIVE.TRANS64.RED RZ, [R2+URZ], R5 ;  /* 0x0000000502ffa9a7 */ /* 0x0003e200080004ff */
[----:B------:R-:W-:Y:S01]  /*2fa0*/  UIADD3 UR4, UPT, UPT, UR5, 0x1, URZ ;  /* 0x0000000105047890 */ /* 0x000fe2000fffe0ff */
[----:B------:R-:W-:-:S03]  /*2fb0*/  VIADD R8, R8, 0x1 ;  /* 0x0000000108087836 */ /* 0x000fc60000000000 */
[----:B------:R-:W-:Y:S02]  /*2fc0*/  UISETP.NE.AND UP0, UPT, UR4, 0x2, UPT ;  /* 0x000000020400788c */ /* 0x000fe4000bf05270 */
[----:B------:R-:W-:Y:S01]  /*2fd0*/  ISETP.NE.AND P0, PT, R8, 0x2, PT ;  /* 0x000000020800780c */ /* 0x000fe20003f05270 */
[----:B------:R-:W-:Y:S06]  /*2fe0*/  UGETNEXTWORKID.BROADCAST [UR8], [UR9] ;  /* 0x00000000080073ca */ /* 0x000fec0008000100 */
[----:B------:R-:W-:Y:S02]  /*2ff0*/  USEL UR7, URZ, 0x1, UP0 ;  /* 0x00000001ff077887 */ /* 0x000fe40008000000 */
[----:B------:R-:W-:-:S04]  /*3000*/  USEL UR5, UR4, URZ, UP0 ;  /* 0x000000ff04057287 */ /* 0x000fc80008000000 */
[----:B------:R-:W-:Y:S02]  /*3010*/  LOP3.LUT R12, R12, UR7, RZ, 0x3c, !PT ;  /* 0x000000070c0c7c12 */ /* 0x000fe4000f8e3cff */
[----:B-1----:R-:W-:-:S04]  /*3020*/  SHF.L.U32 R5, R10, 0x1f, RZ ;  /* 0x0000001f0a057819 */ /* 0x002fc800000006ff */
[----:B------:R-:W1:Y:S02]  /*3030*/  SYNCS.PHASECHK.TRANS64.TRYWAIT P1, [R0+URZ+0x90], R5 ;  /* 0x00009005000075a7 */ /* 0x000e6400080211ff */
[----:B-1----:R-:W-:Y:S05]  /*3040*/  @!P1 BRA `(.L_x_54) ;  /* 0x0000009800e49947 */ /* 0x002fea0003800000 */
.L_x_166:
[C---:B------:R-:W-:Y:S01]  /*3050*/  LEA R4, R11.reuse, UR6, 0x4 ;  /* 0x000000060b047c11 */ /* 0x040fe2000f8e20ff */
[----:B-1----:R-:W-:Y:S01]  /*3060*/  VIADD R0, R0, 0xa0 ;  /* 0x000000a000007836 */ /* 0x002fe20000000000 */
[----:B------:R-:W-:Y:S01]  /*3070*/  SEL R8, R8, RZ, P0 ;  /* 0x000000ff08087207 */ /* 0x000fe20000000000 */
[----:B------:R-:W-:-:S03]  /*3080*/  VIADD R11, R11, 0x1 ;  /* 0x000000010b0b7836 */ /* 0x000fc60000000000 */
[----:B------:R-:W1:Y:S01]  /*3090*/  LDS.128 R4, [R4+0xf0] ;  /* 0x0000f00004047984 */ /* 0x000e620000000c00 */
[----:B------:R-:W-:Y:S02]  /*30a0*/  PRMT R0, RZ, 0x654, R0 ;  /* 0x00000654ff007816 */ /* 0x000fe40000000000 */
[C---:B------:R-:W-:Y:S01]  /*30b0*/  ISETP.NE.AND P1, PT, R11.reuse, 0x2, PT ;  /* 0x000000020b00780c */ /* 0x040fe20003f25270 */
[----:B------:R-:W-:Y:S01]  /*30c0*/  @!PT LDS RZ, [RZ] ;  /* 0x00000000fffff984 */ /* 0x000fe20000000800 */
[----:B------:R-:W-:Y:S01]  /*30d0*/  @!PT LDS RZ, [RZ] ;  /* 0x00000000fffff984 */ /* 0x000fe20000000800 */
[----:B------:R-:W-:Y:S01]  /*30e0*/  @!PT LDS RZ, [RZ] ;  /* 0x00000000fffff984 */ /* 0x000fe20000000800 */
[----:B------:R-:W-:Y:S01]  /*30f0*/  @!PT LDS RZ, [RZ] ;  /* 0x00000000fffff984 */ /* 0x000fe20000000800 */
[----:B------:R2:W-:Y:S06]  /*3100*/  MEMBAR.ALL.CTA ;  /* 0x0000000000007992 */ /* 0x0005ec0000008000 */
[----:B--2---:R-:W2:Y:S01]  /*3110*/  FENCE.VIEW.ASYNC.S ;  /* 0x00000000000073c6 */ /* 0x004ea20000000000 */
[----:B------:R-:W-:Y:S01]  /*3120*/  SEL R11, R11, RZ, P1 ;  /* 0x000000ff0b0b7207 */ /* 0x000fe20000800000 */
[----:B--2---:R2:W-:Y:S01]  /*3130*/  SYNCS.ARRIVE.TRANS64.RED.A1T0 RZ, [R0+URZ], RZ ;  /* 0x000000ff00ff79a7 */ /* 0x0045e200081004ff */
[----:B-1----:R-:W-:-:S02]  /*3140*/  LOP3.LUT P3, RZ, R6, 0x1, RZ, 0xc0, !PT ;  /* 0x0000000106ff7812 */ /* 0x002fc4000786c0ff */
[----:B------:R-:W-:-:S04]  /*3150*/  SEL R5, RZ, 0x1, P1 ;  /* 0x00000001ff057807 */ /* 0x000fc80000800000 */
[----:B------:R-:W-:Y:S02]  /*3160*/  LOP3.LUT R10, R10, R5, RZ, 0x3c, !PT ;  /* 0x000000050a0a7212 */ /* 0x000fe400078e3cff */
[----:B--2---:R-:W-:-:S04]  /*3170*/  SEL R0, RZ, 0x1, P0 ;  /* 0x00000001ff007807 */ /* 0x004fc80000000000 */
[----:B------:R-:W-:Y:S01]  /*3180*/  LOP3.LUT R9, R9, R0, RZ, 0x3c, !PT ;  /* 0x0000000009097212 */ /* 0x000fe200078e3cff */
[----:B------:R-:W-:Y:S06]  /*3190*/  @P3 BRA `(.L_x_55) ;  /* 0xfffffffc002c3947 */ /* 0x000fec000383ffff */
[----:B------:R-:W-:Y:S01]  /*31a0*/  ULEA UR4, UR5, UR6, 0x3 ;  /* 0x0000000605047291 */ /* 0x000fe2000f8e18ff */
[----:B------:R-:W-:-:S08]  /*31b0*/  SHF.L.U32 R3, R12, 0x1f, RZ ;  /* 0x0000001f0c037819 */ /* 0x000fd000000006ff */
[----:B------:R-:W1:Y:S02]  /*31c0*/  SYNCS.PHASECHK.TRANS64 P0, [UR4+0xa0], R3 ;  /* 0x0000a003ff0075a7 */ /* 0x000e640008001004 */
[----:B-1----:R-:W-:Y:S05]  /*31d0*/  @P0 BRA `(.L_x_56) ;  /* 0x0000000000080947 */ /* 0x002fea0003800000 */
[----:B------:R-:W1:Y:S02]  /*31e0*/  SYNCS.PHASECHK.TRANS64.TRYWAIT P0, [UR4+0xa0], R3 ;  /* 0x0000a003ff0075a7 */ /* 0x000e640008001104 */
[----:B-1----:R-:W-:Y:S05]  /*31f0*/  @!P0 BRA `(.L_x_57) ;  /* 0x00000098008c8947 */ /* 0x002fea0003800000 */
.L_x_56:
[----:B------:R-:W-:-:S04]  /*3200*/  UIADD3 UR7, UPT, UPT, UR5, 0x1, URZ ;  /* 0x0000000105077890 */ /* 0x000fc8000fffe0ff */
[----:B------:R-:W-:-:S04]  /*3210*/  UISETP.NE.AND UP0, UPT, UR7, 0x2, UPT ;  /* 0x000000020700788c */ /* 0x000fc8000bf05270 */
[----:B------:R-:W-:Y:S02]  /*3220*/  USEL UR8, URZ, 0x1, UP0 ;  /* 0x00000001ff087887 */ /* 0x000fe40008000000 */
[----:B------:R-:W-:-:S04]  /*3230*/  USEL UR7, UR7, URZ, UP0 ;  /* 0x000000ff07077287 */ /* 0x000fc80008000000 */
[----:B------:R-:W-:Y:S01]  /*3240*/  ULEA UR7, UR7, UR6, 0x3 ;  /* 0x0000000607077291 */ /* 0x000fe2000f8e18ff */
[----:B-1----:R-:W-:-:S04]  /*3250*/  LOP3.LUT R3, R12, UR8, RZ, 0x3c, !PT ;  /* 0x000000080c037c12 */ /* 0x002fc8000f8e3cff */
[----:B------:R-:W-:-:S04]  /*3260*/  SHF.L.U32 R0, R3, 0x1f, RZ ;  /* 0x0000001f03007819 */ /* 0x000fc800000006ff */
[----:B------:R-:W1:Y:S02]  /*3270*/  SYNCS.PHASECHK.TRANS64 P0, [UR7+0xa0], R0 ;  /* 0x0000a000ff0075a7 */ /* 0x000e640008001007 */
[----:B-1----:R-:W-:Y:S05]  /*3280*/  @P0 EXIT ;  /* 0x000000000000094d */ /* 0x002fea0003800000 */
[----:B------:R-:W-:Y:S02]  /*3290*/  SHF.L.U32 R3, R3, 0x1f, RZ ;  /* 0x0000001f03037819 */ /* 0x000fe400000006ff */
[----:B------:R-:W-:-:S07]  /*32a0*/  MOV R0, UR7 ;  /* 0x0000000700007c02 */ /* 0x000fce0008000f00 */
.L_x_58:
[----:B-1----:R1:W2:Y:S02]  /*32b0*/  SYNCS.PHASECHK.TRANS64.TRYWAIT P0, [R0+URZ+0xa0], R3 ;  /* 0x0000a003000075a7 */ /* 0x0022a400080011ff */
[----:B--2---:R-:W-:Y:S05]  /*32c0*/  @!P0 NANOSLEEP.SYNCS 0x989680 ;  /* 0x009896800000895d */ /* 0x004fea0003900000 */
[----:B------:R-:W2:Y:S02]  /*32d0*/  @!P0 SYNCS.PHASECHK.TRANS64 P0, [R0+URZ+0xa0], R3 ;  /* 0x0000a003000085a7 */ /* 0x000ea400080010ff */
[----:B--2---:R-:W-:Y:S05]  /*32e0*/  @P0 EXIT ;  /* 0x000000000000094d */ /* 0x004fea0003800000 */
[----:B------:R-:W-:Y:S05]  /*32f0*/  BRA `(.L_x_58) ;  /* 0xfffffffc00ec7947 */ /* 0x000fea000383ffff */
.L_x_51:
[----:B------:R-:W-:Y:S05]  /*3300*/  BRA.U UP5, `(.L_x_59) ;  /* 0x0000001905dc7547 */ /* 0x000fea000b800000 */
[----:B------:R-:W1:Y:S01]  /*3310*/  S2UR UR7, SR_CgaCtaId ;  /* 0x00000000000779c3 */ /* 0x000e620000008800 */
[----:B------:R-:W-:Y:S01]  /*3320*/  UMOV UR4, 0x40 ;  /* 0x0000004000047882 */ /* 0x000fe20000000000 */
[----:B------:R-:W-:Y:S01]  /*3330*/  NOP ;  /* 0x0000000000007918 */ /* 0x000fe20000000000 */
[----:B------:R-:W-:Y:S01]  /*3340*/  UMOV UR6, 0x400 ;  /* 0x0000040000067882 */ /* 0x000fe20000000000 */
[----:B-1----:R-:W-:Y:S02]  /*3350*/  ULEA UR5, UR7, UR4, 0x18 ;  /* 0x0000000407057291 */ /* 0x002fe4000f8ec0ff */
[----:B------:R-:W-:-:S07]  /*3360*/  ULEA UR6, UR7, UR6, 0x18 ;  /* 0x0000000607067291 */ /* 0x000fce000f8ec0ff */
[----:B------:R-:W1:Y:S02]  /*3370*/  LDS.U8 R3, [UR5+0x1c] ;  /* 0x00001c05ff037984 */ /* 0x000e640008000000 */
[----:B-1----:R-:W-:-:S13]  /*3380*/  ISETP.NE.AND P0, PT, R3, RZ, PT ;  /* 0x000000ff0300720c */ /* 0x002fda0003f05270 */
[----:B------:R-:W-:Y:S05]  /*3390*/  @P0 BRA `(.L_x_60) ;  /* 0x0000000400100947 */ /* 0x000fea0003800000 */
[----:B------:R-:W1:Y:S01]  /*33a0*/  S2UR UR4, SR_CgaCtaId ;  /* 0x00000000000479c3 */ /* 0x000e620000008800 */
[----:B------:R-:W-:Y:S02]  /*33b0*/  UISETP.NE.U32.AND UP1, UPT, UR22, 0x1, UPT ;  /* 0x000000011600788c */ /* 0x000fe4000bf25070 */
[----:B------:R-:W-:Y:S02]  /*33c0*/  UIADD3 UR7, UPT, UPT, UR5, 0x8, URZ ;  /* 0x0000000805077890 */ /* 0x000fe4000fffe0ff */
[----:B-1----:R-:W-:-:S05]  /*33d0*/  ULOP3.LUT UR8, UR4, 0x1, URZ, 0x3c, !UPT ;  /* 0x0000000104087892 */ /* 0x002fca000f8e3cff */
[----:B------:R-:W-:Y:S07]  /*33e0*/  BRA.U !UP1, `(.L_x_61) ;  /* 0x00000001099c7547 */ /* 0x000fee000b800000 */
[----:B------:R-:W-:Y:S01]  /*33f0*/  ELECT P0, URZ, PT ;  /* 0x0000000000ff782f */ /* 0x000fe20003800000 */
[----:B------:R-:W-:-:S12]  /*3400*/  BSSY B0, `(.L_x_61) ;  /* 0x0000025000007945 */ /* 0x000fd80003800000 */
[----:B------:R-:W-:Y:S05]  /*3410*/  @!P0 BRA `(.L_x_62) ;  /* 0x00000000008c8947 */ /* 0x000fea0003800000 */
[----:B------:R-:W-:-:S05]  /*3420*/  UMOV UR4, 0x10 ;  /* 0x0000001000047882 */ /* 0x000fca0000000000 */
[----:B------:R-:W-:Y:S04]  /*3430*/  DEPBAR.LE SB1, 0x36 ;  /* 0x00009d800000791a */ /* 0x000fe80000000000 */
[----:B------:R-:W1:Y:S02]  /*3440*/  UTCATOMSWS.2CTA.FIND_AND_SET.ALIGN UP0, UR4, UR4 ;  /* 0x00000004000475e3 */ /* 0x000e640008200800 */
[----:B-1----:R-:W-:Y:S01]  /*3450*/  MOV R10, UR4 ;  /* 0x00000004000a7c02 */ /* 0x002fe20008000f00 */
[----:B------:R-:W-:Y:S06]  /*3460*/  BRA.U UP0, `(.L_x_63) ;  /* 0x0000000100187547 */ /* 0x000fec000b800000 */
.L_x_64:
[----:B------:R-:W-:Y:S05]  /*3470*/  NANOSLEEP 0x64 ;  /* 0x000000640000795d */ /* 0x000fea0003800000 */
[----:B------:R-:W-:-:S05]  /*3480*/  UMOV UR4, 0x10 ;  /* 0x0000001000047882 */ /* 0x000fca0000000000 */
[----:B------:R-:W-:Y:S04]  /*3490*/  DEPBAR.LE SB1, 0x36 ;  /* 0x00009d800000791a */ /* 0x000fe80000000000 */
[----:B------:R-:W1:Y:S02]  /*34a0*/  UTCATOMSWS.2CTA.FIND_AND_SET.ALIGN UP0, UR4, UR4 ;  /* 0x00000004000475e3 */ /* 0x000e640008200800 */
[----:B-1----:R-:W-:Y:S01]  /*34b0*/  MOV R10, UR4 ;  /* 0x00000004000a7c02 */ /* 0x002fe20008000f00 */
[----:B------:R-:W-:Y:S05]  /*34c0*/  BRA.U !UP0, `(.L_x_64) ;  /* 0xfffffffd08e87547 */ /* 0x000fea000b83ffff */
.L_x_63:
[----:B------:R-:W1:Y:S01]  /*34d0*/  LDS R6, [UR5+0x10] ;  /* 0x00001005ff067984 */ /* 0x000e620008000800 */
[----:B------:R-:W-:Y:S01]  /*34e0*/  IMAD.U32 R3, RZ, RZ, UR6 ;  /* 0x00000006ff037e24 */ /* 0x000fe2000f8e00ff */
[----:B------:R-:W-:-:S03]  /*34f0*/  MOV R4, UR8 ;  /* 0x0000000800047c02 */ /* 0x000fc60008000f00 */
[----:B------:R-:W-:Y:S01]  /*3500*/  VIADD R3, R3, 0x110 ;  /* 0x0000011003037836 */ /* 0x000fe20000000000 */
[----:B-1----:R-:W-:-:S04]  /*3510*/  SHF.L.U32 R6, R6, 0x1f, RZ ;  /* 0x0000001f06067819 */ /* 0x002fc800000006ff */
[----:B------:R-:W1:Y:S02]  /*3520*/  SYNCS.PHASECHK.TRANS64.TRYWAIT P0, [UR5+0x8], R6 ;  /* 0x00000806ff0075a7 */ /* 0x000e640008001105 */
[----:B-1----:R-:W-:Y:S05]  /*3530*/  @P0 BRA `(.L_x_65) ;  /* 0x0000000000080947 */ /* 0x002fea0003800000 */
[----:B------:R-:W1:Y:S02]  /*3540*/  SYNCS.PHASECHK.TRANS64.TRYWAIT P0, [UR5+0x8], R6 ;  /* 0x00000806ff0075a7 */ /* 0x000e640008001105 */
[----:B-1----:R-:W-:Y:S05]  /*3550*/  @!P0 BRA `(.L_x_66) ;  /* 0x0000009400cc8947 */ /* 0x002fea0003800000 */
.L_x_65:
[----:B------:R-:W-:Y:S01]  /*3560*/  PRMT R4, R4, 0x654, R3 ;  /* 0x0000065404047816 */ /* 0x000fe20000000003 */
[----:B------:R-:W-:Y:S01]  /*3570*/  HFMA2 R3, -RZ, RZ, 0, 5.9604644775390625e-08 ;  /* 0x00000001ff037431 */ /* 0x000fe200000001ff */
[----:B------:R-:W-:Y:S01]  /*3580*/  UPRMT UR4, UR8, 0x654, UR7 ;  /* 0x0000065408047896 */ /* 0x000fe20008000007 */
[----:B------:R-:W-:Y:S02]  /*3590*/  IMAD.MOV.U32 R7, RZ, RZ, 0xffff ;  /* 0x0000ffffff077424 */ /* 0x000fe400078e00ff */
[----:B-1----:R-:W-:Y:S02]  /*35a0*/  IMAD.MOV.U32 R6, RZ, RZ, 0x4 ;  /* 0x00000004ff067424 */ /* 0x002fe400078e00ff */
[----:B------:R-:W-:Y:S01]  /*35b0*/  IMAD.SHL.U32 R9, R10, 0x20, RZ ;  /* 0x000000200a097824 */ /* 0x000fe200078e00ff */
[----:B------:R-:W-:Y:S02]  /*35c0*/  MOV R5, UR4 ;  /* 0x0000000400057c02 */ /* 0x000fe40008000f00 */
[-C--:B------:R-:W-:Y:S01]  /*35d0*/  SHF.L.U32 R8, R7, R10.reuse, RZ ;  /* 0x0000000a07087219 */ /* 0x080fe200000006ff */
[----:B------:R1:W-:Y:S01]  /*35e0*/  SYNCS.ARRIVE.TRANS64.RED RZ, [UR4], R6 ;  /* 0x00000006ffff79a7 */ /* 0x0003e20008000404 */
[----:B------:R-:W-:Y:S01]  /*35f0*/  SHF.L.U32 R7, R3, R10, RZ ;  /* 0x0000000a03077219 */ /* 0x000fe200000006ff */
[----:B------:R1:W-:Y:S04]  /*3600*/  STS [UR6+0x110], R9 ;  /* 0x00011009ff007988 */ /* 0x0003e80008000806 */
[----:B------:R1:W-:Y:S04]  /*3610*/  STAS [R4.64], R10 ;  /* 0x0000000a04007dbd */ /* 0x0003e8000c0008ff */
[----:B------:R1:W-:Y:S04]  /*3620*/  ATOMS.OR RZ, [UR5+0x14], R8 ;  /* 0x00001408ffff798c */ /* 0x0003e8000b000005 */
[----:B------:R1:W-:Y:S04]  /*3630*/  ATOMS.OR RZ, [UR5+0x18], R7 ;  /* 0x00001807ffff798c */ /* 0x0003e8000b000005 */
[----:B------:R1:W-:Y:S02]  /*3640*/  ATOMS.XOR RZ, [UR5+0x10], R3 ;  /* 0x00001003ffff798c */ /* 0x0003e4000b800005 */
.L_x_62:
[----:B------:R-:W-:Y:S05]  /*3650*/  BSYNC B0 ;  /* 0x0000000000007941 */ /* 0x000fea0003800000 */
.L_x_61:
[----:B------:R-:W-:Y:S05]  /*3660*/  BRA.U UP1, `(.L_x_67) ;  /* 0x00000001016c7547 */ /* 0x000fea000b800000 */
[----:B------:R-:W-:-:S03]  /*3670*/  UMOV UR4, 0xffffffff ;  /* 0xffffffff00047882 */ /* 0x000fc60000000000 */
[----:B------:R-:W-:Y:S05]  /*3680*/  BRA.DIV UR4, `(.L_x_68) ;  /* 0x0000009604987947 */ /* 0x000fea000b800000 */
[----:B------:R-:W-:-:S13]  /*3690*/  ELECT P6, URZ, PT ;  /* 0x0000000000ff782f */ /* 0x000fda00038c0000 */
.L_x_170:
[----:B------:R-:W-:Y:S05]  /*36a0*/  @!P6 BRA `(.L_x_67) ;  /* 0x00000000005ce947 */ /* 0x000fea0003800000 */
[----:B-1----:R-:W1:Y:S02]  /*36b0*/  LDS R4, [UR5+0x10] ;  /* 0x00001005ff047984 */ /* 0x002e640008000800 */
[----:B-1----:R-:W-:-:S04]  /*36c0*/  SHF.L.U32 R4, R4, 0x1f, RZ ;  /* 0x0000001f04047819 */ /* 0x002fc800000006ff */
[----:B------:R-:W1:Y:S02]  /*36d0*/  SYNCS.PHASECHK.TRANS64.TRYWAIT P0, [UR5+0x8], R4 ;  /* 0x00000804ff0075a7 */ /* 0x000e640008001105 */
[----:B-1----:R-:W-:Y:S05]  /*36e0*/  @P0 BRA `(.L_x_69) ;  /* 0x0000000000080947 */ /* 0x002fea0003800000 */
[----:B------:R-:W1:Y:S02]  /*36f0*/  SYNCS.PHASECHK.TRANS64.TRYWAIT P0, [UR5+0x8], R4 ;  /* 0x00000804ff0075a7 */ /* 0x000e640008001105 */
[----:B-1----:R-:W-:Y:S05]  /*3700*/  @!P0 BRA `(.L_x_70) ;  /* 0x0000009400988947 */ /* 0x002fea0003800000 */
.L_x_69:
[----:B------:R-:W2:Y:S01]  /*3710*/  LDS R6, [UR6+0x110] ;  /* 0x00011006ff067984 */ /* 0x000ea20008000800 */
[----:B-1----:R-:W-:Y:S02]  /*3720*/  HFMA2 R3, -RZ, RZ, 0, 5.9604644775390625e-08 ;  /* 0x00000001ff037431 */ /* 0x002fe400000001ff */
[----:B------:R-:W-:Y:S01]  /*3730*/  IMAD.MOV.U32 R4, RZ, RZ, 0xffff ;  /* 0x0000ffffff047424 */ /* 0x000fe200078e00ff */
[----:B------:R-:W-:Y:S01]  /*3740*/  UPRMT UR4, UR8, 0x654, UR7 ;  /* 0x0000065408047896 */ /* 0x000fe20008000007 */
[----:B--2---:R-:W-:-:S03]  /*3750*/  IMAD.SHL.U32 R5, R6, 0x20, RZ ;  /* 0x0000002006057824 */ /* 0x004fc600078e00ff */
[-C--:B------:R-:W-:Y:S02]  /*3760*/  SHF.L.U32 R4, R4, R6.reuse, RZ ;  /* 0x0000000604047219 */ /* 0x080fe400000006ff */
[----:B------:R-:W-:Y:S01]  /*3770*/  SHF.L.U32 R6, R3, R6, RZ ;  /* 0x0000000603067219 */ /* 0x000fe200000006ff */
[----:B------:R2:W-:Y:S04]  /*3780*/  STS [UR6+0x110], R5 ;  /* 0x00011005ff007988 */ /* 0x0005e80008000806 */
[----:B------:R2:W-:Y:S04]  /*3790*/  ATOMS.OR RZ, [UR5+0x14], R4 ;  /* 0x00001404ffff798c */ /* 0x0005e8000b000005 */
[----:B------:R2:W-:Y:S01]  /*37a0*/  ATOMS.OR RZ, [UR5+0x18], R6 ;  /* 0x00001806ffff798c */ /* 0x0005e2000b000005 */
[----:B------:R-:W-:Y:S03]  /*37b0*/  SYNCS.ARRIVE.TRANS64.RED.A1T0 RZ, [UR4], RZ ;  /* 0x000000ffffff79a7 */ /* 0x000fe60008100404 */
[----:B------:R2:W-:Y:S01]  /*37c0*/  ATOMS.XOR RZ, [UR5+0x10], R3 ;  /* 0x00001003ffff798c */ /* 0x0005e2000b800005 */
[----:B------:R-:W-:Y:S05]  /*37d0*/  BRA `(.L_x_67) ;  /* 0x0000000000107947 */ /* 0x000fea0003800000 */
.L_x_60:
[----:B------:R-:W-:Y:S02]  /*37e0*/  MOV R3, 0xffffffff ;  /* 0xffffffff00037802 */ /* 0x000fe40000000f00 */
[----:B------:R-:W-:-:S03]  /*37f0*/  MOV R4, 0x3820 ;  /* 0x0000382000047802 */ /* 0x000fc60000000f00 */
[----:B------:R1:W-:Y:S04]  /*3800*/  STS [UR6+0x110], R3 ;  /* 0x00011003ff007988 */ /* 0x0003e80008000806 */
[----:B-1---5:R-:W-:Y:S05]  /*3810*/  CALL.REL.NOINC `($__internal_1_$__cuda_sm10x_tcgen05_guardrail_trap_phase_invalid_during_alloc) ;  /* 0x0000009c00407944 */ /* 0x022fea0003c00000 */
.L_x_67:
[----:B------:R-:W-:Y:S05]  /*3820*/  WARPSYNC.ALL ;  /* 0x0000000000007948 */ /* 0x000fea0003800000 */
[----:B------:R-:W3:Y:S01]  /*3830*/  S2UR UR4, SR_CgaCtaId ;  /* 0x00000000000479c3 */ /* 0x000ee20000008800 */
[----:B------:R-:W-:Y:S01]  /*3840*/  UMOV UR50, 0x400 ;  /* 0x0000040000327882 */ /* 0x000fe20000000000 */
[----:B------:R-:W-:-:S06]  /*3850*/  NOP ;  /* 0x0000000000007918 */ /* 0x000fcc0000000000 */
[----:B------:R-:W-:Y:S06]  /*3860*/  BAR.ARV 0x6, 0xa0 ;  /* 0x0182800000007b1d */ /* 0x000fec0000002000 */
[----:B------:R-:W4:Y:S01]  /*3870*/  LDCU UR13, c[0x0][0x38c] ;  /* 0x00007180ff0d77ac */ /* 0x000f220008000800 */
[----:B------:R-:W-:Y:S01]  /*3880*/  LOP3.LUT R0, R0, 0xffff, RZ, 0xc0, !PT ;  /* 0x0000ffff00007812 */ /* 0x000fe200078ec0ff */
[----:B-1----:R-:W-:Y:S01]  /*3890*/  HFMA2 R10, -RZ, RZ, 0, 0 ;  /* 0x00000000ff0a7431 */ /* 0x002fe200000001ff */
[----:B------:R-:W-:Y:S01]  /*38a0*/  CS2R R8, SRZ ;  /* 0x0000000000087805 */ /* 0x000fe2000001ff00 */
[----:B------:R-:W-:Y:S01]  /*38b0*/  UMOV UR71, 0x1 ;  /* 0x0000000100477882 */ /* 0x000fe20000000000 */
[----:B------:R-:W-:Y:S01]  /*38c0*/  UMOV UR5, URZ ;  /* 0x000000ff00057c82 */ /* 0x000fe20008000000 */
[----:B------:R-:W-:Y:S01]  /*38d0*/  UISETP.NE.AND UP3, UPT, UR22, URZ, UPT ;  /* 0x000000ff1600728c */ /* 0x000fe2000bf65270 */
[----:B------:R-:W-:Y:S01]  /*38e0*/  UMOV UR76, URZ ;  /* 0x000000ff004c7c82 */ /* 0x000fe20008000000 */
[----:B------:R-:W-:Y:S01]  /*38f0*/  UMOV UR74, URZ ;  /* 0x000000ff004a7c82 */ /* 0x000fe20008000000 */
[----:B---3--:R-:W-:Y:S01]  /*3900*/  ULEA UR50, UR4, UR50, 0x18 ;  /* 0x0000003204327291 */ /* 0x008fe2000f8ec0ff */
[----:B------:R-:W-:Y:S01]  /*3910*/  UMOV UR72, URZ ;  /* 0x000000ff00487c82 */ /* 0x000fe20008000000 */
[----:B------:R-:W-:-:S02]  /*3920*/  UMOV UR58, URZ ;  /* 0x000000ff003a7c82 */ /* 0x000fc40008000000 */
[----:B------:R-:W-:Y:S02]  /*3930*/  UIADD3 UR7, UPT, UPT, UR50, 0x10800, URZ ;  /* 0x0001080032077890 */ /* 0x000fe4000fffe0ff */
[----:B------:R-:W-:Y:S02]  /*3940*/  UIADD3 UR4, UPT, UPT, UR50, 0x30800, URZ ;  /* 0x0003080032047890 */ /* 0x000fe4000fffe0ff */
[----:B----4-:R-:W-:Y:S01]  /*3950*/  UIADD3 UR13, UPT, UPT, UR13, 0xff, URZ ;  /* 0x000000ff0d0d7890 */ /* 0x010fe2000fffe0ff */
[----:B--2---:R-:W1:Y:S01]  /*3960*/  LDS R3, [UR50+0x110] ;  /* 0x00011032ff037984 */ /* 0x004e620008000800 */
[----:B------:R-:W-:Y:S02]  /*3970*/  USHF.R.U32.HI UR11, URZ, 0x4, UR7 ;  /* 0x00000004ff0b7899 */ /* 0x000fe40008011607 */
[----:B------:R-:W-:Y:S02]  /*3980*/  USHF.R.U32.HI UR7, URZ, 0x4, UR4 ;  /* 0x00000004ff077899 */ /* 0x000fe40008011604 */
[----:B------:R-:W-:-:S02]  /*3990*/  USHF.R.S32.HI UR10, URZ, 0x1f, UR13 ;  /* 0x0000001fff0a7899 */ /* 0x000fc4000801140d */
[----:B------:R-:W-:Y:S02]  /*39a0*/  UIADD3 UR6, UPT, UPT, UR50, 0x20800, URZ ;  /* 0x0002080032067890 */ /* 0x000fe4000fffe0ff */
[----:B------:R-:W-:Y:S02]  /*39b0*/  ULOP3.LUT UR7, UR7, 0x3fff, URZ, 0xc0, !UPT ;  /* 0x00003fff07077892 */ /* 0x000fe4000f8ec0ff */
[----:B------:R-:W-:Y:S02]  /*39c0*/  UIADD3 UR8, UPT, UPT, UR50, 0x32800, URZ ;  /* 0x0003280032087890 */ /* 0x000fe4000fffe0ff */
[----:B------:R-:W-:Y:S02]  /*39d0*/  ULEA.HI UR4, UR10, UR13, URZ, 0x8 ;  /* 0x0000000d0a047291 */ /* 0x000fe4000f8f40ff */
[----:B------:R-:W-:Y:S02]  /*39e0*/  USHF.R.U32.HI UR9, URZ, 0x4, UR6 ;  /* 0x00000004ff097899 */ /* 0x000fe40008011606 */
[----:B------:R-:W-:-:S02]  /*39f0*/  ULOP3.LUT UR11, UR11, 0x3fff, URZ, 0xc0, !UPT ;  /* 0x00003fff0b0b7892 */ /* 0x000fc4000f8ec0ff */
[----:B------:R-:W-:Y:S02]  /*3a00*/  ULOP3.LUT UR69, UR7, 0x10000, URZ, 0xfc, !UPT ;  /* 0x0001000007457892 */ /* 0x000fe4000f8efcff */
[----:B------:R-:W-:Y:S02]  /*3a10*/  USHF.R.U32.HI UR6, URZ, 0x4, UR8 ;  /* 0x00000004ff067899 */ /* 0x000fe40008011608 */
[----:B------:R-:W-:Y:S02]  /*3a20*/  ULOP3.LUT UR9, UR9, 0x3fff, URZ, 0xc0, !UPT ;  /* 0x00003fff09097892 */ /* 0x000fe4000f8ec0ff */
[----:B------:R-:W-:Y:S02]  /*3a30*/  ULOP3.LUT UR51, UR11, 0x10000, URZ, 0xfc, !UPT ;  /* 0x000100000b337892 */ /* 0x000fe4000f8efcff */
[----:B------:R-:W-:Y:S02]  /*3a40*/  ULOP3.LUT UR6, UR6, 0x3fff, URZ, 0xc0, !UPT ;  /* 0x00003fff06067892 */ /* 0x000fe4000f8ec0ff */
[----:B------:R-:W-:-:S02]  /*3a50*/  UIADD3 UR14, UPT, UPT, UR50, 0xb0, URZ ;  /* 0x000000b0320e7890 */ /* 0x000fc4000fffe0ff */
[----:B------:R-:W-:Y:S02]  /*3a60*/  ULOP3.LUT UR68, UR9, 0x10000, URZ, 0xfc, !UPT ;  /* 0x0001000009447892 */ /* 0x000fe4000f8efcff */
[----:B------:R-:W-:Y:S02]  /*3a70*/  ULOP3.LUT UR70, UR6, 0x10000, URZ, 0xfc, !UPT ;  /* 0x0001000006467892 */ /* 0x000fe4000f8efcff */
[----:B------:R-:W-:Y:S01]  /*3a80*/  USHF.R.S32.HI UR17, URZ, 0x8, UR4 ;  /* 0x00000008ff117899 */ /* 0x000fe20008011404 */
[----:B------:R-:W-:Y:S01]  /*3a90*/  UMOV UR56, URZ ;  /* 0x000000ff00387c82 */ /* 0x000fe20008000000 */
[----:B------:R-:W-:Y:S01]  /*3aa0*/  UMOV UR54, URZ ;  /* 0x000000ff00367c82 */ /* 0x000fe20008000000 */
[----:B------:R-:W-:Y:S01]  /*3ab0*/  UMOV UR52, URZ ;  /* 0x000000ff00347c82 */ /* 0x000fe20008000000 */
[----:B-1----:R-:W-:Y:S01]  /*3ac0*/  R2UR UR12, R3 ;  /* 0x00000000030c72ca */ /* 0x002fe200000e0000 */
[----:B------:R-:W-:Y:S02]  /*3ad0*/  IMAD.U32 R3, RZ, RZ, UR14 ;  /* 0x0000000eff037e24 */ /* 0x000fe4000f8e00ff */
[----:B------:R-:W-:-:S10]  /*3ae0*/  IMAD.U32 R3, RZ, RZ, UR17 ;  /* 0x00000011ff037e24 */ /* 0x000fd4000f8e00ff */
[----:B------:R-:W-:Y:S02]  /*3af0*/  UIADD3 UR60, UPT, UPT, UR12, 0x1cc, URZ ;  /* 0x000001cc0c3c7890 */ /* 0x000fe4000fffe0ff */
[----:B------:R-:W-:Y:S02]  /*3b00*/  UIADD3 UR64, UPT, UPT, UR12, 0x1c4, URZ ;  /* 0x000001c40c407890 */ /* 0x000fe4000fffe0ff */
[----:B------:R-:W-:Y:S02]  /*3b10*/  USHF.R.U32.HI UR13, URZ, 0x11, UR60 ;  /* 0x00000011ff0d7899 */ /* 0x000fe4000801163c */
[----:B------:R-:W-:Y:S02]  /*3b20*/  USHF.R.U32.HI UR7, URZ, 0x11, UR64 ;  /* 0x00000011ff077899 */ /* 0x000fe40008011640 */
[----:B------:R-:W-:Y:S02]  /*3b30*/  UIADD3 UR66, UPT, UPT, UR12, 0x1c0, URZ ;  /* 0x000001c00c427890 */ /* 0x000fe4000fffe0ff */
[----:B------:R-:W-:-:S02]  /*3b40*/  UIADD3 UR67, UPT, UPT, UR12, 0x1d0, URZ ;  /* 0x000001d00c437890 */ /* 0x000fc4000fffe0ff */
[----:B------:R-:W-:Y:S02]  /*3b50*/  ULOP3.LUT UR11, UR7, 0x6000, URZ, 0xc0, !UPT ;  /* 0x00006000070b7892 */ /* 0x000fe4000f8ec0ff */
[----:B------:R-:W-:Y:S02]  /*3b60*/  UIADD3 UR65, UPT, UPT, UR12, 0x1d8, URZ ;  /* 0x000001d80c417890 */ /* 0x000fe4000fffe0ff */
[----:B------:R-:W-:Y:S01]  /*3b70*/  ULOP3.LUT UR7, UR13, 0x6000, URZ, 0xc0, !UPT ;  /* 0x000060000d077892 */ /* 0x000fe2000f8ec0ff */
[----:B------:R-:W-:Y:S01]  /*3b80*/  R2UR UR13, R0 ;  /* 0x00000000000d72ca */ /* 0x000fe200000e0000 */
[----:B------:R-:W-:Y:S02]  /*3b90*/  UIADD3 UR62, UPT, UPT, UR12, 0x1c8, URZ ;  /* 0x000001c80c3e7890 */ /* 0x000fe4000fffe0ff */
[----:B------:R-:W-:Y:S02]  /*3ba0*/  UIADD3 UR63, UPT, UPT, UR12, 0x1e0, URZ ;  /* 0x000001e00c3f7890 */ /* 0x000fe4000fffe0ff */
[----:B------:R-:W-:-:S02]  /*3bb0*/  UIADD3 UR61, UPT, UPT, UR12, 0x1e8, URZ ;  /* 0x000001e80c3d7890 */ /* 0x000fc4000fffe0ff */
[----:B------:R-:W-:Y:S02]  /*3bc0*/  USHF.R.U32.HI UR9, URZ, 0x11, UR66 ;  /* 0x00000011ff097899 */ /* 0x000fe40008011642 */
[----:B------:R-:W-:Y:S02]  /*3bd0*/  USHF.R.U32.HI UR8, URZ, 0x1a, UR67 ;  /* 0x0000001aff087899 */ /* 0x000fe40008011643 */
[----:B------:R-:W-:Y:S02]  /*3be0*/  USHF.R.U32.HI UR6, URZ, 0x1a, UR65 ;  /* 0x0000001aff067899 */ /* 0x000fe40008011641 */
[----:B------:R-:W-:Y:S01]  /*3bf0*/  USHF.R.U32.HI UR4, URZ, 0x11, UR62 ;  /* 0x00000011ff047899 */ /* 0x000fe2000801163e */
[----:B------:R-:W-:Y:S01]  /*3c00*/  IMAD.U32 R11, RZ, RZ, UR13 ;  /* 0x0000000dff0b7e24 */ /* 0x000fe2000f8e00ff */
[----:B------:R-:W-:Y:S02]  /*3c10*/  USHF.R.U32.HI UR10, URZ, 0x1a, UR63 ;  /* 0x0000001aff0a7899 */ /* 0x000fe4000801163f */
[----:B------:R-:W-:-:S02]  /*3c20*/  USHF.R.U32.HI UR15, URZ, 0x1a, UR61 ;  /* 0x0000001aff0f7899 */ /* 0x000fc4000801163d */
[----:B------:R-:W-:Y:S02]  /*3c30*/  ULOP3.LUT UR16, UR9, 0x6000, URZ, 0xc0, !UPT ;  /* 0x0000600009107892 */ /* 0x000fe4000f8ec0ff */
[----:B------:R-:W-:Y:S02]  /*3c40*/  ULOP3.LUT UR14, UR8, 0x30, URZ, 0xc0, !UPT ;  /* 0x00000030080e7892 */ /* 0x000fe4000f8ec0ff */
[----:B------:R-:W-:Y:S02]  /*3c50*/  ULOP3.LUT UR9, UR6, 0x30, URZ, 0xc0, !UPT ;  /* 0x0000003006097892 */ /* 0x000fe4000f8ec0ff */
[----:B------:R-:W-:Y:S02]  /*3c60*/  ULOP3.LUT UR4, UR4, 0x6000, URZ, 0xc0, !UPT ;  /* 0x0000600004047892 */ /* 0x000fe4000f8ec0ff */
[----:B------:R-:W-:Y:S02]  /*3c70*/  ULOP3.LUT UR8, UR10, 0x30, URZ, 0xc0, !UPT ;  /* 0x000000300a087892 */ /* 0x000fe4000f8ec0ff */
[----:B------:R-:W-:-:S02]  /*3c80*/  ULOP3.LUT UR6, UR15, 0x30, URZ, 0xc0, !UPT ;  /* 0x000000300f067892 */ /* 0x000fc4000f8ec0ff */
        /* <DEDUP_REMOVED lines=8> */
[----:B------:R-:W-:Y:S02]  /*3d10*/  UIADD3 UR13, UPT, UPT, UR17, -0x1, URZ ;  /* 0xffffffff110d7890 */ /* 0x000fe4000fffe0ff */
[----:B------:R-:W-:Y:S02]  /*3d20*/  UPRMT UR15, UR10, 0x5410, UR16 ;  /* 0x000054100a0f7896 */ /* 0x000fe40008000010 */
[----:B------:R-:W-:Y:S02]  /*3d30*/  UPRMT UR77, UR9, 0x5410, UR11 ;  /* 0x00005410094d7896 */ /* 0x000fe4000800000b */
[----:B------:R-:W-:Y:S01]  /*3d40*/  UPRMT UR75, UR8, 0x5410, UR4 ;  /* 0x00005410084b7896 */ /* 0x000fe20008000004 */
[----:B------:R-:W-:Y:S01]  /*3d50*/  MOV R12, UR13 ;  /* 0x0000000d000c7c02 */ /* 0x000fe20008000f00 */
[----:B------:R-:W-:Y:S01]  /*3d60*/  UPRMT UR73, UR6, 0x5410, UR7 ;  /* 0x0000541006497896 */ /* 0x000fe20008000007 */
[----:B------:R-:W-:Y:S01]  /*3d70*/  MOV R15, UR15 ;  /* 0x0000000f000f7c02 */ /* 0x000fe20008000f00 */
[----:B------:R-:W-:Y:S01]  /*3d80*/  UMOV UR14, URZ ;  /* 0x000000ff000e7c82 */ /* 0x000fe20008000000 */
[----:B------:R-:W-:Y:S01]  /*3d90*/  UMOV UR59, UR15 ;  /* 0x0000000f003b7c82 */ /* 0x000fe20008000000 */
[----:B------:R-:W-:Y:S01]  /*3da0*/  IMAD.U32 R14, RZ, RZ, UR14 ;  /* 0x0000000eff0e7e24 */ /* 0x000fe2000f8e00ff */
[----:B------:R-:W-:Y:S01]  /*3db0*/  UMOV UR57, UR77 ;  /* 0x0000004d00397c82 */ /* 0x000fe20008000000 */
[----:B------:R-:W-:Y:S01]  /*3dc0*/  UMOV UR55, UR75 ;  /* 0x0000004b00377c82 */ /* 0x000fe20008000000 */
[----:B------:R-:W-:-:S05]  /*3dd0*/  UMOV UR53, UR73 ;  /* 0x0000004900357c82 */ /* 0x000fca0008000000 */
.L_x_83:
[C---:B------:R-:W-:Y:S02]  /*3de0*/  LEA R0, R10.reuse, UR50, 0x3 ;  /* 0x000000320a007c11 */ /* 0x040fe4000f8e18ff */
[----:B------:R-:W-:Y:S02]  /*3df0*/  SHF.L.U32 R5, R9, 0x1f, RZ ;  /* 0x0000001f09057819 */ /* 0x000fe400000006ff */
[----:B------:R-:W-:Y:S02]  /*3e00*/  LEA R4, R10, UR50, 0x4 ;  /* 0x000000320a047c11 */ /* 0x000fe4000f8e20ff */
[----:B------:R-:W1:Y:S02]  /*3e10*/  SYNCS.PHASECHK.TRANS64.TRYWAIT P0, [R0+URZ+0x90], R5 ;  /* 0x00009005000075a7 */ /* 0x000e6400080011ff */
[----:B-1-3--:R-:W-:Y:S05]  /*3e20*/  @!P0 BRA `(.L_x_71) ;  /* 0x0000008c00e88947 */ /* 0x00afea0003800000 */
.L_x_171:
[----:B-1----:R-:W1:Y:S01]  /*3e30*/  LDS.128 R4, [R4+0xf0] ;  /* 0x0000f00004047984 */ /* 0x002e620000000c00 */
[----:B------:R-:W-:Y:S02]  /*3e40*/  VIADD R0, R0, 0xa0 ;  /* 0x000000a000007836 */ /* 0x000fe40000000000 */
[----:B------:R-:W-:Y:S01]  /*3e50*/  VIADD R10, R10, 0x1 ;  /* 0x000000010a0a7836 */ /* 0x000fe20000000000 */
[----:B------:R-:W-:Y:S01]  /*3e60*/  @!PT LDS RZ, [RZ] ;  /* 0x00000000fffff984 */ /* 0x000fe20000000800 */
[----:B------:R-:W-:Y:S01]  /*3e70*/  @!PT LDS RZ, [RZ] ;  /* 0x00000000fffff984 */ /* 0x000fe20000000800 */
[----:B------:R-:W-:Y:S01]  /*3e80*/  @!PT LDS RZ, [RZ] ;  /* 0x00000000fffff984 */ /* 0x000fe20000000800 */
[----:B------:R-:W-:Y:S01]  /*3e90*/  @!PT LDS RZ, [RZ] ;  /* 0x00000000fffff984 */ /* 0x000fe20000000800 */
[----:B------:R2:W-:Y:S06]  /*3ea0*/  MEMBAR.ALL.CTA ;  /* 0x0000000000007992 */ /* 0x0005ec0000008000 */
[----:B--2---:R-:W2:Y:S01]  /*3eb0*/  FENCE.VIEW.ASYNC.S ;  /* 0x00000000000073c6 */ /* 0x004ea20000000000 */
[----:B------:R-:W-:-:S04]  /*3ec0*/  PRMT R0, RZ, 0x654, R0 ;  /* 0x00000654ff007816 */ /* 0x000fc80000000000 */
[----:B--2---:R2:W-:Y:S01]  /*3ed0*/  SYNCS.ARRIVE.TRANS64.RED.A1T0 RZ, [R0+URZ], RZ ;  /* 0x000000ff00ff79a7 */ /* 0x0045e200081004ff */
[----:B-1----:R-:W-:Y:S01]  /*3ee0*/  LOP3.LUT P2, RZ, R6, 0x1, RZ, 0xc0, !PT ;  /* 0x0000000106ff7812 */ /* 0x002fe2000784c0ff */
[----:B--2---:R-:W-:-:S12]  /*3ef0*/  BRA.U UP3, `(.L_x_72) ;  /* 0x0000000d030c7547 */ /* 0x004fd8000b800000 */
[----:B------:R-:W1:Y:S01]  /*3f00*/  LDCU UR6, c[0x0][0x38c] ;  /* 0x00007180ff0677ac */ /* 0x000e620008000800 */
[----:B------:R-:W-:Y:S01]  /*3f10*/  R2UR UR13, R3 ;  /* 0x00000000030d72ca */ /* 0x000fe200000e0000 */
[----:B------:R-:W-:Y:S01]  /*3f20*/  ULOP3.LUT UR46, UR71, 0x1, URZ, 0x3c, !UPT ;  /* 0x00000001472e7892 */ /* 0x000fe2000f8e3cff */
[----:B------:R-:W-:Y:S01]  /*3f30*/  UMOV UR11, URZ ;  /* 0x000000ff000b7c82 */ /* 0x000fe20008000000 */
[----:B------:R-:W-:Y:S02]  /*3f40*/  UMOV UR4, 0x1 ;  /* 0x0000000100047882 */ /* 0x000fe40000000000 */
[----:B------:R-:W-:Y:S01]  /*3f50*/  UIMAD UR46, UR46, 0xc0, UR12 ;  /* 0x000000c02e2e78a4 */ /* 0x000fe2000f8e020c */
[----:B------:R-:W-:Y:S01]  /*3f60*/  UMOV UR47, UR5 ;  /* 0x00000005002f7c82 */ /* 0x000fe20008000000 */
[----:B-1----:R-:W-:-:S09]  /*3f70*/  UISETP.GE.AND UP0, UPT, UR6, 0x1, UPT ;  /* 0x000000010600788c */ /* 0x002fd2000bf06270 */
[----:B------:R-:W-:Y:S05]  /*3f80*/  BRA.U !UP0, `(.L_x_73) ;  /* 0x0000000508747547 */ /* 0x000fea000b800000 */
[----:B------:R-:W-:Y:S01]  /*3f90*/  ULEA UR13, UR5, UR50, 0x3 ;  /* 0x00000032050d7291 */ /* 0x000fe2000f8e18ff */
[----:B------:R-:W-:-:S08]  /*3fa0*/  SHF.L.U32 R5, R8, 0x1f, RZ ;  /* 0x0000001f08057819 */ /* 0x000fd000000006ff */
[----:B------:R-:W1:Y:S02]  /*3fb0*/  SYNCS.PHASECHK.TRANS64.TRYWAIT P0, [UR13], R5 ;  /* 0x00000005ff0075a7 */ /* 0x000e64000800110d */
[----:B-1----:R-:W-:Y:S05]  /*3fc0*/  @P0 BRA `(.L_x_74) ;  /* 0x0000000000080947 */ /* 0x002fea0003800000 */
[----:B------:R-:W1:Y:S02]  /*3fd0*/  SYNCS.PHASECHK.TRANS64.TRYWAIT P0, [UR13], R5 ;  /* 0x00000005ff0075a7 */ /* 0x000e64000800110d */
[----:B-1----:R-:W-:Y:S05]  /*3fe0*/  @!P0 BRA `(.L_x_75) ;  /* 0x0000008c008c8947 */ /* 0x002fea0003800000 */
.L_x_74:
[----:B------:R-:W-:Y:S01]  /*3ff0*/  UISETP.GE.U32.AND UP1, UPT, UR6, 0x101, UPT ;  /* 0x000001010600788c */ /* 0x000fe2000bf26070 */
[----:B-1----:R-:W-:Y:S01]  /*4000*/  IMAD.U32 R5, RZ, RZ, UR71 ;  /* 0x00000047ff057e24 */ /* 0x002fe2000f8e00ff */
[----:B------:R-:W-:Y:S01]  /*4010*/  UIADD3 UR47, UPT, UPT, UR5, 0x1, URZ ;  /* 0x00000001052f7890 */ /* 0x000fe2000fffe0ff */
[----:B------:R-:W-:Y:S01]  /*4020*/  BSSY.RECONVERGENT B0, `(.L_x_76) ;  /* 0x0000034000007945 */ /* 0x000fe20003800200 */
[----:B------:R-:W-:Y:S02]  /*4030*/  ELECT P3, URZ, PT ;  /* 0x0000000000ff782f */ /* 0x000fe40003860000 */
[----:B------:R-:W-:Y:S01]  /*4040*/  UISETP.NE.AND UP0, UPT, UR47, 0x4, UPT ;  /* 0x000000042f00788c */ /* 0x000fe2000bf05270 */
[----:B------:R-:W-:Y:S02]  /*4050*/  PLOP3.LUT P1, PT, PT, PT, UP1, 0x80, 0x8 ;  /* 0x000000000008781c */ /* 0x000fe40003f2f018 */
[----:B------:R-:W-:Y:S01]  /*4060*/  SHF.L.U32 R5, R5, 0x1f, RZ ;  /* 0x0000001f05057819 */ /* 0x000fe200000006ff */
[----:B------:R-:W-:-:S02]  /*4070*/  USEL UR6, URZ, 0x1, UP0 ;  /* 0x00000001ff067887 */ /* 0x000fc40008000000 */
[----:B------:R-:W-:-:S04]  /*4080*/  USEL UR47, UR47, URZ, UP0 ;  /* 0x000000ff2f2f7287 */ /* 0x000fc80008000000 */
[----:B------:R-:W-:Y:S01]  /*4090*/  @UP1 ULEA UR4, UR47, UR50, 0x3 ;  /* 0x000000322f041291 */ /* 0x000fe2000f8e18ff */
[----:B------:R-:W-:-:S04]  /*40a0*/  LOP3.LUT R8, R8, UR6, RZ, 0x3c, !PT ;  /* 0x0000000608087c12 */ /* 0x000fc8000f8e3cff */
[----:B------:R-:W-:-:S04]  /*40b0*/  @P1 SHF.L.U32 R0, R8, 0x1f, RZ ;  /* 0x0000001f08001819 */ /* 0x000fc800000006ff */
[----:B------:R-:W1:Y:S01]  /*40c0*/  @P1 SYNCS.PHASECHK.TRANS64.TRYWAIT P0, [UR4], R0 ;  /* 0x00000000ff0015a7 */ /* 0x000e620008001104 */
[----:B------:R-:W-:Y:S01]  /*40d0*/  UMOV UR4, 0x1 ;  /* 0x0000000100047882 */ /* 0x000fe20000000000 */
[----:B-1----:R-:W-:Y:S01]  /*40e0*/  @P1 VOTEU.ANY UP0, P0 ;  /* 0x0000000000ff1886 */ /* 0x002fe20000000100 */
[----:B------:R-:W-:Y:S01]  /*40f0*/  @UP1 USEL UR4, URZ, 0x1, !UP0 ;  /* 0x00000001ff041887 */ /* 0x000fe2000c000000 */
[----:B------:R-:W-:Y:S11]  /*4100*/  @!P3 BRA `(.L_x_77) ;  /* 0x000000000094b947 */ /* 0x000ff60003800000 */
[----:B------:R-:W-:Y:S02]  /*4110*/  ULEA UR8, UR5, UR69, 0x7 ;  /* 0x0000004505087291 */ /* 0x000fe4000f8e38ff */
[----:B------:R-:W-:Y:S02]  /*4120*/  ULEA UR6, UR5, UR70, 0x8 ;  /* 0x0000004605067291 */ /* 0x000fe4000f8e40ff */
[----:B------:R-:W-:Y:S02]  /*4130*/  UIADD3 UR26, UPT, UPT, UR8, 0x20, URZ ;  /* 0x00000020081a7890 */ /* 0x000fe4000fffe0ff */
[----:B------:R-:W-:Y:S02]  /*4140*/  UIADD3 UR28, UPT, UPT, UR8, 0x40, URZ ;  /* 0x00000040081c7890 */ /* 0x000fe4000fffe0ff */
[----:B------:R-:W-:Y:S02]  /*4150*/  UIADD3 UR30, UPT, UPT, UR8, 0x60, URZ ;  /* 0x00000060081e7890 */ /* 0x000fe4000fffe0ff */
[----:B------:R-:W-:-:S02]  /*4160*/  UIADD3 UR10, UPT, UPT, UR6, 0x20, URZ ;  /* 0x00000020060a7890 */ /* 0x000fc4000fffe0ff */
[----:B------:R-:W-:Y:S02]  /*4170*/  UIADD3 UR14, UPT, UPT, UR6, 0x40, URZ ;  /* 0x00000040060e7890 */ /* 0x000fe4000fffe0ff */
[----:B------:R-:W-:Y:S01]  /*4180*/  UIADD3 UR16, UPT, UPT, UR6, 0x60, URZ ;  /* 0x0000006006107890 */ /* 0x000fe2000fffe0ff */
[----:B------:R-:W-:Y:S01]  /*4190*/  UMOV UR9, 0x4008 ;  /* 0x0000400800097882 */ /* 0x000fe20000000000 */
[----:B------:R-:W-:Y:S01]  /*41a0*/  UIADD3 UR18, UPT, UPT, UR6, 0x80, URZ ;  /* 0x0000008006127890 */ /* 0x000fe2000fffe0ff */
[----:B------:R1:W-:Y:S01]  /*41b0*/  UTCCP.T.S.2CTA.4x32dp128bit tmem[UR12+0x1c0], gdesc[UR8] ;  /* 0x0001c0080c0079e7 */ /* 0x0003e20009300000 */
        /* <DEDUP_REMOVED lines=10> */
[----:B------:R-:W-:Y:S01]  /*4260*/  UMOV UR11, 0x4008 ;  /* 0x00004008000b7882 */ /* 0x000fe20000000000 */
[----:B------:R-:W-:Y:S01]  /*4270*/  UMOV UR15, 0x4008 ;  /* 0x00004008000f7882 */ /* 0x000fe20000000000 */
[----:B------:R1:W-:Y:S01]  /*4280*/  UTCCP.T.S.2CTA.4x32dp128bit tmem[UR12+0x1d0], gdesc[UR6] ;  /* 0x0001d0060c0079e7 */ /* 0x0003e20009300000 */
        /* <DEDUP_REMOVED lines=10> */
[----:B------:R1:W-:Y:S01]  /*4330*/  UTCCP.T.S.2CTA.4x32dp128bit tmem[UR12+0x1e8], gdesc[UR22] ;  /* 0x0001e8160c0079e7 */ /* 0x0003e20009300000 */
[----:B------:R1:W-:Y:S01]  /*4340*/  UTCCP.T.S.2CTA.4x32dp128bit tmem[UR12+0x1ec], gdesc[UR24] ;  /* 0x0001ec180c0079e7 */ /* 0x0003e20009300000 */
[----:B------:R-:W-:Y:S01]  /*4350*/  NOP ;  /* 0x0000000000007918 */ /* 0x000fe20000000000 */
.L_x_77:
[----:B-1----:R-:W-:Y:S05]  /*4360*/  BSYNC.RECONVERGENT B0 ;  /* 0x0000000000007941 */ /* 0x002fea0003800200 */
.L_x_76:
[----:B------:R-:W1:Y:S02]  /*4370*/  SYNCS.PHASECHK.TRANS64.TRYWAIT P0, [UR50+0xb8], R5 ;  /* 0x0000b805ff0075a7 */ /* 0x000e640008001132 */
[----:B-1----:R-:W-:Y:S05]  /*4380*/  @!P0 BRA `(.L_x_78) ;  /* 0x0000008800bc8947 */ /* 0x002fea0003800000 */
.L_x_174:
[----:B------:R-:W-:Y:S02]  /*4390*/  ELECT P0, URZ, PT ;  /* 0x0000000000ff782f */ /* 0x000fe40003800000 */
[----:B------:R-:W-:Y:S01]  /*43a0*/  R2UR UR26, R14 ;  /* 0x000000000e1a72ca */ /* 0x000fe200000e0000 */
[----:B------:R-:W-:Y:S01]  /*43b0*/  ULEA UR8, UR5, UR68, 0xa ;  /* 0x0000004405087291 */ /* 0x000fe2000f8e50ff */
[----:B------:R-:W-:Y:S01]  /*43c0*/  R2UR UR27, R15 ;  /* 0x000000000f1b72ca */ /* 0x000fe200000e0000 */
[----:B------:R-:W-:Y:S02]  /*43d0*/  ULEA UR6, UR5, UR51, 0xa ;  /* 0x0000003305067291 */ /* 0x000fe4000f8e50ff */
[----:B------:R-:W-:Y:S02]  /*43e0*/  UIADD3 UR24, UPT, UPT, UR8, 0x2, URZ ;  /* 0x0000000208187890 */ /* 0x000fe4000fffe0ff */
[----:B------:R-:W-:Y:S02]  /*43f0*/  UIADD3 UR22, UPT, UPT, UR6, 0x2, URZ ;  /* 0x0000000206167890 */ /* 0x000fe4000fffe0ff */
[----:B------:R-:W-:-:S02]  /*4400*/  UIADD3 UR20, UPT, UPT, UR8, 0x4, URZ ;  /* 0x0000000408147890 */ /* 0x000fc4000fffe0ff */
[----:B------:R-:W-:Y:S01]  /*4410*/  UIADD3 UR18, UPT, UPT, UR6, 0x4, URZ ;  /* 0x0000000406127890 */ /* 0x000fe2000fffe0ff */
[----:B-1----:R-:W-:Y:S01]  /*4420*/  @P0 LOP3.LUT R0, R2, 0xffff, RZ, 0xc0, !PT ;  /* 0x0000ffff02000812 */ /* 0x002fe200078ec0ff */
[----:B------:R-:W-:Y:S02]  /*4430*/  UIADD3 UR14, UPT, UPT, UR6, 0x6, URZ ;  /* 0x00000006060e7890 */ /* 0x000fe4000fffe0ff */
[----:B------:R-:W-:Y:S01]  /*4440*/  UIADD3 UR16, UPT, UPT, UR8, 0x6, URZ ;  /* 0x0000000608107890 */ /* 0x000fe2000fffe0ff */
[----:B------:R-:W-:Y:S01]  /*4450*/  @P0 R2UR UR5, R0 ;  /* 0x00000000000502ca */ /* 0x000fe200000e0000 */
[----:B------:R-:W-:Y:S01]  /*4460*/  UIADD3 UR10, UPT, UPT, UR13, 0x20, URZ ;  /* 0x000000200d0a7890 */ /* 0x000fe2000fffe0ff */
[----:B------:R-:W-:Y:S01]  /*4470*/  R2UR UR13, R12 ;  /* 0x000000000c0d72ca */ /* 0x000fe200000e0000 */
[----:B------:R-:W-:Y:S01]  /*4480*/  UMOV UR9, 0x40004040 ;  /* 0x4000404000097882 */ /* 0x000fe20000000000 */
[----:B------:R-:W-:Y:S01]  /*4490*/  UMOV UR7, 0x40004040 ;  /* 0x4000404000077882 */ /* 0x000fe20000000000 */
[----:B------:R-:W-:Y:S01]  /*44a0*/  UMOV UR25, 0x40004040 ;  /* 0x4000404000197882 */ /* 0x000fe20000000000 */
[----:B------:R-:W-:Y:S01]  /*44b0*/  UMOV UR23, 0x40004040 ;  /* 0x4000404000177882 */ /* 0x000fe20000000000 */
[----:B------:R1:W-:Y:S01]  /*44c0*/  UTCOMMA.2CTA.4X gdesc[UR6], gdesc[UR8], tmem[UR46], tmem[UR26], idesc[UR27], tmem[UR66], !UPT ;  /* 0x80421a08060075ea */ /* 0x0003e2000fa0002e */
[----:B------:R-:W-:Y:S01]  /*44d0*/  UMOV UR21, 0x40004040 ;  /* 0x4000404000157882 */ /* 0x000fe20000000000 */
[----:B------:R-:W-:Y:S01]  /*44e0*/  UMOV UR19, 0x40004040 ;  /* 0x4000404000137882 */ /* 0x000fe20000000000 */
[----:B------:R-:W-:Y:S01]  /*44f0*/  UMOV UR17, 0x40004040 ;  /* 0x4000404000117882 */ /* 0x000fe20000000000 */
[----:B------:R-:W-:Y:S01]  /*4500*/  UMOV UR15, 0x40004040 ;  /* 0x40004040000f7882 */ /* 0x000fe20000000000 */
[----:B------:R1:W-:Y:S01]  /*4510*/  UTCOMMA.2CTA.4X gdesc[UR22], gdesc[UR24], tmem[UR46], tmem[UR76], idesc[UR77], tmem[UR64], UPT ;  /* 0x80404c18160075ea */ /* 0x0003e2000ba0002e */
[----:B------:R1:W-:Y:S01]  /*4520*/  UTCOMMA.2CTA.4X gdesc[UR18], gdesc[UR20], tmem[UR46], tmem[UR74], idesc[UR75], tmem[UR62], UPT ;  /* 0x803e4a14120075ea */ /* 0x0003e2000ba0002e */
[----:B------:R1:W-:Y:S01]  /*4530*/  UTCOMMA.2CTA.4X gdesc[UR14], gdesc[UR16], tmem[UR46], tmem[UR72], idesc[UR73], tmem[UR60], UPT ;  /* 0x803c48100e0075ea */ /* 0x0003e2000ba0002e */
[----:B------:R1:W-:Y:S01]  /*4540*/  UTCBAR.2CTA.MULTICAST [UR10], URZ, UR5 ;  /* 0x000000ff0a0073e9 */ /* 0x0003e20008200805 */
[----:B------:R-:W-:-:S05]  /*4550*/  UMOV UR11, 0x1 ;  /* 0x00000001000b7882 */ /* 0x000fca0000000000 */
.L_x_73:
[----:B------:R-:W-:-:S09]  /*4560*/  UISETP.GE.AND UP0, UPT, UR13, 0x1, UPT ;  /* 0x000000010d00788c */ /* 0x000fd2000bf06270 */
[----:B------:R-:W-:Y:S05]  /*4570*/  BRA.U !UP0, `(.L_x_79) ;  /* 0x00000005085c7547 */ /* 0x000fea000b800000 */
[----:B-1----:R-:W-:-:S05]  /*4580*/  UMOV UR5, UR47 ;  /* 0x0000002f00057c82 */ /* 0x002fca0008000000 */
.L_x_82:
[----:B------:R-:W-:Y:S02]  /*4590*/  UISETP.NE.AND UP0, UPT, UR4, URZ, UPT ;  /* 0x000000ff0400728c */ /* 0x000fe4000bf05270 */
[----:B---3--:R-:W-:Y:S07]  /*45a0*/  ULEA UR7, UR5, UR50, 0x3 ;  /* 0x0000003205077291 */ /* 0x008fee000f8e18ff */
[----:B------:R-:W-:Y:S05]  /*45b0*/  BRA.U UP0, `(.L_x_80) ;  /* 0x00000001000c7547 */ /* 0x000fea000b800000 */
[----:B------:R-:W-:Y:S04]  /*45c0*/  SHF.L.U32 R5, R8, 0x1f, RZ ;  /* 0x0000001f08057819 */ /* 0x000fe800000006ff */
[----:B------:R-:W1:Y:S02]  /*45d0*/  SYNCS.PHASECHK.TRANS64.TRYWAIT P0, [UR7], R5 ;  /* 0x00000005ff0075a7 */ /* 0x000e640008001107 */
[----:B-1----:R-:W-:Y:S05]  /*45e0*/  @!P0 BRA `(.L_x_81) ;  /* 0x00000088003c8947 */ /* 0x002fea0003800000 */
.L_x_80:
[----:B------:R-:W-:Y:S02]  /*45f0*/  UISETP.NE.AND UP1, UPT, UR13, 0x1, UPT ;  /* 0x000000010d00788c */ /* 0x000fe4000bf25270 */
[----:B------:R-:W-:Y:S01]  /*4600*/  UIADD3 UR4, UPT, UPT, UR5, 0x1, URZ ;  /* 0x0000000105047890 */ /* 0x000fe2000fffe0ff */
[----:B------:R-:W-:Y:S03]  /*4610*/  ELECT P3, URZ, PT ;  /* 0x0000000000ff782f */ /* 0x000fe60003860000 */
[----:B------:R-:W-:Y:S01]  /*4620*/  UISETP.NE.AND UP0, UPT, UR4, 0x4, UPT ;  /* 0x000000040400788c */ /* 0x000fe2000bf05270 */
[----:B------:R-:W-:Y:S01]  /*4630*/  PLOP3.LUT P1, PT, PT, PT, UP1, 0x80, 0x8 ;  /* 0x000000000008781c */ /* 0x000fe20003f2f018 */
[----:B------:R-:W-:Y:S02]  /*4640*/  ULEA UR10, UR5, UR69, 0x7 ;  /* 0x00000045050a7291 */ /* 0x000fe4000f8e38ff */
[----:B------:R-:W-:Y:S02]  /*4650*/  USEL UR6, URZ, 0x1, UP0 ;  /* 0x00000001ff067887 */ /* 0x000fe40008000000 */
[----:B------:R-:W-:Y:S02]  /*4660*/  USEL UR47, UR4, URZ, UP0 ;  /* 0x000000ff042f7287 */ /* 0x000fe40008000000 */
[----:B------:R-:W-:Y:S02]  /*4670*/  UIADD3 UR40, UPT, UPT, UR10, 0x20, URZ ;  /* 0x000000200a287890 */ /* 0x000fe4000fffe0ff */
[----:B------:R-:W-:Y:S01]  /*4680*/  @UP1 ULEA UR4, UR47, UR50, 0x3 ;  /* 0x000000322f041291 */ /* 0x000fe2000f8e18ff */
[----:B------:R-:W-:Y:S01]  /*4690*/  LOP3.LUT R8, R8, UR6, RZ, 0x3c, !PT ;  /* 0x0000000608087c12 */ /* 0x000fe2000f8e3cff */
[----:B------:R-:W-:Y:S01]  /*46a0*/  UIADD3 UR42, UPT, UPT, UR10, 0x40, URZ ;  /* 0x000000400a2a7890 */ /* 0x000fe2000fffe0ff */
[----:B-1----:R-:W-:Y:S01]  /*46b0*/  @P3 LOP3.LUT R0, R2, 0xffff, RZ, 0xc0, !PT ;  /* 0x0000ffff02003812 */ /* 0x002fe200078ec0ff */
[----:B------:R-:W-:Y:S01]  /*46c0*/  UIADD3 UR44, UPT, UPT, UR10, 0x60, URZ ;  /* 0x000000600a2c7890 */ /* 0x000fe2000fffe0ff */
[----:B------:R-:W-:Y:S01]  /*46d0*/  @P1 SHF.L.U32 R4, R8, 0x1f, RZ ;  /* 0x0000001f08041819 */ /* 0x000fe200000006ff */
[----:B------:R-:W-:Y:S01]  /*46e0*/  UISETP.NE.U32.AND UP0, UPT, UR11, URZ, UPT ;  /* 0x000000ff0b00728c */ /* 0x000fe2000bf05070 */
[----:B------:R-:W-:Y:S01]  /*46f0*/  @P3 R2UR UR48, R0 ;  /* 0x00000000003032ca */ /* 0x000fe200000e0000 */
[----:B------:R-:W-:Y:S01]  /*4700*/  ULEA UR8, UR5, UR68, 0xa ;  /* 0x0000004405087291 */ /* 0x000fe2000f8e50ff */
[----:B------:R-:W1:Y:S01]  /*4710*/  @P1 SYNCS.PHASECHK.TRANS64.TRYWAIT P0, [UR4], R4 ;  /* 0x00000004ff0015a7 */ /* 0x000e620008001104 */
[----:B------:R-:W-:Y:S02]  /*4720*/  ULEA UR4, UR5, UR70, 0x8 ;  /* 0x0000004605047291 */ /* 0x000fe4000f8e40ff */
[----:B------:R-:W-:Y:S02]  /*4730*/  ULEA UR6, UR5, UR51, 0xa ;  /* 0x0000003305067291 */ /* 0x000fe4000f8e50ff */
[----:B------:R-:W-:Y:S02]  /*4740*/  UIADD3 UR26, UPT, UPT, UR4, 0x20, URZ ;  /* 0x00000020041a7890 */ /* 0x000fe4000fffe0ff */
        /* <DEDUP_REMOVED lines=12> */
[----:B------:R-:W-:Y:S01]  /*4810*/  UIADD3 UR49, UPT, UPT, UR7, 0x20, URZ ;  /* 0x0000002007317890 */ /* 0x000fe2000fffe0ff */
[----:B------:R-:W-:Y:S01]  /*4820*/  UMOV UR11, 0x4008 ;  /* 0x00004008000b7882 */ /* 0x000fe20000000000 */
[----:B------:R-:W-:Y:S01]  /*4830*/  UMOV UR41, 0x4008 ;  /* 0x0000400800297882 */ /* 0x000fe20000000000 */
[----:B------:R-:W-:Y:S01]  /*4840*/  UTCCP.T.S.2CTA.4x32dp128bit tmem[UR12+0x1c0], gdesc[UR10] ;  /* 0x0001c00a0c0079e7 */ /* 0x000fe20009300000 */
[----:B------:R-:W-:Y:S01]  /*4850*/  UTCCP.T.S.2CTA.4x32dp128bit tmem[UR12+0x1c4], gdesc[UR40] ;  /* 0x0001c4280c0079e7 */ /* 0x000fe20009300000 */
[----:B------:R-:W-:Y:S01]  /*4860*/  UMOV UR43, 0x4008 ;  /* 0x00004008002b7882 */ /* 0x000fe20000000000 */
[----:B------:R-:W-:Y:S01]  /*4870*/  UMOV UR45, 0x4008 ;  /* 0x00004008002d7882 */ /* 0x000fe20000000000 */
[----:B------:R-:W-:Y:S01]  /*4880*/  UTCCP.T.S.2CTA.4x32dp128bit tmem[UR12+0x1c8], gdesc[UR42] ;  /* 0x0001c82a0c0079e7 */ /* 0x000fe20009300000 */
[----:B------:R-:W-:Y:S01]  /*4890*/  UTCCP.T.S.2CTA.4x32dp128bit tmem[UR12+0x1cc], gdesc[UR44] ;  /* 0x0001cc2c0c0079e7 */ /* 0x000fe20009300000 */
[----:B------:R-:W-:Y:S01]  /*48a0*/  UMOV UR5, 0x4008 ;  /* 0x0000400800057882 */ /* 0x000fe20000000000 */
[----:B------:R-:W-:Y:S01]  /*48b0*/  UMOV UR27, 0x4008 ;  /* 0x00004008001b7882 */ /* 0x000fe20000000000 */
[----:B------:R2:W-:Y:S01]  /*48c0*/  UTCCP.T.S.2CTA.4x32dp128bit tmem[UR12+0x1d0], gdesc[UR4] ;  /* 0x0001d0040c0079e7 */ /* 0x0005e20009300000 */
[----:B------:R3:W-:Y:S01]  /*48d0*/  UTCCP.T.S.2CTA.4x32dp128bit tmem[UR12+0x1d4], gdesc[UR26] ;  /* 0x0001d41a0c0079e7 */ /* 0x0007e20009300000 */
        /* <DEDUP_REMOVED lines=14> */
[----:B------:R-:W-:Y:S01]  /*49c0*/  UMOV UR25, 0x40004040 ;  /* 0x4000404000197882 */ /* 0x000fe20000000000 */
[----:B------:R3:W-:Y:S01]  /*49d0*/  UTCOMMA.2CTA.4X gdesc[UR6], gdesc[UR8], tmem[UR46], tmem[UR58], idesc[UR59], tmem[UR66], UP0 ;  /* 0x80423a08060075ea */ /* 0x0007e2000820002e */
[----:B------:R-:W-:Y:S02]  /*49e0*/  UISETP.GT.U32.AND UP0, UPT, UR13, 0x1, UPT ;  /* 0x000000010d00788c */ /* 0x000fe4000bf04070 */
[----:B------:R-:W-:Y:S01]  /*49f0*/  UIADD3 UR13, UPT, UPT, UR13, -0x1, URZ ;  /* 0xffffffff0d0d7890 */ /* 0x000fe2000fffe0ff */
[----:B------:R-:W-:Y:S01]  /*4a00*/  UMOV UR23, 0x40004040 ;  /* 0x4000404000177882 */ /* 0x000fe20000000000 */
[----:B------:R-:W-:Y:S01]  /*4a10*/  UMOV UR21, 0x40004040 ;  /* 0x4000404000157882 */ /* 0x000fe20000000000 */
[----:B------:R3:W-:Y:S01]  /*4a20*/  UTCOMMA.2CTA.4X gdesc[UR22], gdesc[UR24], tmem[UR46], tmem[UR56], idesc[UR57], tmem[UR64], UPT ;  /* 0x80403818160075ea */ /* 0x0007e2000ba0002e */
[----:B------:R-:W-:Y:S01]  /*4a30*/  UMOV UR19, 0x40004040 ;  /* 0x4000404000137882 */ /* 0x000fe20000000000 */
[----:B------:R-:W-:Y:S01]  /*4a40*/  UMOV UR17, 0x40004040 ;  /* 0x4000404000117882 */ /* 0x000fe20000000000 */
[----:B------:R3:W-:Y:S01]  /*4a50*/  UTCOMMA.2CTA.4X gdesc[UR18], gdesc[UR20], tmem[UR46], tmem[UR54], idesc[UR55], tmem[UR62], UPT ;  /* 0x803e3614120075ea */ /* 0x0007e2000ba0002e */
[----:B------:R-:W-:Y:S01]  /*4a60*/  UMOV UR15, 0x40004040 ;  /* 0x40004040000f7882 */ /* 0x000fe20000000000 */
[----:B--2---:R-:W-:Y:S01]  /*4a70*/  UMOV UR4, 0x1 ;  /* 0x0000000100047882 */ /* 0x004fe20000000000 */
[----:B------:R3:W-:Y:S01]  /*4a80*/  UTCOMMA.2CTA.4X gdesc[UR14], gdesc[UR16], tmem[UR46], tmem[UR52], idesc[UR53], tmem[UR60], UPT ;  /* 0x803c34100e0075ea */ /* 0x0007e2000ba0002e */
[----:B------:R3:W-:Y:S01]  /*4a90*/  UTCBAR.2CTA.MULTICAST [UR49], URZ, UR48 ;  /* 0x000000ff310073e9 */ /* 0x0007e20008200830 */
[----:B------:R-:W-:Y:S01]  /*4aa0*/  UMOV UR11, 0x1 ;  /* 0x00000001000b7882 */ /* 0x000fe20000000000 */
[----:B------:R-:W-:Y:S01]  /*4ab0*/  UMOV UR5, UR47 ;  /* 0x0000002f00057c82 */ /* 0x000fe20008000000 */
[----:B-1----:R-:W-:Y:S01]  /*4ac0*/  @P1 VOTEU.ANY UP2, P0 ;  /* 0x0000000000ff1886 */ /* 0x002fe20000040100 */
[----:B------:R-:W-:Y:S01]  /*4ad0*/  @UP1 USEL UR4, URZ, 0x1, !UP2 ;  /* 0x00000001ff041887 */ /* 0x000fe2000d000000 */
[----:B------:R-:W-:Y:S11]  /*4ae0*/  BRA.U UP0, `(.L_x_82) ;  /* 0xfffffff900a87547 */ /* 0x000ff6000b83ffff */
.L_x_79:
[----:B-1----:R-:W-:Y:S01]  /*4af0*/  R2UR UR5, R11 ;  /* 0x000000000b0572ca */ /* 0x002fe200000e0000 */
[----:B------:R-:W-:-:S12]  /*4b00*/  UIADD3 UR4, UPT, UPT, UR50, 0xb0, URZ ;  /* 0x000000b032047890 */ /* 0x000fd8000fffe0ff */
[----:B------:R1:W-:Y:S02]  /*4b10*/  UTCBAR.2CTA.MULTICAST [UR4], URZ, UR5 ;  /* 0x000000ff040073e9 */ /* 0x0003e40008200805 */
[----:B-1----:R-:W-:Y:S01]  /*4b20*/  UMOV UR5, UR47 ;  /* 0x0000002f00057c82 */ /* 0x002fe20008000000 */
.L_x_72:
[----:B------:R-:W-:Y:S01]  /*4b30*/  ISETP.NE.AND P0, PT, R10, 0x2, PT ;  /* 0x000000020a00780c */ /* 0x000fe20003f05270 */
[----:B------:R-:W-:-:S03]  /*4b40*/  ULOP3.LUT UR71, UR71, 0x1, URZ, 0x3c, !UPT ;  /* 0x0000000147477892 */ /* 0x000fc6000f8e3cff */
[----:B------:R-:W-:Y:S02]  /*4b50*/  SEL R0, RZ, 0x1, P0 ;  /* 0x00000001ff007807 */ /* 0x000fe40000000000 */
[----:B------:R-:W-:Y:S02]  /*4b60*/  SEL R10, R10, RZ, P0 ;  /* 0x000000ff0a0a7207 */ /* 0x000fe40000000000 */
[----:B------:R-:W-:Y:S01]  /*4b70*/  LOP3.LUT R9, R9, R0, RZ, 0x3c, !PT ;  /* 0x0000000009097212 */ /* 0x000fe200078e3cff */
[----:B------:R-:W-:Y:S06]  /*4b80*/  @P2 BRA `(.L_x_83) ;  /* 0xfffffff000942947 */ /* 0x000fec000383ffff */
[----:B---3--:R-:W1:Y:S01]  /*4b90*/  S2UR UR6, SR_CgaCtaId ;  /* 0x00000000000679c3 */ /* 0x008e620000008800 */
[----:B------:R-:W-:Y:S01]  /*4ba0*/  ELECT P0, URZ, PT ;  /* 0x0000000000ff782f */ /* 0x000fe20003800000 */
[----:B------:R-:W-:Y:S01]  /*4bb0*/  IMAD.MOV.U32 R0, RZ, RZ, 0x1 ;  /* 0x00000001ff007424 */ /* 0x000fe200078e00ff */
[----:B------:R-:W-:Y:S01]  /*4bc0*/  UMOV UR4, 0x40 ;  /* 0x0000004000047882 */ /* 0x000fe20000000000 */
[----:B------:R-:W-:-:S04]  /*4bd0*/  SHF.L.U32 R3, RZ, 0x1f, RZ ;  /* 0x0000001fff037819 */ /* 0x000fc800000006ff */
[----:B------:R-:W-:Y:S01]  /*4be0*/  UVIRTCOUNT.DEALLOC.SMPOOL 0x80 ;  /* 0x000000800000784c */ /* 0x000fe20000000000 */
[----:B-1----:R-:W-:-:S09]  /*4bf0*/  ULEA UR6, UR6, UR4, 0x18 ;  /* 0x0000000406067291 */ /* 0x002fd2000f8ec0ff */
[----:B------:R1:W-:Y:S01]  /*4c00*/  @P0 STS.U8 [UR6+0x1c], R0 ;  /* 0x00001c00ff000988 */ /* 0x0003e20008000006 */
[----:B------:R-:W2:Y:S02]  /*4c10*/  SYNCS.PHASECHK.TRANS64.TRYWAIT P0, [UR50+0xe0], R3 ;  /* 0x0000e003ff0075a7 */ /* 0x000ea40008001132 */
[----:B-12---:R-:W-:Y:S05]  /*4c20*/  @!P0 BRA `(.L_x_84) ;  /* 0x0000008000c48947 */ /* 0x006fea0003800000 */
.L_x_177:
[----:B------:R-:W-:Y:S01]  /*4c30*/  NOP ;  /* 0x0000000000007918 */ /* 0x000fe20000000000 */
[----:B-1----:R-:W1:Y:S01]  /*4c40*/  LDS R0, [UR6+0x14] ;  /* 0x00001406ff007984 */ /* 0x002e620008000800 */
[----:B------:R-:W-:Y:S01]  /*4c50*/  ULOP3.LUT UR4, UR12, 0xffff, URZ, 0xc0, !UPT ;  /* 0x0000ffff0c047892 */ /* 0x000fe2000f8ec0ff */
[----:B------:R-:W-:Y:S01]  /*4c60*/  UMOV UR5, 0xffff ;  /* 0x0000ffff00057882 */ /* 0x000fe20000000000 */
[----:B------:R-:W-:Y:S02]  /*4c70*/  UMOV UR7, 0x1 ;  /* 0x0000000100077882 */ /* 0x000fe40000000000 */
[----:B------:R-:W-:-:S04]  /*4c80*/  USHF.R.U32.HI UR4, URZ, 0x5, UR4 ;  /* 0x00000005ff047899 */ /* 0x000fc80008011604 */
[----:B------:R-:W-:Y:S02]  /*4c90*/  USHF.L.U32 UR5, UR5, UR4, URZ ;  /* 0x0000000405057299 */ /* 0x000fe400080006ff */
[----:B------:R-:W-:-:S04]  /*4ca0*/  USHF.L.U32 UR4, UR7, UR4, URZ ;  /* 0x0000000407047299 */ /* 0x000fc800080006ff */
[----:B-1----:R-:W-:-:S04]  /*4cb0*/  LOP3.LUT R0, R0, UR5, RZ, 0xc0, !PT ;  /* 0x0000000500007c12 */ /* 0x002fc8000f8ec0ff */
[----:B------:R-:W-:-:S13]  /*4cc0*/  ISETP.NE.AND P0, PT, R0, UR5, PT ;  /* 0x0000000500007c0c */ /* 0x000fda000bf05270 */
[----:B------:R-:W-:Y:S05]  /*4cd0*/  @P0 BRA `(.L_x_85) ;  /* 0x0000000000580947 */ /* 0x000fea0003800000 */
[----:B------:R-:W1:Y:S02]  /*4ce0*/  LDS R0, [UR6+0x18] ;  /* 0x00001806ff007984 */ /* 0x000e640008000800 */
[----:B-1----:R-:W-:-:S04]  /*4cf0*/  LOP3.LUT R0, R0, UR4, RZ, 0xc0, !PT ;  /* 0x0000000400007c12 */ /* 0x002fc8000f8ec0ff */
[----:B------:R-:W-:-:S13]  /*4d00*/  ISETP.NE.AND P0, PT, R0, UR4, PT ;  /* 0x0000000400007c0c */ /* 0x000fda000bf05270 */
[----:B------:R-:W-:Y:S05]  /*4d10*/  @P0 BRA `(.L_x_86) ;  /* 0x00000000003c0947 */ /* 0x000fea0003800000 */
[----:B------:R-:W1:Y:S01]  /*4d20*/  S2R R2, SR_LANEID ;  /* 0x0000000000027919 */ /* 0x000e620000000000 */
[----:B------:R-:W-:Y:S01]  /*4d30*/  ULOP3.LUT UR5, URZ, UR5, URZ, 0x33, !UPT ;  /* 0x00000005ff057292 */ /* 0x000fe2000f8e33ff */
[----:B------:R-:W-:Y:S01]  /*4d40*/  LOP3.LUT R4, RZ, UR4, RZ, 0x33, !PT ;  /* 0x00000004ff047c12 */ /* 0x000fe2000f8e33ff */
[----:B------:R-:W-:Y:S02]  /*4d50*/  VOTEU.ANY UR4, UPT, PT ;  /* 0x0000000000047886 */ /* 0x000fe400038e0100 */
[----:B------:R-:W-:Y:S01]  /*4d60*/  UFLO.U32 UR4, UR4 ;  /* 0x00000004000472bd */ /* 0x000fe200080e0000 */
[----:B------:R-:W2:Y:S01]  /*4d70*/  REDUX UR7, R4 ;  /* 0x00000000040773c4 */ /* 0x000ea20000000000 */
[----:B------:R-:W-:-:S06]  /*4d80*/  IMAD.U32 R0, RZ, RZ, UR5 ;  /* 0x00000005ff007e24 */ /* 0x000fcc000f8e00ff */
[----:B------:R3:W-:Y:S01]  /*4d90*/  UTCATOMSWS.AND URZ, UR5 ;  /* 0x0000000500ff79e3 */ /* 0x0007e20008000000 */
[----:B------:R-:W4:Y:S01]  /*4da0*/  REDUX UR8, R0 ;  /* 0x00000000000873c4 */ /* 0x000f220000000000 */
[----:B-1----:R-:W-:Y:S01]  /*4db0*/  ISETP.EQ.U32.AND P0, PT, R2, UR4, PT ;  /* 0x0000000402007c0c */ /* 0x002fe2000bf02070 */
[----:B--2---:R-:W-:Y:S01]  /*4dc0*/  IMAD.U32 R2, RZ, RZ, UR7 ;  /* 0x00000007ff027e24 */ /* 0x004fe2000f8e00ff */
[----:B----4-:R-:W-:-:S11]  /*4dd0*/  MOV R3, UR8 ;  /* 0x0000000800037c02 */ /* 0x010fd60008000f00 */
[----:B------:R3:W-:Y:S04]  /*4de0*/  @P0 ATOMS.AND RZ, [UR6+0x14], R3 ;  /* 0x00001403ffff098c */ /* 0x0007e8000a800006 */
[----:B------:R3:W-:Y:S01]  /*4df0*/  @P0 ATOMS.AND RZ, [UR6+0x18], R2 ;  /* 0x00001802ffff098c */ /* 0x0007e2000a800006 */
[----:B------:R-:W-:Y:S05]  /*4e00*/  BRA `(.L_x_87) ;  /* 0x0000000000147947 */ /* 0x000fea0003800000 */
.L_x_86:
[----:B------:R-:W-:Y:S02]  /*4e10*/  MOV R2, 0x4e30 ;  /* 0x00004e3000027802 */ /* 0x000fe40000000f00 */
[----:B-----5:R-:W-:Y:S05]  /*4e20*/  CALL.REL.NOINC `($__internal_0_$__cuda_sm10x_tcgen05_guardrail_trap_col_being_dealloced_not_returned_by_alloc) ;  /* 0x0000008400b07944 */ /* 0x020fea0003c00000 */
[----:B------:R-:W-:Y:S05]  /*4e30*/  BRA `(.L_x_87) ;  /* 0x0000000000087947 */ /* 0x000fea0003800000 */
.L_x_85:
[----:B------:R-:W-:Y:S02]  /*4e40*/  MOV R2, 0x4e60 ;  /* 0x00004e6000027802 */ /* 0x000fe40000000f00 */
[----:B-----5:R-:W-:Y:S05]  /*4e50*/  CALL.REL.NOINC `($__internal_2_$__cuda_sm10x_tcgen05_guardrail_trap_unallocated_columns_being_dealloced) ;  /* 0x0000008400bc7944 */ /* 0x020fea0003c00000 */
.L_x_87:
[----:B------:R-:W-:Y:S01]  /*4e60*/  NOP ;  /* 0x0000000000007918 */ /* 0x000fe20000000000 */
[----:B---3--:R-:W-:Y:S05]  /*4e70*/  EXIT ;  /* 0x000000000000794d */ /* 0x008fea0003800000 */
.L_x_59:
[----:B------:R-:W-:-:S09]  /*4e80*/  UISETP.NE.OR UP0, UPT, UR18, 0x3, !UP4 ;  /* 0x000000031200788c */ /* 0x000fd2000e705670 */
[----:B------:R-:W-:Y:S05]  /*4e90*/  BRA.U UP0, `(.L_x_88) ;  /* 0x0000001100c47547 */ /* 0x000fea000b800000 */
[----:B------:R-:W1:Y:S01]  /*4ea0*/  LDCU.64 UR4, c[0x0][0xc88] ;  /* 0x00019100ff0477ac */ /* 0x000e620008000a00 */
[----:B------:R-:W2:Y:S01]  /*4eb0*/  S2UR UR8, SR_CgaCtaId ;  /* 0x00000000000879c3 */ /* 0x000ea20000008800 */
[----:B------:R-:W-:Y:S02]  /*4ec0*/  HFMA2 R9, -RZ, RZ, 0, 0 ;  /* 0x00000000ff097431 */ /* 0x000fe400000001ff */
[----:B------:R-:W-:Y:S01]  /*4ed0*/  IMAD.MOV.U32 R11, RZ, RZ, 0x1 ;  /* 0x00000001ff0b7424 */ /* 0x000fe200078e00ff */
[----:B------:R-:W3:Y:S01]  /*4ee0*/  LDCU UR37, c[0x0][0x370] ;  /* 0x00006e00ff2577ac */ /* 0x000ee20008000800 */
[----:B------:R-:W-:Y:S01]  /*4ef0*/  IMAD.MOV.U32 R10, RZ, RZ, RZ ;  /* 0x000000ffff0a7224 */ /* 0x000fe200078e00ff */
[----:B------:R-:W-:Y:S01]  /*4f00*/  MOV R3, 0x4000 ;  /* 0x0000400000037802 */ /* 0x000fe20000000f00 */
[----:B------:R-:W3:Y:S01]  /*4f10*/  LDCU.128 UR40, c[0x0][0xf10] ;  /* 0x0001e200ff2877ac */ /* 0x000ee20008000c00 */
[----:B------:R-:W4:Y:S01]  /*4f20*/  LDC.64 R12, c[0x0][0x348] ;  /* 0x0000d200ff0c7b82 */ /* 0x000f220000000a00 */
[----:B------:R-:W2:Y:S01]  /*4f30*/  LDCU UR31, c[0x0][0x374] ;  /* 0x00006e80ff1f77ac */ /* 0x000ea20008000800 */
[----:B------:R-:W2:Y:S01]  /*4f40*/  LDCU.64 UR38, c[0x0][0xc90] ;  /* 0x00019200ff2677ac */ /* 0x000ea20008000a00 */
[----:B------:R-:W2:Y:S01]  /*4f50*/  LDCU UR15, c[0x0][0xf0c] ;  /* 0x0001e180ff0f77ac */ /* 0x000ea20008000800 */
[----:B-1----:R-:W-:Y:S01]  /*4f60*/  UISETP.NE.U32.AND UP0, UPT, UR4, URZ, UPT ;  /* 0x000000ff0400728c */ /* 0x002fe2000bf05070 */
[----:B------:R-:W1:Y:S01]  /*4f70*/  LDCU UR53, c[0x0][0xf20] ;  /* 0x0001e400ff3577ac */ /* 0x000e620008000800 */
[----:B------:R-:W1:Y:S01]  /*4f80*/  LDCU UR4, c[0x0][0xf30] ;  /* 0x0001e600ff0477ac */ /* 0x000e620008000800 */
[----:B------:R-:W-:Y:S01]  /*4f90*/  UMOV UR21, 0x400 ;  /* 0x0000040000157882 */ /* 0x000fe20000000000 */
[----:B---3--:R-:W-:-:S02]  /*4fa0*/  UIMAD.WIDE.U32 UR50, UR37, UR40, URZ ;  /* 0x00000028253272a5 */ /* 0x008fc4000f8e00ff */
[----:B--2---:R-:W-:Y:S02]  /*4fb0*/  UIMAD.WIDE.U32 UR6, UR31, UR43, URZ ;  /* 0x0000002b1f0672a5 */ /* 0x004fe4000f8e00ff */
[----:B------:R-:W-:Y:S02]  /*4fc0*/  ULEA UR21, UR8, UR21, 0x18 ;  /* 0x0000001508157291 */ /* 0x000fe4000f8ec0ff */
[----:B------:R-:W-:Y:S02]  /*4fd0*/  UISETP.NE.U32.AND UP6, UPT, UR38, URZ, UPT ;  /* 0x000000ff2600728c */ /* 0x000fe4000bfc5070 */
[----:B------:R-:W-:Y:S02]  /*4fe0*/  UIADD3 UR45, UPT, UPT, UR21, 0x58, URZ ;  /* 0x00000058152d7890 */ /* 0x000fe4000fffe0ff */
[----:B------:R-:W-:Y:S02]  /*4ff0*/  UIADD3 UR33, UPT, UPT, UR21, 0x40, URZ ;  /* 0x0000004015217890 */ /* 0x000fe4000fffe0ff */
[----:B------:R-:W-:-:S02]  /*5000*/  UIADD3 UR25, UPT, UPT, UR21, 0x48, URZ ;  /* 0x0000004815197890 */ /* 0x000fc4000fffe0ff */
[----:B------:R-:W-:Y:S02]  /*5010*/  UIADD3 UR17, UPT, UPT, UR21, 0x50, URZ ;  /* 0x0000005015117890 */ /* 0x000fe4000fffe0ff */
[----:B------:R-:W-:Y:S02]  /*5020*/  UISETP.NE.AND.EX UP5, UPT, UR5, URZ, UPT, UP0 ;  /* 0x000000ff0500728c */ /* 0x000fe4000bfa5300 */
[----:B------:R-:W-:Y:S01]  /*5030*/  UISETP.NE.AND UP0, UPT, UR44, 0x1, UPT ;  /* 0x000000012c00788c */ /* 0x000fe2000bf05270 */
[----:B------:R-:W-:Y:S01]  /*5040*/  UMOV UR50, UR51 ;  /* 0x0000003300327c82 */ /* 0x000fe20008000000 */
[----:B------:R-:W-:Y:S01]  /*5050*/  UMOV UR49, UR7 ;  /* 0x0000000700317c82 */ /* 0x000fe20008000000 */
[----:B------:R-:W-:Y:S01]  /*5060*/  UISETP.NE.AND UP0, UPT, UR15, 0x1, UPT ;  /* 0x000000010f00788c */ /* 0x000fe2000bf05270 */
[----:B------:R-:W-:Y:S01]  /*5070*/  UMOV UR29, URZ ;  /* 0x000000ff001d7c82 */ /* 0x000fe20008000000 */
[----:B------:R-:W-:Y:S02]  /*5080*/  UPLOP3.LUT UP4, UPT, UPT, UPT, UPT, 0x40, 0x4 ;  /* 0x000000000004789c */ /* 0x000fe40003f8e870 */
[----:B------:R-:W-:Y:S01]  /*5090*/  UISETP.GE.AND UP2, UPT, UR44, 0x1, UPT ;  /* 0x000000012c00788c */ /* 0x000fe2000bf46270 */
[----:B------:R-:W2:Y:S01]  /*50a0*/  LDCU.64 UR22, c[0x0][0xf28] ;  /* 0x0001e500ff1677ac */ /* 0x000ea20008000a00 */
[----:B------:R-:W-:-:S02]  /*50b0*/  UISETP.NE.AND.EX UP6, UPT, UR39, URZ, UPT, UP6 ;  /* 0x000000ff2700728c */ /* 0x000fc4000bfc5360 */
[----:B------:R-:W-:Y:S02]  /*50c0*/  UPRMT UR45, UR8, 0x654, UR45 ;  /* 0x00000654082d7896 */ /* 0x000fe4000800002d */
[----:B------:R-:W-:Y:S02]  /*50d0*/  UPRMT UR48, UR8, 0x654, UR33 ;  /* 0x0000065408307896 */ /* 0x000fe40008000021 */
[----:B------:R-:W-:Y:S02]  /*50e0*/  UPRMT UR47, UR8, 0x654, UR25 ;  /* 0x00000654082f7896 */ /* 0x000fe40008000019 */
[----:B------:R-:W-:Y:S02]  /*50f0*/  UPRMT UR46, UR8, 0x654, UR17 ;  /* 0x00000654082e7896 */ /* 0x000fe40008000011 */
[----:B------:R-:W-:Y:S02]  /*5100*/  USHF.R.U32.HI UR50, URZ, UR41, UR50 ;  /* 0x00000029ff327299 */ /* 0x000fe40008011632 */
[----:B-1----:R-:W-:-:S02]  /*5110*/  USHF.R.U32.HI UR49, URZ, UR53, UR49 ;  /* 0x00000035ff317299 */ /* 0x002fc40008011631 */
[----:B------:R-:W-:Y:S02]  /*5120*/  UISETP.NE.AND UP0, UPT, UR42, 0x1, UPT ;  /* 0x000000012a00788c */ /* 0x000fe4000bf05270 */
[----:B----4-:R-:W-:-:S11]  /*5130*/  UISETP.NE.AND UP3, UPT, UR4, 0x1, UPT ;  /* 0x000000010400788c */ /* 0x010fd6000bf65270 */
.L_x_99:
[C---:B------:R-:W-:Y:S02]  /*5140*/  LEA R8, R10.reuse, UR21, 0x3 ;  /* 0x000000150a087c11 */ /* 0x040fe4000f8e18ff */
[----:B------:R-:W-:Y:S02]  /*5150*/  SHF.L.U32 R5, R9, 0x1f, RZ ;  /* 0x0000001f09057819 */ /* 0x000fe400000006ff */
[----:B------:R-:W-:Y:S02]  /*5160*/  LEA R6, R10, UR21, 0x4 ;  /* 0x000000150a067c11 */ /* 0x000fe4000f8e20ff */
[----:B-1----:R-:W1:Y:S02]  /*5170*/  SYNCS.PHASECHK.TRANS64.TRYWAIT P0, [R8+URZ+0x90], R5 ;  /* 0x00009005080075a7 */ /* 0x002e6400080011ff */
[----:B-1----:R-:W-:Y:S05]  /*5180*/  @!P0 BRA `(.L_x_89) ;  /* 0x0000007c00848947 */ /* 0x002fea0003800000 */
.L_x_178:
[----:B-1----:R-:W1:Y:S01]  /*5190*/  LDS.128 R4, [R6+0xf0] ;  /* 0x0000f00006047984 */ /* 0x002e620000000c00 */
[----:B------:R-:W-:Y:S01]  /*51a0*/  UISETP.GE.AND UP0, UPT, UR44, 0x1, UPT ;  /* 0x000000012c00788c */ /* 0x000fe2000bf06270 */
[----:B------:R-:W-:Y:S01]  /*51b0*/  @!PT LDS RZ, [RZ] ;  /* 0x00000000fffff984 */ /* 0x000fe20000000800 */
[----:B------:R-:W-:Y:S01]  /*51c0*/  @!PT LDS RZ, [RZ] ;  /* 0x00000000fffff984 */ /* 0x000fe20000000800 */
[----:B------:R-:W-:Y:S01]  /*51d0*/  @!PT LDS RZ, [RZ] ;  /* 0x00000000fffff984 */ /* 0x000fe20000000800 */
[----:B------:R-:W-:Y:S01]  /*51e0*/  @!PT LDS RZ, [RZ] ;  /* 0x00000000fffff984 */ /* 0x000fe20000000800 */
[----:B------:R3:W-:Y:S06]  /*51f0*/  MEMBAR.ALL.CTA ;  /* 0x0000000000007992 */ /* 0x0007ec0000008000 */
[----:B---3--:R-:W3:Y:S01]  /*5200*/  FENCE.VIEW.ASYNC.S ;  /* 0x00000000000073c6 */ /* 0x008ee20000000000 */
[----:B-1----:R-:W-:Y:S11]  /*5210*/  LOP3.LUT P0, RZ, R6, 0x1, RZ, 0xc0, !PT ;  /* 0x0000000106ff7812 */ /* 0x002ff6000780c0ff */
[----:B------:R-:W-:Y:S02]  /*5220*/  @!UPT UIADD3 URZ, UPT, UPT, URZ, URZ, URZ ;  /* 0x000000fffffff290 */ /* 0x000fe4000fffe0ff */
[----:B---3--:R-:W-:Y:S01]  /*5230*/  VOTEU.ANY UP2, P0 ;  /* 0x0000000000ff7886 */ /* 0x008fe20000040100 */
[----:B------:R-:W-:Y:S11]  /*5240*/  PLOP3.LUT P0, PT, PT, PT, UP2, 0x80, 0x8 ;  /* 0x000000000008781c */ /* 0x000ff60003f0f028 */
[----:B------:R-:W-:Y:S02]  /*5250*/  @!UPT UIADD3 URZ, UPT, UPT, URZ, URZ, URZ ;  /* 0x000000fffffff290 */ /* 0x000fe4000fffe0ff */
[----:B------:R-:W-:Y:S02]  /*5260*/  @P0 SHF.R.U32.HI R0, RZ, 0x10, R5 ;  /* 0x00000010ff000819 */ /* 0x000fe40000011605 */
[----:B------:R-:W-:Y:S02]  /*5270*/  @P0 MOV R2, R4 ;  /* 0x0000000400020202 */ /* 0x000fe40000000f00 */
[----:B------:R-:W-:Y:S01]  /*5280*/  @P0 R2UR UR4, R0 ;  /* 0x00000000000402ca */ /* 0x000fe200000e0000 */
[----:B------:R-:W-:Y:S01]  /*5290*/  VIADD R0, R8, 0xa0 ;  /* 0x000000a008007836 */ /* 0x000fe20000000000 */
[----:B------:R-:W-:Y:S02]  /*52a0*/  @P0 LOP3.LUT R4, R5, 0xffff, RZ, 0xc0, !PT ;  /* 0x0000ffff05040812 */ /* 0x000fe400078ec0ff */
[----:B------:R-:W-:Y:S02]  /*52b0*/  @P0 R2UR UR6, R2 ;  /* 0x00000000020602ca */ /* 0x000fe400000e0000 */
[----:B------:R-:W-:Y:S02]  /*52c0*/  PRMT R0, RZ, 0x654, R0 ;  /* 0x00000654ff007816 */ /* 0x000fe40000000000 */
[----:B------:R-:W-:Y:S02]  /*52d0*/  @P0 R2UR UR5, R4 ;  /* 0x00000000040502ca */ /* 0x000fe400000e0000 */
[----:B------:R1:W-:Y:S03]  /*52e0*/  SYNCS.ARRIVE.TRANS64.RED.A1T0 RZ, [R0+URZ], RZ ;  /* 0x000000ff00ff79a7 */ /* 0x0003e600081004ff */
[----:B------:R-:W-:Y:S04]  /*52f0*/  @UP2 UMOV UR30, UR4 ;  /* 0x00000004001e2c82 */ /* 0x000fe80008000000 */
[----:B------:R-:W-:Y:S04]  /*5300*/  @UP2 UMOV UR14, UR6 ;  /* 0x00000006000e2c82 */ /* 0x000fe80008000000 */
[----:B------:R-:W-:Y:S01]  /*5310*/  @UP2 UMOV UR13, UR5 ;  /* 0x00000005000d2c82 */ /* 0x000fe20008000000 */
[----:B------:R-:W-:Y:S05]  /*5320*/  BRA.U !UP0, `(.L_x_90) ;  /* 0x0000000108c07547 */ /* 0x000fea000b800000 */
[----:B------:R-:W-:Y:S02]  /*5330*/  UIMAD.WIDE.U32 UR18, UR13, UR43, URZ ;  /* 0x0000002b0d1272a5 */ /* 0x000fe4000f8e00ff */
[----:B------:R-:W-:Y:S02]  /*5340*/  UP2UR UR16, UPR, URZ, 0x4 ;  /* 0x00000004ff107883 */ /* 0x000fe40008000000 */
[----:B------:R-:W-:Y:S02]  /*5350*/  UISETP.NE.AND UP2, UPT, UR42, 0x1, UPT ;  /* 0x000000012a00788c */ /* 0x000fe4000bf45270 */
[----:B------:R-:W-:Y:S02]  /*5360*/  UIMAD.WIDE.U32 UR26, UR14, UR40, URZ ;  /* 0x000000280e1a72a5 */ /* 0x000fe4000f8e00ff */
[----:B------:R-:W-:Y:S02]  /*5370*/  USEL UR4, UR31, UR49, !UP2 ;  /* 0x000000311f047287 */ /* 0x000fe4000d000000 */
[----:B------:R-:W-:Y:S02]  /*5380*/  UISETP.NE.AND UP0, UPT, UR15, 0x1, UPT ;  /* 0x000000010f00788c */ /* 0x000fe4000bf05270 */
[----:B------:R-:W-:Y:S02]  /*5390*/  UP2UR UR24, UPR, URZ, 0x2 ;  /* 0x00000002ff187883 */ /* 0x000fe40008000000 */
[----:B------:R-:W-:Y:S02]  /*53a0*/  UISETP.NE.AND UP1, UPT, UR44, 0x1, UPT ;  /* 0x000000012c00788c */ /* 0x000fe4000bf25270 */
[----:B--2---:R-:W-:Y:S02]  /*53b0*/  UIMAD.WIDE.U32 UR8, UR4, UR22, URZ ;  /* 0x00000016040872a5 */ /* 0x004fe4000f8e00ff */
[----:B------:R-:W-:Y:S01]  /*53c0*/  USEL UR7, UR37, UR50, !UP0 ;  /* 0x0000003225077287 */ /* 0x000fe2000c000000 */
[----:B------:R-:W-:Y:S02]  /*53d0*/  UMOV UR5, UR19 ;  /* 0x0000001300057c82 */ /* 0x000fe40008000000 */
[----:B------:R-:W-:Y:S02]  /*53e0*/  USHF.R.U32.HI UR6, URZ, UR53, UR5 ;  /* 0x00000035ff067299 */ /* 0x000fe40008011605 */
[----:B------:R-:W-:Y:S02]  /*53f0*/  UIMAD.WIDE.U32 UR10, UR7, UR22, URZ ;  /* 0x00000016070a72a5 */ /* 0x000fe4000f8e00ff */
[----:B------:R-:W-:Y:S02]  /*5400*/  USEL UR6, UR13, UR6, !UP2 ;  /* 0x000000060d067287 */ /* 0x000fe4000d000000 */
[----:B------:R-:W-:Y:S01]  /*5410*/  UISETP.NE.AND UP2, UPT, UR16, URZ, UPT ;  /* 0x000000ff1000728c */ /* 0x000fe2000bf45270 */
[----:B------:R-:W-:Y:S02]  /*5420*/  UMOV UR5, UR27 ;  /* 0x0000001b00057c82 */ /* 0x000fe40008000000 */
[----:B------:R-:W-:Y:S03]  /*5430*/  USHF.R.U32.HI UR12, URZ, UR41, UR5 ;  /* 0x00000029ff0c7299 */ /* 0x000fe60008011605 */
[----:B------:R-:W-:Y:S02]  /*5440*/  UMOV UR5, UR9 ;  /* 0x0000000900057c82 */ /* 0x000fe40008000000 */
[----:B------:R-:W-:Y:S03]  /*5450*/  @UP1 USHF.R.U32.HI UR4, URZ, UR23, UR5 ;  /* 0x00000017ff041299 */ /* 0x000fe60008011605 */
[----:B------:R-:W-:Y:S01]  /*5460*/  UMOV UR5, UR11 ;  /* 0x0000000b00057c82 */ /* 0x000fe20008000000 */
[----:B------:R-:W-:Y:S02]  /*5470*/  UIMAD UR4, UR44, UR4, URZ ;  /* 0x000000042c0472a4 */ /* 0x000fe4000f8e02ff */
[----:B------:R-:W-:Y:S02]  /*5480*/  @UP1 USHF.R.U32.HI UR7, URZ, UR23, UR5 ;  /* 0x00000017ff071299 */ /* 0x000fe40008011605 */
[----:B------:R-:W-:Y:S02]  /*5490*/  USEL UR5, UR14, UR12, !UP0 ;  /* 0x0000000c0e057287 */ /* 0x000fe4000c000000 */
[----:B------:R-:W-:Y:S02]  /*54a0*/  UIMAD.WIDE.U32 UR10, UR6, UR22, URZ ;  /* 0x00000016060a72a5 */ /* 0x000fe4000f8e00ff */
[----:B------:R-:W-:Y:S02]  /*54b0*/  UIMAD UR8, UR44, UR7, URZ ;  /* 0x000000072c0872a4 */ /* 0x000fe4000f8e02ff */
[----:B------:R-:W-:Y:S03]  /*54c0*/  UISETP.GE.AND UP0, UPT, UR6, UR4, UPT ;  /* 0x000000040600728c */ /* 0x000fe6000bf06270 */
[----:B------:R-:W-:Y:S01]  /*54d0*/  UMOV UR4, UR11 ;  /* 0x0000000b00047c82 */ /* 0x000fe20008000000 */
[----:B------:R-:W-:Y:S02]  /*54e0*/  UISETP.GE.OR UP0, UPT, UR5, UR8, UP0 ;  /* 0x000000080500728c */ /* 0x000fe40008706670 */
[----:B------:R-:W-:Y:S02]  /*54f0*/  USHF.R.U32.HI UR4, URZ, UR23, UR4 ;  /* 0x00000017ff047299 */ /* 0x000fe40008011604 */
[----:B------:R-:W-:Y:S02]  /*5500*/  UIMAD.WIDE.U32 UR8, UR5, UR22, URZ ;  /* 0x00000016050872a5 */ /* 0x000fe4000f8e00ff */
[----:B------:R-:W-:Y:S04]  /*5510*/  USEL UR10, UR6, UR4, !UP1 ;  /* 0x00000004060a7287 */ /* 0x000fe8000c800000 */
[----:B------:R-:W-:Y:S01]  /*5520*/  UIADD3 UR11, UPT, UPT, -UR10, URZ, URZ ;  /* 0x000000ff0a0b7290 */ /* 0x000fe2000fffe1ff */
[----:B------:R-:W-:Y:S02]  /*5530*/  @!UP0 UMOV UR4, UR9 ;  /* 0x0000000900048c82 */ /* 0x000fe40008000000 */
[----:B------:R-:W-:Y:S02]  /*5540*/  @!UP0 USHF.R.U32.HI UR4, URZ, UR23, UR4 ;  /* 0x00000017ff048299 */ /* 0x000fe40008011604 */
[----:B------:R-:W-:Y:S02]  /*5550*/  UIMAD UR8, UR44, UR11, UR6 ;  /* 0x0000000b2c0872a4 */ /* 0x000fe4000f8e0206 */
[----:B------:R-:W-:Y:S02]  /*5560*/  @!UP0 USEL UR4, UR5, UR4, !UP1 ;  /* 0x0000000405048287 */ /* 0x000fe4000c800000 */
[----:B------:R-:W-:Y:S02]  /*5570*/  UISETP.NE.AND UP1, UPT, UR24, URZ, UPT ;  /* 0x000000ff1800728c */ /* 0x000fe4000bf25270 */
[----:B------:R-:W-:Y:S02]  /*5580*/  @!UP0 UIMAD UR8, UR7, UR8, UR4 ;  /* 0x00000008070882a4 */ /* 0x000fe4000f8e0204 */
[----:B------:R-:W-:Y:S02]  /*5590*/  @!UP0 UIADD3 UR9, UPT, UPT, UR10, -UR4, URZ ;  /* 0x800000040a098290 */ /* 0x000fe4000fffe0ff */
[----:B------:R-:W-:Y:S02]  /*55a0*/  UIADD3 UR4, UPT, UPT, -UR5, URZ, URZ ;  /* 0x000000ff05047290 */ /* 0x000fe4000fffe1ff */
[----:B------:R-:W-:Y:S02]  /*55b0*/  UIADD3 UR7, UPT, UPT, -UR6, URZ, URZ ;  /* 0x000000ff06077290 */ /* 0x000fe4000fffe1ff */
[----:B------:R-:W-:Y:S02]  /*55c0*/  @!UP0 UIMAD UR6, UR9, UR44, UR5 ;  /* 0x0000002c090682a4 */ /* 0x000fe4000f8e0205 */
[----:B------:R-:W-:Y:S02]  /*55d0*/  UIMAD UR14, UR15, UR4, UR14 ;  /* 0x000000040f0e72a4 */ /* 0x000fe4000f8e020e */
[----:B------:R-:W-:Y:S01]  /*55e0*/  UIMAD UR13, UR42, UR7, UR13 ;  /* 0x000000072a0d72a4 */ /* 0x000fe2000f8e020d */
[----:B------:R-:W-:Y:S02]  /*55f0*/  @!UP0 UMOV UR5, UR8 ;  /* 0x0000000800058c82 */ /* 0x000fe40008000000 */
[----:B------:R-:W-:Y:S02]  /*5600*/  UIMAD UR14, UR5, UR15, UR14 ;  /* 0x0000000f050e72a4 */ /* 0x000fe4000f8e020e */
[----:B------:R-:W-:Y:S11]  /*5610*/  UIMAD UR13, UR6, UR42, UR13 ;  /* 0x0000002a060d72a4 */ /* 0x000ff6000f8e020d */
[----:B------:R-:W-:Y:S01]  /*5620*/  @!UPT UIADD3 URZ, UPT, UPT, URZ, URZ, URZ ;  /* 0x000000fffffff290 */ /* 0x000fe2000fffe0ff */
.L_x_90:
[----:B------:R-:W3:Y:S01]  /*5630*/  @!UP3 LDCU.128 UR8, c[0x0][0xf10] ;  /* 0x0001e200ff08b7ac */ /* 0x000ee20008000c00 */
[----:B------:R-:W-:Y:S02]  /*5640*/  ISETP.NE.U32.AND P0, PT, RZ, UR38, PT ;  /* 0x00000026ff007c0c */ /* 0x000fe4000bf05070 */
[----:B------:R-:W-:Y:S02]  /*5650*/  SHF.L.U32 R4, R11, 0x1f, RZ ;  /* 0x0000001f0b047819 */ /* 0x000fe400000006ff */
[----:B------:R-:W-:Y:S01]  /*5660*/  ISETP.NE.AND.EX P0, PT, RZ, UR39, PT, P0 ;  /* 0x00000027ff007c0c */ /* 0x000fe2000bf05300 */
[----:B------:R-:W4:Y:S01]  /*5670*/  @!UP3 LDCU UR5, c[0x0][0xf0c] ;  /* 0x0001e180ff05b7ac */ /* 0x000f220008000800 */
[----:B------:R-:W-:Y:S02]  /*5680*/  USHF.L.U32 UR35, UR28, 0x7, URZ ;  /* 0x000000071c237899 */ /* 0x000fe400080006ff */
[----:B---3--:R-:W-:Y:S07]  /*5690*/  UIMAD.WIDE.U32 UR6, UR14, UR8, URZ ;  /* 0x000000080e0672a5 */ /* 0x008fee000f8e00ff */
[----:B------:R-:W-:Y:S01]  /*56a0*/  @!UP3 UMOV UR4, UR7 ;  /* 0x000000070004bc82 */ /* 0x000fe20008000000 */
[----:B----4-:R-:W-:Y:S02]  /*56b0*/  @!UP3 UISETP.NE.AND UP0, UPT, UR5, 0x1, UPT ;  /* 0x000000010500b88c */ /* 0x010fe4000bf05270 */
[----:B------:R-:W-:Y:S02]  /*56c0*/  @!UP3 USHF.R.U32.HI UR4, URZ, UR9, UR4 ;  /* 0x00000009ff04b299 */ /* 0x000fe40008011604 */
[----:B------:R-:W-:Y:S02]  /*56d0*/  UIMAD.WIDE.U32 UR6, UR13, UR11, URZ ;  /* 0x0000000b0d0672a5 */ /* 0x000fe4000f8e00ff */
[----:B------:R-:W-:Y:S02]  /*56e0*/  @!UP3 USEL UR8, UR14, UR4, !UP0 ;  /* 0x000000040e08b287 */ /* 0x000fe4000c000000 */
[----:B------:R-:W-:Y:S03]  /*56f0*/  @!UP3 UISETP.NE.AND UP0, UPT, UR10, 0x1, UPT ;  /* 0x000000010a00b88c */ /* 0x000fe6000bf05270 */
[----:B------:R-:W-:Y:S01]  /*5700*/  @!UP3 UMOV UR6, UR7 ;  /* 0x000000070006bc82 */ /* 0x000fe20008000000 */
[----:B------:R-:W-:Y:S01]  /*5710*/  USHF.L.U32 UR7, UR20, 0x8, URZ ;  /* 0x0000000814077899 */ /* 0x000fe200080006ff */
[----:B------:R-:W3:Y:S02]  /*5720*/  @!UP3 LDCU UR4, c[0x0][0xf20] ;  /* 0x0001e400ff04b7ac */ /* 0x000ee40008000800 */
[----:B---3--:R-:W-:Y:S04]  /*5730*/  @!UP3 USHF.R.U32.HI UR6, URZ, UR4, UR6 ;  /* 0x00000004ff06b299 */ /* 0x008fe80008011606 */
[----:B------:R-:W-:Y:S04]  /*5740*/  @!UP3 USEL UR6, UR13, UR6, !UP0 ;  /* 0x000000060d06b287 */ /* 0x000fe8000c000000 */
[----:B------:R-:W-:Y:S02]  /*5750*/  @!UP3 UIADD3 UR4, UPT, UPT, -UR8, UR6, URZ ;  /* 0x000000060804b290 */ /* 0x000fe4000fffe1ff */
[----:B------:R-:W-:Y:S02]  /*5760*/  @!UP3 UIADD3 UR6, UPT, UPT, UR8, -UR6, URZ ;  /* 0x800000060806b290 */ /* 0x000fe4000fffe0ff */
[----:B------:R-:W-:Y:S02]  /*5770*/  @!UP3 UIMAD UR14, UR4, UR5, UR14 ;  /* 0x00000005040eb2a4 */ /* 0x000fe4000f8e020e */
[----:B------:R-:W-:Y:S01]  /*5780*/  @!UP3 UIMAD UR13, UR6, UR10, UR13 ;  /* 0x0000000a060db2a4 */ /* 0x000fe2000f8e020d */
[----:B------:R-:W-:Y:S11]  /*5790*/  BRA.U UP4, `(.L_x_91) ;  /* 0x0000000104107547 */ /* 0x000ff6000b800000 */
[----:B-1----:R-:W-:Y:S04]  /*57a0*/  MOV R0, UR52 ;  /* 0x0000003400007c02 */ /* 0x002fe80008000f00 */
[----:B------:R-:W-:Y:S04]  /*57b0*/  SHF.L.U32 R5, R0, 0x1f, RZ ;  /* 0x0000001f00057819 */ /* 0x000fe800000006ff */
[----:B------:R-:W1:Y:S02]  /*57c0*/  SYNCS.PHASECHK.TRANS64.TRYWAIT P1, [UR21+0x88], R5 ;  /* 0x00008805ff0075a7 */ /* 0x000e640008021115 */
[----:B-1----:R-:W-:Y:S05]  /*57d0*/  @!P1 BRA `(.L_x_92) ;  /* 0x0000007800049947 */ /* 0x002fea0003800000 */
.L_x_91:
[----:B------:R-:W-:Y:S05]  /*57e0*/  BRA.U !UP6, `(.L_x_93) ;  /* 0x000000010e387547 */ /* 0x000fea000b800000 */
[----:B------:R-:W-:Y:S01]  /*57f0*/  UPLOP3.LUT UP1, UPT, UPT, UPT, UP5, 0x80, 0x8 ;  /* 0x000000000008789c */ /* 0x000fe20003f2f050 */
[----:B-1----:R-:W-:Y:S01]  /*5800*/  HFMA2 R0, -RZ, RZ, 0, 5.9604644775390625e-08 ;  /* 0x00000001ff007431 */ /* 0x002fe200000001ff */
[----:B------:R-:W1:Y:S01]  /*5810*/  LDCU.64 UR8, c[0x0][0x358] ;  /* 0x00006b00ff0877ac */ /* 0x000e620008000a00 */
[----:B------:R-:W-:Y:S03]  /*5820*/  IMAD.MOV.U32 R139, RZ, RZ, 0x1 ;  /* 0x00000001ff8b7424 */ /* 0x000fe600078e00ff */
[----:B------:R-:W-:Y:S05]  /*5830*/  PLOP3.LUT P1, PT, PT, PT, UP1, 0x80, 0x8 ;  /* 0x000000000008781c */ /* 0x000fea0003f2f018 */
[----:B------:R-:W3:Y:S01]  /*5840*/  @UP1 LDCU.64 UR4, c[0x0][0xc88] ;  /* 0x00019100ff0417ac */ /* 0x000ee20008000a00 */
[----:B------:R-:W-:Y:S07]  /*5850*/  @UP1 UIMAD UR6, UR36, UR38, URZ ;  /* 0x00000026240612a4 */ /* 0x000fee000f8e02ff */
[----:B------:R-:W-:Y:S01]  /*5860*/  @!P1 PRMT R139, R0, 0x7610, R139 ;  /* 0x00007610008b9816 */ /* 0x000fe2000000008b */
[----:B---3--:R-:W-:Y:S06]  /*5870*/  @UP1 UIMAD.WIDE UR4, UR6, 0x4, UR4 ;  /* 0x00000004060418a5 */ /* 0x008fec000f8e0204 */
[----:B------:R-:W-:Y:S01]  /*5880*/  IMAD.U32 R6, RZ, RZ, UR4 ;  /* 0x00000004ff067e24 */ /* 0x000fe2000f8e00ff */
[----:B------:R-:W-:Y:S04]  /*5890*/  MOV R7, UR5 ;  /* 0x0000000500077c02 */ /* 0x000fe80008000f00 */
[----:B------:R-:W3:Y:S01]  /*58a0*/  @!UP1 LDCU UR4, c[0x0][0xc80] ;  /* 0x00019000ff0497ac */ /* 0x000ee20008000800 */
[----:B-1---5:R4:W5:Y:S02]  /*58b0*/  @P1 LDG.E R71, desc[UR8][R6.64] ;  /* 0x0000000806471981 */ /* 0x022964000c1e1900 */
[----:B---34-:R-:W-:Y:S07]  /*58c0*/  @!P1 IMAD.U32 R71, RZ, RZ, UR4 ;  /* 0x00000004ff479e24 */ /* 0x018fee000f8e00ff */
.L_x_93:
[----:B-----5:R-:W-:Y:S01]  /*58d0*/  @!P0 FSETP.EQ.AND P2, PT, R71, RZ, PT ;  /* 0x000000ff4700820b */ /* 0x020fe20003f42000 */
[----:B------:R-:W-:Y:S01]  /*58e0*/  @!UPT UIADD3 URZ, UPT, UPT, URZ, URZ, URZ ;  /* 0x000000fffffff290 */ /* 0x000fe2000fffe0ff */
[----:B------:R-:W-:Y:S11]  /*58f0*/  @!P0 BRA `(.L_x_94) ;  /* 0x0000000000148947 */ /* 0x000ff60003800000 */
[----:B------:R-:W-:Y:S02]  /*5900*/  LOP3.LUT P0, RZ, R139, 0xff, RZ, 0xc0, !PT ;  /* 0x000000ff8bff7812 */ /* 0x000fe4000780c0ff */
[----:B------:R-:W-:Y:S04]  /*5910*/  PLOP3.LUT P2, PT, PT, PT, UP1, 0x80, 0x8 ;  /* 0x000000000008781c */ /* 0x000fe80003f4f018 */
[----:B------:R-:W-:Y:S07]  /*5920*/  PLOP3.LUT P2, PT, P2, PT, PT, 0x8, 0x80 ;  /* 0x000000000080781c */ /* 0x000fee000174e170 */
[----:B------:R-:W-:Y:S11]  /*5930*/  @P0 FSETP.EQ.AND P2, PT, R71, RZ, PT ;  /* 0x000000ff4700020b */ /* 0x000ff60003f42000 */
[----:B------:R-:W-:Y:S02]  /*5940*/  @!UPT UIADD3 URZ, UPT, UPT, URZ, URZ, URZ ;  /* 0x000000fffffff290 */ /* 0x000fe4000fffe0ff */
.L_x_94:
[----:B------:R-:W3:Y:S01]  /*5950*/  SYNCS.PHASECHK.TRANS64.TRYWAIT P0, [UR21+0x60], R4 ;  /* 0x00006004ff0075a7 */ /* 0x000ee20008001115 */
[----:B------:R-:W-:Y:S04]  /*5960*/  ELECT P1, URZ, PT ;  /* 0x0000000000ff782f */ /* 0x000fe80003820000 */
[----:B------:R-:W-:Y:S01]  /*5970*/  PLOP3.LUT P1, PT, P2, P1, PT, 0xf2, 0x2f ;  /* 0x00000000002f781c */ /* 0x000fe20001723e72 */
[----:B------:R-:W-:Y:S01]  /*5980*/  @!UPT UIADD3 URZ, UPT, UPT, URZ, URZ, URZ ;  /* 0x000000fffffff290 */ /* 0x000fe2000fffe0ff */
[----:B---3--:R-:W-:Y:S11]  /*5990*/  @!P0 BRA `(.L_x_95) ;  /* 0x0000007400ac8947 */ /* 0x008ff60003800000 */
.L_x_181:
[----:B------:R-:W-:Y:S01]  /*59a0*/  @!P1 IADD3 R2, P0, PT, R12, 0x980, RZ ;  /* 0x000009800c029810 */ /* 0x000fe20007f1e0ff */
[----:B------:R-:W-:Y:S01]  /*59b0*/  ULOP3.LUT UR4, UR29, 0x1, URZ, 0xc0, !UPT ;  /* 0x000000011d047892 */ /* 0x000fe2000f8ec0ff */
[----:B------:R-:W-:Y:S02]  /*59c0*/  VOTEU.ALL UP0, P1 ;  /* 0x0000000000ff7886 */ /* 0x000fe40000800000 */
[----:B------:R-:W-:Y:S01]  /*59d0*/  @!P1 R2UR UR6, R2 ;  /* 0x00000000020692ca */ /* 0x000fe200000e0000 */
[----:B-1----:R-:W-:Y:S01]  /*59e0*/  @!P1 IMAD.X R0, RZ, RZ, R13, P0 ;  /* 0x000000ffff009224 */ /* 0x002fe200000e060d */
[----:B------:R-:W-:Y:S01]  /*59f0*/  UMOV UR10, 0x0 ;  /* 0x00000000000a7882 */ /* 0x000fe20000000000 */
[----:B------:R-:W-:Y:S01]  /*5a00*/  ISETP.NE.AND P0, PT, RZ, UR4, !P1 ;  /* 0x00000004ff007c0c */ /* 0x000fe2000cf05270 */
[----:B------:R-:W-:Y:S02]  /*5a10*/  @!UP0 UIADD3 UR8, UPT, UPT, UR7, 0xc0, URZ ;  /* 0x000000c007088890 */ /* 0x000fe4000fffe0ff */
[----:B------:R-:W-:Y:S01]  /*5a20*/  @!P1 R2UR UR5, R0 ;  /* 0x00000000000592ca */ /* 0x000fe200000e0000 */
[----:B------:R-:W-:Y:S01]  /*5a30*/  @!UP0 UIADD3 UR32, UPT, UPT, UR21, 0x400, URZ ;  /* 0x0000040015208890 */ /* 0x000fe2000fffe0ff */
[----:B------:R-:W-:Y:S02]  /*5a40*/  VOTEU.ALL UP0, P1 ;  /* 0x0000000000ff7886 */ /* 0x000fe40000800000 */
[----:B------:R-:W-:Y:S01]  /*5a50*/  @!P1 IMAD.U32 R0, RZ, RZ, UR8 ;  /* 0x00000008ff009e24 */ /* 0x000fe2000f8e00ff */
[----:B------:R-:W-:Y:S02]  /*5a60*/  UMOV UR11, 0x10000000 ;  /* 0x10000000000b7882 */ /* 0x000fe40000000000 */
[----:B------:R-:W-:Y:S03]  /*5a70*/  IMAD.U32 R6, RZ, RZ, UR6 ;  /* 0x00000006ff067e24 */ /* 0x000fe6000f8e00ff */
[----:B------:R-:W-:Y:S01]  /*5a80*/  @P0 IMAD R0, RZ, RZ, UR7 ;  /* 0x00000007ff000e24 */ /* 0x000fe2000f8e02ff */
[----:B------:R-:W-:Y:S02]  /*5a90*/  PLOP3.LUT P0, PT, P1, PT, PT, 0x8, 0x80 ;  /* 0x000000000080781c */ /* 0x000fe40000f0e170 */
[----:B------:R-:W-:Y:S01]  /*5aa0*/  IMAD.U32 R7, RZ, RZ, UR5 ;  /* 0x00000005ff077e24 */ /* 0x000fe2000f8e00ff */
[----:B------:R-:W-:Y:S10]  /*5ab0*/  @!P1 R2UR UR8, R6 ;  /* 0x00000000060892ca */ /* 0x000ff400000e0000 */
[----:B------:R-:W-:Y:S01]  /*5ac0*/  @P0 R2UR.BROADCAST UR34, R0 ;  /* 0x00000000002202ca */ /* 0x000fe200008e0000 */
[----:B------:R-:W-:Y:S01]  /*5ad0*/  @!P1 IMAD.MOV.U32 R0, RZ, RZ, 0x4000 ;  /* 0x00004000ff009424 */ /* 0x000fe200078e00ff */
[----:B------:R-:W-:Y:S11]  /*5ae0*/  @!P1 R2UR UR9, R7 ;  /* 0x00000000070992ca */ /* 0x000ff600000e0000 */
[----:B------:R-:W-:Y:S02]  /*5af0*/  @!UPT UIADD3 URZ, UPT, UPT, URZ, URZ, URZ ;  /* 0x000000fffffff290 */ /* 0x000fe4000fffe0ff */
[----:B------:R1:W-:Y:S01]  /*5b00*/  @!UP0 UTMALDG.3D [UR32], [UR8], desc[UR10] ;  /* 0x00000a20080085b4 */ /* 0x0003e20008011000 */
[----:B------:R1:W-:Y:S01]  /*5b10*/  @!P1 SYNCS.ARRIVE.TRANS64.RED.A0TR RZ, [UR21+0x40], R0 ;  /* 0x00004000ffff99a7 */ /* 0x0003e20008300415 */
[----:B------:R-:W-:Y:S01]  /*5b20*/  SYNCS.ARRIVE.TRANS64.RED.A1T0 RZ, [UR48], RZ ;  /* 0x000000ffffff79a7 */ /* 0x000fe20008100430 */
[----:B------:R-:W3:Y:S02]  /*5b30*/  SYNCS.PHASECHK.TRANS64.TRYWAIT P0, [UR21+0x68], R4 ;  /* 0x00006804ff0075a7 */ /* 0x000ee40008001115 */
[----:B-1-3--:R-:W-:Y:S05]  /*5b40*/  @!P0 BRA `(.L_x_96) ;  /* 0x0000007400588947 */ /* 0x00afea0003800000 */
.L_x_183:
[----:B------:R-:W-:Y:S01]  /*5b50*/  VOTEU.ALL UP0, P1 ;  /* 0x0000000000ff7886 */ /* 0x000fe20000800000 */
[----:B------:R-:W-:Y:S01]  /*5b60*/  @!P1 IADD3 R2, P0, PT, R12, 0x980, RZ ;  /* 0x000009800c029810 */ /* 0x000fe20007f1e0ff */
[----:B------:R-:W-:Y:S01]  /*5b70*/  UMOV UR10, 0x0 ;  /* 0x00000000000a7882 */ /* 0x000fe20000000000 */
[----:B------:R-:W-:Y:S01]  /*5b80*/  UMOV UR11, 0x10000000 ;  /* 0x10000000000b7882 */ /* 0x000fe20000000000 */
[----:B------:R-:W-:Y:S01]  /*5b90*/  UMOV UR27, UR35 ;  /* 0x00000023001b7c82 */ /* 0x000fe20008000000 */
[----:B------:R-:W-:Y:S01]  /*5ba0*/  @!UP0 UIMAD UR5, UR4, -0x40, UR7 ;  /* 0xffffffc0040588a4 */ /* 0x000fe2000f8e0207 */
[----:B------:R-:W-:Y:S01]  /*5bb0*/  @!P1 IMAD.X R0, RZ, RZ, R13, P0 ;  /* 0x000000ffff009224 */ /* 0x000fe200000e060d */
[----:B------:R-:W-:Y:S01]  /*5bc0*/  @!P1 R2UR UR6, R2 ;  /* 0x00000000020692ca */ /* 0x000fe200000e0000 */
[----:B------:R-:W-:Y:S02]  /*5bd0*/  @!UP0 UIADD3 UR24, UPT, UPT, UR21, 0x4400, URZ ;  /* 0x0000440015188890 */ /* 0x000fe4000fffe0ff */
[----:B------:R-:W-:Y:S02]  /*5be0*/  @!UP0 UIADD3 UR26, UPT, UPT, UR5, 0x80, URZ ;  /* 0x00000080051a8890 */ /* 0x000fe4000fffe0ff */
[----:B------:R-:W-:Y:S01]  /*5bf0*/  @!P1 R2UR UR5, R0 ;  /* 0x00000000000592ca */ /* 0x000fe200000e0000 */
[----:B------:R-:W-:Y:S01]  /*5c00*/  VOTEU.ALL UP0, P1 ;  /* 0x0000000000ff7886 */ /* 0x000fe20000800000 */
[----:B------:R-:W-:Y:S01]  /*5c10*/  @!P1 IMAD.MOV.U32 R0, RZ, RZ, 0x4000 ;  /* 0x00004000ff009424 */ /* 0x000fe200078e00ff */
[----:B------:R-:W-:Y:S05]  /*5c20*/  UMOV UR28, UR36 ;  /* 0x00000024001c7c82 */ /* 0x000fea0008000000 */
[----:B------:R-:W-:Y:S05]  /*5c30*/  IMAD.U32 R6, RZ, RZ, UR6 ;  /* 0x00000006ff067e24 */ /* 0x000fea000f8e00ff */
[----:B------:R-:W-:Y:S01]  /*5c40*/  IMAD.U32 R7, RZ, RZ, UR5 ;  /* 0x00000005ff077e24 */ /* 0x000fe2000f8e00ff */
[----:B------:R-:W-:Y:S04]  /*5c50*/  @!P1 R2UR UR8, R6 ;  /* 0x00000000060892ca */ /* 0x000fe800000e0000 */
[----:B------:R-:W-:Y:S11]  /*5c60*/  @!P1 R2UR UR9, R7 ;  /* 0x00000000070992ca */ /* 0x000ff600000e0000 */
[----:B------:R-:W-:Y:S02]  /*5c70*/  @!UPT UIADD3 URZ, UPT, UPT, URZ, URZ, URZ ;  /* 0x000000fffffff290 */ /* 0x000fe4000fffe0ff */
[----:B------:R3:W-:Y:S01]  /*5c80*/  @!UP0 UTMALDG.3D [UR24], [UR8], desc[UR10] ;  /* 0x00000a18080085b4 */ /* 0x0007e20008011000 */
[----:B------:R3:W-:Y:S01]  /*5c90*/  @!P1 SYNCS.ARRIVE.TRANS64.RED.A0TR RZ, [UR21+0x48], R0 ;  /* 0x00004800ffff99a7 */ /* 0x0007e20008300415 */
[----:B------:R-:W-:Y:S01]  /*5ca0*/  SYNCS.ARRIVE.TRANS64.RED.A1T0 RZ, [UR47], RZ ;  /* 0x000000ffffff79a7 */ /* 0x000fe2000810042f */
[----:B------:R-:W4:Y:S02]  /*5cb0*/  SYNCS.PHASECHK.TRANS64.TRYWAIT P0, [UR21+0x70], R4 ;  /* 0x00007004ff0075a7 */ /* 0x000f240008001115 */
[----:B---34-:R-:W-:Y:S05]  /*5cc0*/  @!P0 BRA `(.L_x_97) ;  /* 0x0000007400108947 */ /* 0x018fea0003800000 */
.L_x_185:
[----:B------:R-:W-:Y:S01]  /*5cd0*/  VOTEU.ALL UP0, P1 ;  /* 0x0000000000ff7886 */ /* 0x000fe20000800000 */
[----:B------:R-:W-:Y:S01]  /*5ce0*/  @!P1 IADD3 R2, P0, PT, R12, 0x980, RZ ;  /* 0x000009800c029810 */ /* 0x000fe20007f1e0ff */
[----:B------:R-:W-:Y:S01]  /*5cf0*/  UMOV UR10, 0x0 ;  /* 0x00000000000a7882 */ /* 0x000fe20000000000 */
[----:B------:R-:W-:Y:S01]  /*5d00*/  UMOV UR11, 0x10000000 ;  /* 0x10000000000b7882 */ /* 0x000fe20000000000 */
[----:B------:R-:W-:Y:S01]  /*5d10*/  UMOV UR19, UR35 ;  /* 0x0000002300137c82 */ /* 0x000fe20008000000 */
[----:B------:R-:W-:Y:S01]  /*5d20*/  @!UP0 ULEA UR5, UR4, UR7, 0x6 ;  /* 0x0000000704058291 */ /* 0x000fe2000f8e30ff */
        /* <DEDUP_REMOVED lines=18> */
.L_x_187:
[----:B------:R-:W-:Y:S01]  /*5e50*/  @!P1 IADD3 R2, P0, PT, R12, 0x980, RZ ;  /* 0x000009800c029810 */ /* 0x000fe20007f1e0ff */
[----:B------:R-:W-:Y:S01]  /*5e60*/  UMOV UR11, UR35 ;  /* 0x00000023000b7c82 */ /* 0x000fe20008000000 */
[----:B------:R-:W-:Y:S01]  /*5e70*/  R2UR UR18, R141 ;  /* 0x000000008d1272ca */ /* 0x000fe200000e0000 */
[----:B------:R-:W-:Y:S01]  /*5e80*/  UMOV UR12, UR36 ;  /* 0x00000024000c7c82 */ /* 0x000fe20008000000 */
[----:B------:R-:W-:Y:S01]  /*5e90*/  @!P1 R2UR UR6, R2 ;  /* 0x00000000020692ca */ /* 0x000fe200000e0000 */
[----:B------:R-:W-:Y:S01]  /*5ea0*/  @!P1 IMAD.X R0, RZ, RZ, R13, P0 ;  /* 0x000000ffff009224 */ /* 0x000fe200000e060d */
[----:B------:R-:W-:Y:S01]  /*5eb0*/  ISETP.NE.OR P0, PT, RZ, UR4, P1 ;  /* 0x00000004ff007c0c */ /* 0x000fe20008f05670 */
[----:B------:R-:W-:Y:S01]  /*5ec0*/  VOTEU.ALL UP0, P1 ;  /* 0x0000000000ff7886 */ /* 0x000fe20000800000 */
[----:B------:R-:W-:Y:S01]  /*5ed0*/  VIADD R10, R10, 0x1 ;  /* 0x000000010a0a7836 */ /* 0x000fe20000000000 */
[----:B------:R-:W-:Y:S01]  /*5ee0*/  R2UR UR16, R142 ;  /* 0x000000008e1072ca */ /* 0x000fe200000e0000 */
[----:B------:R-:W-:Y:S01]  /*5ef0*/  UIADD3 UR29, UPT, UPT, UR29, 0x1, URZ ;  /* 0x000000011d1d7890 */ /* 0x000fe2000fffe0ff */
[----:B------:R-:W-:Y:S01]  /*5f00*/  @!P1 R2UR UR5, R0 ;  /* 0x00000000000592ca */ /* 0x000fe200000e0000 */
[----:B------:R-:W-:Y:S01]  /*5f10*/  @!UP0 UIADD3 UR10, UPT, UPT, UR7, 0xc0, URZ ;  /* 0x000000c0070a8890 */ /* 0x000fe2000fffe0ff */
[----:B------:R-:W-:Y:S01]  /*5f20*/  LOP3.LUT R11, R11, 0x1, RZ, 0x3c, !PT ;  /* 0x000000010b0b7812 */ /* 0x000fe200078e3cff */
[----:B------:R-:W-:Y:S02]  /*5f30*/  @!UP0 UIADD3 UR8, UPT, UPT, UR21, 0xc400, URZ ;  /* 0x0000c40015088890 */ /* 0x000fe4000fffe0ff */
[----:B------:R-:W-:Y:S01]  /*5f40*/  @!UP0 UIADD3 UR9, UPT, UPT, UR21, 0x58, URZ ;  /* 0x0000005815098890 */ /* 0x000fe2000fffe0ff */
[----:B-1----:R-:W-:Y:S01]  /*5f50*/  IMAD.U32 R4, RZ, RZ, UR6 ;  /* 0x00000006ff047e24 */ /* 0x002fe2000f8e00ff */
[----:B------:R-:W-:Y:S01]  /*5f60*/  VOTEU.ALL UP0, P1 ;  /* 0x0000000000ff7886 */ /* 0x000fe20000800000 */
[----:B------:R-:W-:Y:S01]  /*5f70*/  @!P1 IMAD.U32 R0, RZ, RZ, UR10 ;  /* 0x0000000aff009e24 */ /* 0x000fe2000f8e00ff */
[----:B------:R-:W-:Y:S01]  /*5f80*/  UMOV UR6, 0x0 ;  /* 0x0000000000067882 */ /* 0x000fe20000000000 */
[----:B------:R-:W-:Y:S01]  /*5f90*/  @!P0 IMAD R0, RZ, RZ, UR7 ;  /* 0x00000007ff008e24 */ /* 0x000fe2000f8e02ff */
[----:B------:R-:W-:Y:S01]  /*5fa0*/  @!P1 R2UR UR4, R4 ;  /* 0x00000000040492ca */ /* 0x000fe200000e0000 */
[----:B------:R-:W-:Y:S01]  /*5fb0*/  UMOV UR7, 0x10000000 ;  /* 0x1000000000077882 */ /* 0x000fe20000000000 */
[----:B------:R-:W-:Y:S01]  /*5fc0*/  IMAD.U32 R5, RZ, RZ, UR5 ;  /* 0x00000005ff057e24 */ /* 0x000fe2000f8e00ff */
[----:B------:R-:W-:Y:S01]  /*5fd0*/  PLOP3.LUT P0, PT, P1, PT, PT, 0x8, 0x80 ;  /* 0x000000000080781c */ /* 0x000fe20000f0e170 */
[----:B------:R-:W-:Y:S11]  /*5fe0*/  UIADD3 UR20, UPT, UPT, UR13, UR18, URZ ;  /* 0x000000120d147290 */ /* 0x000ff6000fffe0ff */
[----:B------:R-:W-:Y:S01]  /*5ff0*/  @!UPT UIADD3 URZ, UPT, UPT, URZ, URZ, URZ ;  /* 0x000000fffffff290 */ /* 0x000fe2000fffe0ff */
[----:B------:R-:W-:Y:S01]  /*6000*/  @P0 R2UR.BROADCAST UR10, R0 ;  /* 0x00000000000a02ca */ /* 0x000fe200008e0000 */
[----:B------:R-:W-:Y:S01]  /*6010*/  UIADD3 UR28, UPT, UPT, UR14, UR16, URZ ;  /* 0x000000100e1c7290 */ /* 0x000fe2000fffe0ff */
[----:B------:R-:W-:Y:S01]  /*6020*/  @!P1 R2UR UR5, R5 ;  /* 0x00000000050592ca */ /* 0x000fe200000e0000 */
[----:B------:R-:W-:Y:S01]  /*6030*/  UMOV UR36, UR30 ;  /* 0x0000001e00247c82 */ /* 0x000fe20008000000 */
[C---:B------:R-:W-:Y:S01]  /*6040*/  ISETP.NE.AND P0, PT, R10.reuse, 0x2, PT ;  /* 0x000000020a00780c */ /* 0x040fe20003f05270 */
[----:B------:R-:W-:Y:S03]  /*6050*/  UPLOP3.LUT UP4, UPT, UPT, UPT, UPT, 0x80, 0x8 ;  /* 0x000000000008789c */ /* 0x000fe60003f8f070 */
[----:B------:R-:W-:Y:S02]  /*6060*/  SEL R0, RZ, 0x1, P0 ;  /* 0x00000001ff007807 */ /* 0x000fe40000000000 */
[----:B------:R-:W-:Y:S02]  /*6070*/  SEL R10, R10, RZ, P0 ;  /* 0x000000ff0a0a7207 */ /* 0x000fe40000000000 */
[----:B------:R-:W-:Y:S03]  /*6080*/  LOP3.LUT R9, R9, R0, RZ, 0x3c, !PT ;  /* 0x0000000009097212 */ /* 0x000fe600078e3cff */
[----:B------:R1:W-:Y:S01]  /*6090*/  @!UP0 UTMALDG.3D [UR8], [UR4], desc[UR6] ;  /* 0x00000608040085b4 */ /* 0x0003e20008011000 */
[----:B------:R1:W-:Y:S01]  /*60a0*/  @!P1 SYNCS.ARRIVE.TRANS64.RED.A0TR RZ, [UR21+0x58], R3 ;  /* 0x00005803ffff99a7 */ /* 0x0003e20008300415 */
[----:B------:R-:W-:Y:S01]  /*60b0*/  SYNCS.ARRIVE.TRANS64.RED.A1T0 RZ, [UR45], RZ ;  /* 0x000000ffffff79a7 */ /* 0x000fe2000810042d */
[----:B------:R-:W-:Y:S05]  /*60c0*/  BRA.U UP2, `(.L_x_99) ;  /* 0xfffffff1021c7547 */ /* 0x000fea000b83ffff */
[----:B-1----:R-:W-:-:S04]  /*60d0*/  SHF.L.U32 R3, R11, 0x1f, RZ ;  /* 0x0000001f0b037819 */ /* 0x002fc800000006ff */
[----:B------:R-:W1:Y:S02]  /*60e0*/  SYNCS.PHASECHK.TRANS64.TRYWAIT P0, [UR21+0x60], R3 ;  /* 0x00006003ff0075a7 */ /* 0x000e640008001115 */
[----:B-1----:R-:W-:Y:S05]  /*60f0*/  @!P0 BRA `(.L_x_100) ;  /* 0x0000007000348947 */ /* 0x002fea0003800000 */
.L_x_189:
[----:B------:R-:W3:Y:S02]  /*6100*/  SYNCS.PHASECHK.TRANS64.TRYWAIT P0, [UR21+0x68], R3 ;  /* 0x00006803ff0075a7 */ /* 0x000ee40008001115 */
[----:B---3--:R-:W-:Y:S05]  /*6110*/  @!P0 BRA `(.L_x_101) ;  /* 0x0000007000448947 */ /* 0x008fea0003800000 */
.L_x_191:
[----:B------:R-:W3:Y:S02]  /*6120*/  SYNCS.PHASECHK.TRANS64.TRYWAIT P0, [UR21+0x70], R3 ;  /* 0x00007003ff0075a7 */ /* 0x000ee40008001115 */
[----:B---3--:R-:W-:Y:S05]  /*6130*/  @!P0 BRA `(.L_x_102) ;  /* 0x0000007000548947 */ /* 0x008fea0003800000 */
.L_x_193:
[----:B-1----:R-:W-:-:S07]  /*6140*/  MOV R0, UR21 ;  /* 0x0000001500007c02 */ /* 0x002fce0008000f00 */
.L_x_103:
[----:B-1----:R-:W-:-:S04]  /*6150*/  SHF.L.U32 R3, R11, 0x1f, RZ ;  /* 0x0000001f0b037819 */ /* 0x002fc800000006ff */
[----:B------:R1:W3:Y:S03]  /*6160*/  SYNCS.PHASECHK.TRANS64.TRYWAIT P0, [R0+URZ+0x78], R3 ;  /* 0x00007803000075a7 */ /* 0x0002e600080011ff */
[----:B---3--:R-:W-:Y:S05]  /*6170*/  @!P0 NANOSLEEP.SYNCS 0x989680 ;  /* 0x009896800000895d */ /* 0x008fea0003900000 */
[----:B------:R-:W3:Y:S02]  /*6180*/  @!P0 SYNCS.PHASECHK.TRANS64 P0, [R0+URZ+0x78], R3 ;  /* 0x00007803000085a7 */ /* 0x000ee400080010ff */
[----:B--23--:R-:W-:Y:S05]  /*6190*/  @P0 EXIT ;  /* 0x000000000000094d */ /* 0x00cfea0003800000 */
[----:B------:R-:W-:Y:S05]  /*61a0*/  BRA `(.L_x_103) ;  /* 0xfffffffc00e87947 */ /* 0x000fea000383ffff */
.L_x_88:
[----:B------:R-:W-:-:S06]  /*61b0*/  UISETP.GE.AND UP0, UPT, UR18, 0x4, UPT ;  /* 0x000000041200788c */ /* 0x000fcc000bf06270 */
[----:B------:R-:W-:-:S13]  /*61c0*/  PLOP3.LUT P0, PT, PT, PT, UP0, 0x80, 0x8 ;  /* 0x000000000008781c */ /* 0x000fda0003f0f008 */
[----:B------:R-:W-:Y:S05]  /*61d0*/  @!P0 EXIT ;  /* 0x000000000000894d */ /* 0x000fea0003800000 */
[----:B------:R-:W1:Y:S08]  /*61e0*/  S2UR UR4, SR_CgaCtaId ;  /* 0x00000000000479c3 */ /* 0x000e700000008800 */
[----:B------:R-:W-:Y:S01]  /*61f0*/  BAR.SYNC.DEFER_BLOCKING 0x6, 0xa0 ;  /* 0x0182800000007b1d */ /* 0x000fe20000010000 */
[C---:B------:R-:W-:Y:S01]  /*6200*/  IMAD.SHL.U32 R0, R152.reuse, 0x40, RZ ;  /* 0x0000004098007824 */ /* 0x040fe200078e00ff */
[C---:B------:R-:W-:Y:S01]  /*6210*/  LOP3.LUT R138, R152.reuse, 0x1, RZ, 0xc0, !PT ;  /* 0x00000001988a7812 */ /* 0x040fe200078ec0ff */
[----:B------:R-:W-:-:S02]  /*6220*/  IMAD.SHL.U32 R133, R152, 0x8, RZ ;  /* 0x0000000898857824 */ /* 0x000fc400078e00ff */
[----:B------:R-:W-:Y:S02]  /*6230*/  HFMA2 R151, -RZ, RZ, 0, 1.1920928955078125e-07 ;  /* 0x00000002ff977431 */ /* 0x000fe400000001ff */
[----:B------:R-:W-:Y:S01]  /*6240*/  IMAD.U32 R2, R152, 0x10000, RZ ;  /* 0x0001000098027824 */ /* 0x000fe200078e00ff */
[----:B------:R-:W-:Y:S01]  /*6250*/  UMOV UR46, 0x400 ;  /* 0x00000400002e7882 */ /* 0x000fe20000000000 */
[----:B------:R-:W2:Y:S01]  /*6260*/  LDC.64 R136, c[0x0][0xcb0] ;  /* 0x00032c00ff887b82 */ /* 0x000ea20000000a00 */
[----:B------:R-:W-:Y:S01]  /*6270*/  LOP3.LUT R4, R0, 0x1c0, RZ, 0xc0, !PT ;  /* 0x000001c000047812 */ /* 0x000fe200078ec0ff */
[----:B------:R-:W-:Y:S01]  /*6280*/  IMAD.MOV.U32 R150, RZ, RZ, 0x4 ;  /* 0x00000004ff967424 */ /* 0x000fe200078e00ff */
[----:B------:R-:W-:Y:S01]  /*6290*/  ISETP.NE.U32.AND P0, PT, R138, 0x1, PT ;  /* 0x000000018a00780c */ /* 0x000fe20003f05070 */
[----:B------:R-:W-:Y:S01]  /*62a0*/  IMAD.MOV.U32 R149, RZ, RZ, 0x1 ;  /* 0x00000001ff957424 */ /* 0x000fe200078e00ff */
[----:B------:R-:W-:Y:S01]  /*62b0*/  LOP3.LUT R133, R4, 0x38, R133, 0xf8, !PT ;  /* 0x0000003804857812 */ /* 0x000fe200078ef885 */
[----:B------:R-:W-:Y:S01]  /*62c0*/  IMAD.MOV.U32 R146, RZ, RZ, RZ ;  /* 0x000000ffff927224 */ /* 0x000fe200078e00ff */
[----:B------:R-:W-:Y:S01]  /*62d0*/  LOP3.LUT R2, R2, 0x600000, RZ, 0xc0, !PT ;  /* 0x0060000002027812 */ /* 0x000fe200078ec0ff */
[----:B------:R-:W3:Y:S01]  /*62e0*/  LDC.64 R134, c[0x0][0xca8] ;  /* 0x00032a00ff867b82 */ /* 0x000ee20000000a00 */
[----:B------:R-:W-:Y:S01]  /*62f0*/  R2P PR, R152, 0x6 ;  /* 0x0000000698007804 */ /* 0x000fe20000000000 */
[----:B------:R-:W4:Y:S01]  /*6300*/  LDCU UR62, c[0x0][0x370] ;  /* 0x00006e00ff3e77ac */ /* 0x000f220008000800 */
[----:B------:R-:W-:-:S02]  /*6310*/  LOP3.LUT R133, R133, 0x1e00, R0, 0xf8, !PT ;  /* 0x00001e0085857812 */ /* 0x000fc400078ef800 */
[----:B------:R-:W-:Y:S01]  /*6320*/  P2R R0, PR, RZ, 0x1 ;  /* 0x00000001ff007803 */ /* 0x000fe20000000000 */
[----:B------:R-:W-:Y:S01]  /*6330*/  UMOV UR39, URZ ;  /* 0x000000ff00277c82 */ /* 0x000fe20008000000 */
[----:B------:R-:W-:Y:S01]  /*6340*/  LOP3.LUT R152, R152, 0x60, RZ, 0xc0, !PT ;  /* 0x0000006098987812 */ /* 0x000fe200078ec0ff */
[----:B-1----:R-:W-:Y:S01]  /*6350*/  ULEA UR46, UR4, UR46, 0x18 ;  /* 0x0000002e042e7291 */ /* 0x002fe2000f8ec0ff */
[----:B------:R-:W-:Y:S01]  /*6360*/  MOV R148, RZ ;  /* 0x000000ff00947202 */ /* 0x000fe20000000f00 */
[----:B------:R-:W1:Y:S01]  /*6370*/  LDCU.64 UR4, c[0x0][0xc90] ;  /* 0x00019200ff0477ac */ /* 0x000e620008000a00 */
[----:B------:R-:W-:Y:S02]  /*6380*/  SEL R151, R151, 0xfffffffe, !P1 ;  /* 0xfffffffe97977807 */ /* 0x000fe40004800000 */
[----:B------:R-:W-:Y:S01]  /*6390*/  SEL R150, R150, 0xfffffffc, !P2 ;  /* 0xfffffffc96967807 */ /* 0x000fe20005000000 */
[----:B------:R-:W2:Y:S03]  /*63a0*/  LDCU UR45, c[0x0][0xf0c] ;  /* 0x0001e180ff2d77ac */ /* 0x000ea60008000800 */
[----:B------:R-:W4:Y:S01]  /*63b0*/  LDS R3, [UR46+0x110] ;  /* 0x0001102eff037984 */ /* 0x000f220008000800 */
[----:B------:R-:W2:Y:S01]  /*63c0*/  LDCU UR41, c[0x0][0xf30] ;  /* 0x0001e600ff2977ac */ /* 0x000ea20008000800 */
[----:B------:R-:W2:Y:S01]  /*63d0*/  LDCU.64 UR60, c[0x0][0xc88] ;  /* 0x00019100ff3c77ac */ /* 0x000ea20008000a00 */
[----:B------:R-:W2:Y:S01]  /*63e0*/  LDCU.64 UR42, c[0x0][0xf28] ;  /* 0x0001e500ff2a77ac */ /* 0x000ea20008000a00 */
[----:B-1----:R-:W-:Y:S01]  /*63f0*/  IMAD.U32 R153, RZ, RZ, UR5 ;  /* 0x00000005ff997e24 */ /* 0x002fe2000f8e00ff */
[----:B------:R-:W-:Y:S01]  /*6400*/  UIADD3 UR5, UPT, UPT, UR46, 0xb8, URZ ;  /* 0x000000b82e057890 */ /* 0x000fe2000fffe0ff */
[----:B------:R-:W-:Y:S01]  /*6410*/  IMAD.U32 R154, RZ, RZ, UR4 ;  /* 0x00000004ff9a7e24 */ /* 0x000fe2000f8e00ff */
[----:B------:R-:W-:-:S02]  /*6420*/  UIADD3 UR4, UPT, UPT, UR46, 0x400, URZ ;  /* 0x000004002e047890 */ /* 0x000fc4000fffe0ff */
[----:B------:R-:W-:Y:S01]  /*6430*/  ULOP3.LUT UR5, UR5, 0xfefffff8, URZ, 0xc0, !UPT ;  /* 0xfefffff805057892 */ /* 0x000fe2000f8ec0ff */
[----:B------:R-:W1:Y:S03]  /*6440*/  LDCU.128 UR56, c[0x0][0xf10] ;  /* 0x0001e200ff3877ac */ /* 0x000e660008000c00 */
[----:B------:R-:W-:Y:S02]  /*6450*/  IMAD.U32 R144, RZ, RZ, UR4 ;  /* 0x00000004ff907e24 */ /* 0x000fe4000f8e00ff */
[----:B------:R-:W-:Y:S01]  /*6460*/  IMAD.U32 R155, RZ, RZ, UR5 ;  /* 0x00000005ff9b7e24 */ /* 0x000fe2000f8e00ff */
[----:B------:R-:W1:Y:S01]  /*6470*/  LDCU UR55, c[0x0][0x374] ;  /* 0x00006e80ff3777ac */ /* 0x000e620008000800 */
[----:B------:R-:W-:Y:S01]  /*6480*/  UMOV UR54, URZ ;  /* 0x000000ff00367c82 */ /* 0x000fe20008000000 */
[----:B------:R-:W-:Y:S01]  /*6490*/  UMOV UR52, URZ ;  /* 0x000000ff00347c82 */ /* 0x000fe20008000000 */
[----:B--234-:R-:W-:-:S07]  /*64a0*/  IMAD.IADD R2, R3, 0x1, R2 ;  /* 0x0000000103027824 */ /* 0x01cfce00078e0202 */
.L_x_148:
[----:B-1----:R-:W-:Y:S02]  /*64b0*/  LEA R8, R146, UR46, 0x3 ;  /* 0x0000002e92087c11 */ /* 0x002fe4000f8e18ff */
[----:B------:R-:W-:Y:S02]  /*64c0*/  SHF.L.U32 R3, R148, 0x1f, RZ ;  /* 0x0000001f94037819 */ /* 0x000fe400000006ff */
[----:B------:R-:W-:Y:S02]  /*64d0*/  LEA R5, R146, UR46, 0x4 ;  /* 0x0000002e92057c11 */ /* 0x000fe4000f8e20ff */
[----:B--2---:R-:W2:Y:S02]  /*64e0*/  SYNCS.PHASECHK.TRANS64.TRYWAIT P0, [R8+URZ+0x90], R3 ;  /* 0x00009003080075a7 */ /* 0x004ea400080011ff */
[----:B--2---:R-:W-:Y:S05]  /*64f0*/  @!P0 BRA `(.L_x_104) ;  /* 0x0000006c007c8947 */ /* 0x004fea0003800000 */
.L_x_194:
[----:B------:R-:W3:Y:S01]  /*6500*/  LDS.128 R4, [R5+0xf0] ;  /* 0x0000f00005047984 */ /* 0x000ee20000000c00 */
[----:B------:R-:W-:Y:S01]  /*6510*/  UISETP.GE.AND UP0, UPT, UR44, 0x1, UPT ;  /* 0x000000012c00788c */ /* 0x000fe2000bf06270 */
[----:B------:R-:W-:Y:S01]  /*6520*/  @!PT LDS RZ, [RZ] ;  /* 0x00000000fffff984 */ /* 0x000fe20000000800 */
[----:B------:R-:W-:Y:S01]  /*6530*/  @!PT LDS RZ, [RZ] ;  /* 0x00000000fffff984 */ /* 0x000fe20000000800 */
[----:B------:R-:W-:Y:S01]  /*6540*/  @!PT LDS RZ, [RZ] ;  /* 0x00000000fffff984 */ /* 0x000fe20000000800 */
[----:B------:R-:W-:Y:S01]  /*6550*/  @!PT LDS RZ, [RZ] ;  /* 0x00000000fffff984 */ /* 0x000fe20000000800 */
[----:B------:R4:W-:Y:S06]  /*6560*/  MEMBAR.ALL.CTA ;  /* 0x0000000000007992 */ /* 0x0009ec0000008000 */
[----:B----4-:R-:W4:Y:S01]  /*6570*/  FENCE.VIEW.ASYNC.S ;  /* 0x00000000000073c6 */ /* 0x010f220000000000 */
[----:B---3--:R-:W-:Y:S11]  /*6580*/  LOP3.LUT P0, RZ, R6, 0x1, RZ, 0xc0, !PT ;  /* 0x0000000106ff7812 */ /* 0x008ff6000780c0ff */
[----:B------:R-:W-:Y:S02]  /*6590*/  @!UPT UIADD3 URZ, UPT, UPT, URZ, URZ, URZ ;  /* 0x000000fffffff290 */ /* 0x000fe4000fffe0ff */
[----:B----4-:R-:W-:Y:S01]  /*65a0*/  VOTEU.ANY UP1, P0 ;  /* 0x0000000000ff7886 */ /* 0x010fe20000020100 */
[----:B------:R-:W-:Y:S01]  /*65b0*/  PLOP3.LUT P0, PT, PT, PT, UP1, 0x80, 0x8 ;  /* 0x000000000008781c */ /* 0x000fe20003f0f018 */
[----:B------:R-:W-:Y:S06]  /*65c0*/  UP2UR UR4, UPR, URZ, 0x2 ;  /* 0x00000002ff047883 */ /* 0x000fec0008000000 */
[----:B------:R-:W-:Y:S06]  /*65d0*/  IMAD.U32 R156, RZ, RZ, UR4 ;  /* 0x00000004ff9c7e24 */ /* 0x000fec000f8e00ff */
[----:B------:R-:W-:Y:S02]  /*65e0*/  @P0 SHF.R.U32.HI R0, RZ, 0x10, R5 ;  /* 0x00000010ff000819 */ /* 0x000fe40000011605 */
[----:B--2---:R-:W-:Y:S02]  /*65f0*/  @P0 MOV R3, R4 ;  /* 0x0000000400030202 */ /* 0x004fe40000000f00 */
        /* <DEDUP_REMOVED lines=11> */
[----:B------:R-:W3:Y:S01]  /*66b0*/  LDCU UR12, c[0x0][0xf20] ;  /* 0x0001e400ff0c77ac */ /* 0x000ee20008000800 */
[----:B-1----:R-:W-:Y:S02]  /*66c0*/  UIMAD.WIDE.U32 UR4, UR55, UR59, URZ ;  /* 0x0000003b370472a5 */ /* 0x002fe4000f8e00ff */
[----:B------:R-:W-:Y:S02]  /*66d0*/  UIMAD.WIDE.U32 UR6, UR62, UR56, URZ ;  /* 0x000000383e0672a5 */ /* 0x000fe4000f8e00ff */
[----:B------:R-:W-:Y:S02]  /*66e0*/  UISETP.NE.AND UP0, UPT, UR58, 0x1, UPT ;  /* 0x000000013a00788c */ /* 0x000fe4000bf05270 */
[----:B------:R-:W-:Y:S02]  /*66f0*/  UIMAD.WIDE.U32 UR8, UR37, UR59, URZ ;  /* 0x0000003b250872a5 */ /* 0x000fe4000f8e00ff */
[----:B------:R-:W-:Y:S02]  /*6700*/  UISETP.NE.AND UP1, UPT, UR45, 0x1, UPT ;  /* 0x000000012d00788c */ /* 0x000fe4000bf25270 */
[----:B------:R-:W-:Y:S02]  /*6710*/  UIMAD.WIDE.U32 UR10, UR38, UR56, URZ ;  /* 0x00000038260a72a5 */ /* 0x000fe4000f8e00ff */
[----:B------:R-:W-:Y:S01]  /*6720*/  UISETP.NE.AND UP2, UPT, UR44, 0x1, UPT ;  /* 0x000000012c00788c */ /* 0x000fe2000bf45270 */
[----:B------:R-:W-:Y:S02]  /*6730*/  UMOV UR4, UR5 ;  /* 0x0000000500047c82 */ /* 0x000fe40008000000 */
[----:B---3--:R-:W-:Y:S03]  /*6740*/  USHF.R.U32.HI UR5, URZ, UR12, UR4 ;  /* 0x0000000cff057299 */ /* 0x008fe60008011604 */
[----:B------:R-:W-:Y:S02]  /*6750*/  UMOV UR4, UR7 ;  /* 0x0000000700047c82 */ /* 0x000fe40008000000 */
[----:B------:R-:W-:Y:S02]  /*6760*/  USHF.R.U32.HI UR7, URZ, UR57, UR4 ;  /* 0x00000039ff077299 */ /* 0x000fe40008011604 */
[----:B------:R-:W-:Y:S02]  /*6770*/  USEL UR4, UR55, UR5, !UP0 ;  /* 0x0000000537047287 */ /* 0x000fe4000c000000 */
[----:B------:R-:W-:Y:S01]  /*6780*/  USEL UR7, UR62, UR7, !UP1 ;  /* 0x000000073e077287 */ /* 0x000fe2000c800000 */
[----:B------:R-:W-:Y:S01]  /*6790*/  UMOV UR5, UR9 ;  /* 0x0000000900057c82 */ /* 0x000fe20008000000 */
[----:B------:R-:W-:Y:S02]  /*67a0*/  UIMAD.WIDE.U32 UR8, UR4, UR42, URZ ;  /* 0x0000002a040872a5 */ /* 0x000fe4000f8e00ff */
[----:B------:R-:W-:Y:S03]  /*67b0*/  USHF.R.U32.HI UR6, URZ, UR12, UR5 ;  /* 0x0000000cff067299 */ /* 0x000fe60008011605 */
[----:B------:R-:W-:Y:S01]  /*67c0*/  UMOV UR5, UR11 ;  /* 0x0000000b00057c82 */ /* 0x000fe20008000000 */
[----:B------:R-:W-:Y:S02]  /*67d0*/  UIMAD.WIDE.U32 UR10, UR7, UR42, URZ ;  /* 0x0000002a070a72a5 */ /* 0x000fe4000f8e00ff */
[----:B------:R-:W-:Y:S02]  /*67e0*/  USEL UR6, UR37, UR6, !UP0 ;  /* 0x0000000625067287 */ /* 0x000fe4000c000000 */
[----:B------:R-:W-:Y:S01]  /*67f0*/  USHF.R.U32.HI UR5, URZ, UR57, UR5 ;  /* 0x00000039ff057299 */ /* 0x000fe20008011605 */
[----:B------:R-:W-:Y:S02]  /*6800*/  UMOV UR8, UR9 ;  /* 0x0000000900087c82 */ /* 0x000fe40008000000 */
[----:B------:R-:W-:Y:S01]  /*6810*/  UMOV UR10, UR11 ;  /* 0x0000000b000a7c82 */ /* 0x000fe20008000000 */
[----:B------:R-:W-:Y:S02]  /*6820*/  @UP2 USHF.R.U32.HI UR4, URZ, UR43, UR8 ;  /* 0x0000002bff042299 */ /* 0x000fe40008011608 */
[----:B------:R-:W-:Y:S02]  /*6830*/  @UP2 USHF.R.U32.HI UR7, URZ, UR43, UR10 ;  /* 0x0000002bff072299 */ /* 0x000fe4000801160a */
[----:B------:R-:W-:Y:S02]  /*6840*/  UIMAD UR4, UR44, UR4, URZ ;  /* 0x000000042c0472a4 */ /* 0x000fe4000f8e02ff */
[----:B------:R-:W-:Y:S02]  /*6850*/  UIMAD.WIDE.U32 UR10, UR6, UR42, URZ ;  /* 0x0000002a060a72a5 */ /* 0x000fe4000f8e00ff */
[----:B------:R-:W-:Y:S02]  /*6860*/  USEL UR5, UR38, UR5, !UP1 ;  /* 0x0000000526057287 */ /* 0x000fe4000c800000 */
[----:B------:R-:W-:Y:S02]  /*6870*/  UIMAD UR8, UR44, UR7, URZ ;  /* 0x000000072c0872a4 */ /* 0x000fe4000f8e02ff */
[----:B------:R-:W-:Y:S03]  /*6880*/  UISETP.GE.AND UP0, UPT, UR6, UR4, UPT ;  /* 0x000000040600728c */ /* 0x000fe6000bf06270 */
[----:B------:R-:W-:Y:S01]  /*6890*/  UMOV UR4, UR11 ;  /* 0x0000000b00047c82 */ /* 0x000fe20008000000 */
[----:B------:R-:W-:Y:S02]  /*68a0*/  UISETP.GE.OR UP0, UPT, UR5, UR8, UP0 ;  /* 0x000000080500728c */ /* 0x000fe40008706670 */
[----:B------:R-:W-:Y:S02]  /*68b0*/  USHF.R.U32.HI UR4, URZ, UR43, UR4 ;  /* 0x0000002bff047299 */ /* 0x000fe40008011604 */
[----:B------:R-:W-:Y:S02]  /*68c0*/  UIMAD.WIDE.U32 UR8, UR5, UR42, URZ ;  /* 0x0000002a050872a5 */ /* 0x000fe4000f8e00ff */
[----:B------:R-:W-:Y:S02]  /*68d0*/  USEL UR11, UR6, UR4, !UP2 ;  /* 0x00000004060b7287 */ /* 0x000fe4000d000000 */
[----:B------:R-:W-:Y:S02]  /*68e0*/  UIADD3 UR8, UPT, UPT, -UR5, URZ, URZ ;  /* 0x000000ff05087290 */ /* 0x000fe4000fffe1ff */
[----:B------:R-:W-:Y:S01]  /*68f0*/  UIADD3 UR10, UPT, UPT, -UR11, URZ, URZ ;  /* 0x000000ff0b0a7290 */ /* 0x000fe2000fffe1ff */
[----:B------:R-:W-:Y:S01]  /*6900*/  @!UP0 UMOV UR4, UR9 ;  /* 0x0000000900048c82 */ /* 0x000fe20008000000 */
[----:B------:R-:W-:Y:S02]  /*6910*/  UIADD3 UR9, UPT, UPT, -UR6, URZ, URZ ;  /* 0x000000ff06097290 */ /* 0x000fe4000fffe1ff */
[----:B------:R-:W-:Y:S02]  /*6920*/  @!UP0 USHF.R.U32.HI UR4, URZ, UR43, UR4 ;  /* 0x0000002bff048299 */ /* 0x000fe40008011604 */
[----:B------:R-:W-:Y:S02]  /*6930*/  UIMAD UR10, UR44, UR10, UR6 ;  /* 0x0000000a2c0a72a4 */ /* 0x000fe4000f8e0206 */
[----:B------:R-:W-:Y:S04]  /*6940*/  @!UP0 USEL UR4, UR5, UR4, !UP2 ;  /* 0x0000000405048287 */ /* 0x000fe8000d000000 */
[----:B------:R-:W-:Y:S02]  /*6950*/  @!UP0 UIMAD UR10, UR7, UR10, UR4 ;  /* 0x0000000a070a82a4 */ /* 0x000fe4000f8e0204 */
[----:B------:R-:W-:Y:S02]  /*6960*/  @!UP0 UIADD3 UR11, UPT, UPT, UR11, -UR4, URZ ;  /* 0x800000040b0b8290 */ /* 0x000fe4000fffe0ff */
[----:B------:R-:W-:Y:S02]  /*6970*/  UIMAD UR7, UR45, UR8, UR38 ;  /* 0x000000082d0772a4 */ /* 0x000fe4000f8e0226 */
[----:B------:R-:W-:Y:S02]  /*6980*/  @!UP0 UIMAD UR6, UR11, UR44, UR5 ;  /* 0x0000002c0b0682a4 */ /* 0x000fe4000f8e0205 */
[----:B------:R-:W-:Y:S01]  /*6990*/  UIMAD UR4, UR58, UR9, UR37 ;  /* 0x000000093a0472a4 */ /* 0x000fe2000f8e0225 */
[----:B------:R-:W-:Y:S02]  /*69a0*/  @!UP0 UMOV UR5, UR10 ;  /* 0x0000000a00058c82 */ /* 0x000fe40008000000 */
[----:B------:R-:W-:Y:S02]  /*69b0*/  UIMAD UR38, UR5, UR45, UR7 ;  /* 0x0000002d052672a4 */ /* 0x000fe4000f8e0207 */
[----:B------:R-:W-:Y:S11]  /*69c0*/  UIMAD UR37, UR6, UR58, UR4 ;  /* 0x0000003a062572a4 */ /* 0x000ff6000f8e0204 */
[----:B------:R-:W-:Y:S01]  /*69d0*/  @!UPT UIADD3 URZ, UPT, UPT, URZ, URZ, URZ ;  /* 0x000000fffffff290 */ /* 0x000fe2000fffe0ff */
.L_x_105:
[----:B------:R-:W-:Y:S01]  /*69e0*/  UISETP.NE.AND UP0, UPT, UR41, 0x1, UPT ;  /* 0x000000012900788c */ /* 0x000fe2000bf05270 */
[----:B------:R-:W-:Y:S01]  /*69f0*/  LOP3.LUT P0, RZ, R144, 0x3f0, RZ, 0xc0, !PT ;  /* 0x000003f090ff7812 */ /* 0x000fe2000780c0ff */
[----:B------:R-:W-:Y:S01]  /*6a00*/  USHF.L.U32 UR53, UR20, 0x8, URZ ;  /* 0x0000000814357899 */ /* 0x000fe200080006ff */
[----:B------:R-:W-:Y:S01]  /*6a10*/  BSSY.RECONVERGENT B6, `(.L_x_106) ;  /* 0x0000034000067945 */ /* 0x000fe20003800200 */
[----:B------:R-:W-:Y:S01]  /*6a20*/  USHF.L.U32 UR50, UR28, 0x7, URZ ;  /* 0x000000071c327899 */ /* 0x000fe200080006ff */
[----:B------:R-:W-:Y:S06]  /*6a30*/  IADD3 R146, PT, PT, R146, 0x1, RZ ;  /* 0x0000000192927810 */ /* 0x000fec0007ffe0ff */
[----:B------:R-:W3:Y:S01]  /*6a40*/  @!UP0 LDCU.128 UR12, c[0x0][0xf10] ;  /* 0x0001e200ff0c87ac */ /* 0x000ee20008000c00 */
[----:B------:R-:W4:Y:S01]  /*6a50*/  @!UP0 LDCU UR5, c[0x0][0xf0c] ;  /* 0x0001e180ff0587ac */ /* 0x000f220008000800 */
[----:B------:R-:W1:Y:S01]  /*6a60*/  @!UP0 LDCU UR10, c[0x0][0xf20] ;  /* 0x0001e400ff0a87ac */ /* 0x000e620008000800 */
[----:B---3--:R-:W-:Y:S02]  /*6a70*/  UIMAD.WIDE.U32 UR8, UR38, UR12, URZ ;  /* 0x0000000c260872a5 */ /* 0x008fe4000f8e00ff */
[----:B------:R-:W-:Y:S02]  /*6a80*/  UIMAD.WIDE.U32 UR6, UR37, UR15, URZ ;  /* 0x0000000f250672a5 */ /* 0x000fe4000f8e00ff */
[----:B------:R-:W-:Y:S03]  /*6a90*/  @!UP0 UISETP.NE.AND UP1, UPT, UR14, 0x1, UPT ;  /* 0x000000010e00888c */ /* 0x000fe6000bf25270 */
[----:B------:R-:W-:Y:S01]  /*6aa0*/  @!UP0 UMOV UR4, UR9 ;  /* 0x0000000900048c82 */ /* 0x000fe20008000000 */
[----:B----4-:R-:W-:Y:S02]  /*6ab0*/  @!UP0 UISETP.NE.AND UP2, UPT, UR5, 0x1, UPT ;  /* 0x000000010500888c */ /* 0x010fe4000bf45270 */
[----:B------:R-:W-:Y:S01]  /*6ac0*/  @!UP0 USHF.R.U32.HI UR4, URZ, UR13, UR4 ;  /* 0x0000000dff048299 */ /* 0x000fe20008011604 */
[----:B------:R-:W-:Y:S02]  /*6ad0*/  @!UP0 UMOV UR6, UR7 ;  /* 0x0000000700068c82 */ /* 0x000fe40008000000 */
[----:B-1----:R-:W-:Y:S02]  /*6ae0*/  @!UP0 USHF.R.U32.HI UR6, URZ, UR10, UR6 ;  /* 0x0000000aff068299 */ /* 0x002fe40008011606 */
[----:B------:R-:W-:Y:S02]  /*6af0*/  @!UP0 USEL UR7, UR38, UR4, !UP2 ;  /* 0x0000000426078287 */ /* 0x000fe4000d000000 */
[----:B------:R-:W-:Y:S04]  /*6b00*/  @!UP0 USEL UR6, UR37, UR6, !UP1 ;  /* 0x0000000625068287 */ /* 0x000fe8000c800000 */
[----:B------:R-:W-:Y:S02]  /*6b10*/  @!UP0 UIADD3 UR4, UPT, UPT, -UR7, UR6, URZ ;  /* 0x0000000607048290 */ /* 0x000fe4000fffe1ff */
[----:B------:R-:W-:Y:S02]  /*6b20*/  @!UP0 UIADD3 UR6, UPT, UPT, UR7, -UR6, URZ ;  /* 0x8000000607068290 */ /* 0x000fe4000fffe0ff */
[----:B------:R-:W-:Y:S02]  /*6b30*/  @!UP0 UIMAD UR38, UR4, UR5, UR38 ;  /* 0x00000005042682a4 */ /* 0x000fe4000f8e0226 */
[----:B------:R-:W-:Y:S01]  /*6b40*/  @!UP0 UIMAD UR37, UR6, UR14, UR37 ;  /* 0x0000000e062582a4 */ /* 0x000fe2000f8e0225 */
[----:B------:R-:W-:Y:S11]  /*6b50*/  @!P0 BRA `(.L_x_107) ;  /* 0x00000000007c8947 */ /* 0x000ff60003800000 */
[----:B------:R-:W1:Y:S01]  /*6b60*/  LDCU.64 UR8, c[0x4][0x80] ;  /* 0x01001000ff0877ac */ /* 0x000e620008000a00 */
[----:B------:R-:W-:Y:S01]  /*6b70*/  MOV R16, 0x0 ;  /* 0x0000000000107802 */ /* 0x000fe20000000f00 */
[----:B------:R-:W-:Y:S02]  /*6b80*/  HFMA2 R12, -RZ, RZ, 0, 5.9604644775390625e-08 ;  /* 0x00000001ff0c7431 */ /* 0x000fe400000001ff */
[----:B------:R-:W-:Y:S01]  /*6b90*/  IMAD.MOV.U32 R8, RZ, RZ, 0x70 ;  /* 0x00000070ff087424 */ /* 0x000fe200078e00ff */
[----:B------:R3:W4:Y:S01]  /*6ba0*/  LDC.64 R14, c[0x4][R16] ;  /* 0x01000000100e7b82 */ /* 0x0007220000000a00 */
[----:B------:R-:W2:Y:S01]  /*6bb0*/  LDCU.64 UR6, c[0x4][0x88] ;  /* 0x01001100ff0677ac */ /* 0x000ea20008000a00 */
[----:B------:R-:W-:Y:S01]  /*6bc0*/  IMAD.MOV.U32 R13, RZ, RZ, RZ ;  /* 0x000000ffff0d7224 */ /* 0x000fe200078e00ff */
[----:B------:R-:W2:Y:S01]  /*6bd0*/  LDCU.64 UR4, c[0x4][0x8] ;  /* 0x01000100ff0477ac */ /* 0x000ea20008000a00 */
[----:B-1----:R-:W-:Y:S01]  /*6be0*/  MOV R5, UR9 ;  /* 0x0000000900057c02 */ /* 0x002fe20008000f00 */
[----:B------:R-:W-:Y:S01]  /*6bf0*/  IMAD.U32 R4, RZ, RZ, UR8 ;  /* 0x00000008ff047e24 */ /* 0x000fe2000f8e00ff */
[----:B--2---:R-:W-:Y:S01]  /*6c00*/  MOV R7, UR7 ;  /* 0x0000000700077c02 */ /* 0x004fe20008000f00 */
[----:B------:R-:W-:Y:S01]  /*6c10*/  IMAD.U32 R6, RZ, RZ, UR6 ;  /* 0x00000006ff067e24 */ /* 0x000fe2000f8e00ff */
[----:B------:R-:W-:Y:S01]  /*6c20*/  MOV R11, UR5 ;  /* 0x00000005000b7c02 */ /* 0x000fe20008000f00 */
[----:B------:R-:W-:Y:S02]  /*6c30*/  IMAD.U32 R10, RZ, RZ, UR4 ;  /* 0x00000004ff0a7e24 */ /* 0x000fe4000f8e00ff */
[----:B------:R-:W-:Y:S07]  /*6c40*/  LEPC R20, `(.L_x_108) ;  /* 0x000000001014794e */ /* 0x000fee0000000000 */
[----:B---345:R-:W-:Y:S05]  /*6c50*/  CALL.ABS.NOINC R14 ;  /* 0x000000000e007343 */ /* 0x038fea0003c00000 */
.L_x_108:
[----:B------:R-:W1:Y:S01]  /*6c60*/  LDCU.64 UR8, c[0x4][0x80] ;  /* 0x01001000ff0877ac */ /* 0x000e620008000a00 */
[----:B------:R-:W2:Y:S01]  /*6c70*/  LDC.64 R16, c[0x4][R16] ;  /* 0x0100000010107b82 */ /* 0x000ea20000000a00 */
[----:B------:R-:W-:Y:S02]  /*6c80*/  HFMA2 R12, -RZ, RZ, 0, 5.9604644775390625e-08 ;  /* 0x00000001ff0c7431 */ /* 0x000fe400000001ff */
[----:B------:R-:W-:Y:S02]  /*6c90*/  IMAD.MOV.U32 R8, RZ, RZ, 0x70 ;  /* 0x00000070ff087424 */ /* 0x000fe400078e00ff */
[----:B------:R-:W-:Y:S01]  /*6ca0*/  IMAD.MOV.U32 R13, RZ, RZ, RZ ;  /* 0x000000ffff0d7224 */ /* 0x000fe200078e00ff */
[----:B------:R-:W3:Y:S01]  /*6cb0*/  LDCU.64 UR6, c[0x4][0x88] ;  /* 0x01001100ff0677ac */ /* 0x000ee20008000a00 */
[----:B------:R-:W4:Y:S01]  /*6cc0*/  LDCU.64 UR4, c[0x4][0x8] ;  /* 0x01000100ff0477ac */ /* 0x000f220008000a00 */
[----:B-1----:R-:W-:Y:S02]  /*6cd0*/  MOV R4, UR8 ;  /* 0x0000000800047c02 */ /* 0x002fe40008000f00 */
[----:B------:R-:W-:Y:S02]  /*6ce0*/  MOV R5, UR9 ;  /* 0x0000000900057c02 */ /* 0x000fe40008000f00 */
[----:B---3--:R-:W-:Y:S01]  /*6cf0*/  MOV R7, UR7 ;  /* 0x0000000700077c02 */ /* 0x008fe20008000f00 */
[----:B------:R-:W-:Y:S01]  /*6d00*/  IMAD.U32 R6, RZ, RZ, UR6 ;  /* 0x00000006ff067e24 */ /* 0x000fe2000f8e00ff */
[----:B----4-:R-:W-:Y:S01]  /*6d10*/  MOV R11, UR5 ;  /* 0x00000005000b7c02 */ /* 0x010fe20008000f00 */
[----:B------:R-:W-:Y:S02]  /*6d20*/  IMAD.U32 R10, RZ, RZ, UR4 ;  /* 0x00000004ff0a7e24 */ /* 0x000fe4000f8e00ff */
[----:B------:R-:W-:Y:S07]  /*6d30*/  LEPC R20, `(.L_x_107) ;  /* 0x000000001014794e */ /* 0x000fee0000000000 */
[----:B--2---:R-:W-:Y:S05]  /*6d40*/  CALL.ABS.NOINC R16 ;  /* 0x0000000010007343 */ /* 0x004fea0003c00000 */
.L_x_107:
[----:B------:R-:W-:Y:S05]  /*6d50*/  BSYNC.RECONVERGENT B6 ;  /* 0x0000000000067941 */ /* 0x000fea0003800200 */
.L_x_106:
[----:B------:R-:W-:Y:S02]  /*6d60*/  R2UR UR6, R143 ;  /* 0x000000008f0672ca */ /* 0x000fe400000e0000 */
[----:B------:R-:W-:Y:S02]  /*6d70*/  R2UR UR5, R154 ;  /* 0x000000009a0572ca */ /* 0x000fe400000e0000 */
[----:B------:R-:W-:Y:S02]  /*6d80*/  R2UR UR4, R153 ;  /* 0x00000000990472ca */ /* 0x000fe400000e0000 */
[----:B------:R-:W-:Y:S02]  /*6d90*/  ISETP.NE.U32.AND P4, PT, R136, RZ, PT ;  /* 0x000000ff8800720c */ /* 0x000fe40003f85070 */
[----:B------:R-:W-:Y:S02]  /*6da0*/  ISETP.NE.U32.AND P2, PT, RZ, UR60, PT ;  /* 0x0000003cff007c0c */ /* 0x000fe4000bf45070 */
[----:B------:R-:W-:Y:S02]  /*6db0*/  ISETP.NE.AND.EX P4, PT, R137, RZ, PT, P4 ;  /* 0x000000ff8900720c */ /* 0x000fe40003f85340 */
[----:B------:R-:W-:Y:S01]  /*6dc0*/  ISETP.NE.AND.EX P2, PT, RZ, UR61, PT, P2 ;  /* 0x0000003dff007c0c */ /* 0x000fe2000bf45320 */
[----:B------:R-:W-:Y:S02]  /*6dd0*/  UISETP.NE.AND UP2, UPT, UR6, URZ, UPT ;  /* 0x000000ff0600728c */ /* 0x000fe4000bf45270 */
[----:B------:R-:W-:Y:S04]  /*6de0*/  UISETP.NE.U32.AND UP0, UPT, UR5, URZ, UPT ;  /* 0x000000ff0500728c */ /* 0x000fe8000bf05070 */
[----:B------:R-:W-:Y:S01]  /*6df0*/  UISETP.NE.AND.EX UP1, UPT, UR4, URZ, UPT, UP0 ;  /* 0x000000ff0400728c */ /* 0x000fe2000bf25300 */
[----:B------:R-:W-:Y:S01]  /*6e00*/  PLOP3.LUT P1, PT, PT, PT, UP2, 0x80, 0x8 ;  /* 0x000000000008781c */ /* 0x000fe20003f2f028 */
[----:B------:R-:W-:Y:S03]  /*6e10*/  UPLOP3.LUT UP0, UPT, UPT, UPT, UPT, 0x40, 0x4 ;  /* 0x000000000004789c */ /* 0x000fe60003f0e870 */
[----:B------:R-:W-:Y:S06]  /*6e20*/  @UP2 UPLOP3.LUT UP0, UPT, UPT, UPT, UP1, 0x80, 0x8 ;  /* 0x000000000008289c */ /* 0x000fec0003f0f010 */
[----:B------:R-:W-:Y:S01]  /*6e30*/  PLOP3.LUT P0, PT, PT, PT, UP0, 0x80, 0x8 ;  /* 0x000000000008781c */ /* 0x000fe20003f0f008 */
[----:B------:R-:W-:Y:S01]  /*6e40*/  @!UPT UIADD3 URZ, UPT, UPT, URZ, URZ, URZ ;  /* 0x000000fffffff290 */ /* 0x000fe2000fffe0ff */
[----:B------:R-:W-:Y:S11]  /*6e50*/  BRA.U !UP1, `(.L_x_109) ;  /* 0x0000000109407547 */ /* 0x000ff6000b800000 */
[----:B------:R-:W-:Y:S01]  /*6e60*/  UISETP.NE.U32.AND UP0, UPT, UR60, URZ, UPT ;  /* 0x000000ff3c00728c */ /* 0x000fe2000bf05070 */
[----:B------:R-:W-:Y:S01]  /*6e70*/  R2UR UR6, R154 ;  /* 0x000000009a0672ca */ /* 0x000fe200000e0000 */
[----:B------:R-:W1:Y:S01]  /*6e80*/  LDCU.64 UR8, c[0x0][0x358] ;  /* 0x00006b00ff0877ac */ /* 0x000e620008000a00 */
[----:B------:R-:W-:Y:S02]  /*6e90*/  HFMA2 R139, -RZ, RZ, 0, 5.9604644775390625e-08 ;  /* 0x00000001ff8b7431 */ /* 0x000fe400000001ff */
[----:B--2---:R-:W-:Y:S01]  /*6ea0*/  IMAD.MOV.U32 R0, RZ, RZ, 0x1 ;  /* 0x00000001ff007424 */ /* 0x004fe200078e00ff */
[----:B------:R-:W-:Y:S06]  /*6eb0*/  UISETP.NE.AND.EX UP0, UPT, UR61, URZ, UPT, UP0 ;  /* 0x000000ff3d00728c */ /* 0x000fec000bf05300 */
[----:B------:R-:W-:Y:S05]  /*6ec0*/  PLOP3.LUT P3, PT, PT, PT, UP0, 0x80, 0x8 ;  /* 0x000000000008781c */ /* 0x000fea0003f6f008 */
[----:B------:R-:W2:Y:S01]  /*6ed0*/  @UP0 LDCU.64 UR4, c[0x0][0xc88] ;  /* 0x00019100ff0407ac */ /* 0x000ea20008000a00 */
[----:B------:R-:W-:Y:S07]  /*6ee0*/  @UP0 UIMAD UR6, UR36, UR6, URZ ;  /* 0x00000006240602a4 */ /* 0x000fee000f8e02ff */
[----:B------:R-:W-:Y:S01]  /*6ef0*/  @!P3 PRMT R139, R0, 0x7610, R139 ;  /* 0x00007610008bb816 */ /* 0x000fe2000000008b */
[----:B--2---:R-:W-:Y:S06]  /*6f00*/  @UP0 UIMAD.WIDE UR4, UR6, 0x4, UR4 ;  /* 0x00000004060408a5 */ /* 0x004fec000f8e0204 */
[----:B------:R-:W-:Y:S02]  /*6f10*/  IMAD.U32 R4, RZ, RZ, UR4 ;  /* 0x00000004ff047e24 */ /* 0x000fe4000f8e00ff */
[----:B------:R-:W-:Y:S03]  /*6f20*/  IMAD.U32 R5, RZ, RZ, UR5 ;  /* 0x00000005ff057e24 */ /* 0x000fe6000f8e00ff */
[----:B------:R-:W2:Y:S02]  /*6f30*/  @!UP0 LDCU UR4, c[0x0][0xc80] ;  /* 0x00019000ff0487ac */ /* 0x000ea40008000800 */
[----:B-1---5:R1:W5:Y:S02]  /*6f40*/  @P3 LDG.E R71, desc[UR8][R4.64] ;  /* 0x0000000804473981 */ /* 0x022364000c1e1900 */
[----:B-12---:R-:W-:Y:S02]  /*6f50*/  @!P3 MOV R71, UR4 ;  /* 0x000000040047bc02 */ /* 0x006fe40008000f00 */
.L_x_109:
[----:B------:R-:W-:Y:S05]  /*6f60*/  @!P4 BRA `(.L_x_110) ;  /* 0x000000000024c947 */ /* 0x000fea0003800000 */
[----:B------:R-:W-:Y:S01]  /*6f70*/  ISETP.NE.U32.AND P3, PT, R134, RZ, PT ;  /* 0x000000ff8600720c */ /* 0x000fe20003f65070 */
[----:B------:R-:W1:Y:S03]  /*6f80*/  LDCU.64 UR4, c[0x0][0x358] ;  /* 0x00006b00ff0477ac */ /* 0x000e660008000a00 */
[----:B------:R-:W-:Y:S11]  /*6f90*/  ISETP.NE.AND.EX P3, PT, R135, RZ, PT, P3 ;  /* 0x000000ff8700720c */ /* 0x000ff60003f65330 */
[----:B------:R-:W-:Y:S02]  /*6fa0*/  @!UPT UIADD3 URZ, UPT, UPT, URZ, URZ, URZ ;  /* 0x000000fffffff290 */ /* 0x000fe4000fffe0ff */
[----:B------:R-:W3:Y:S01]  /*6fb0*/  @P3 LDC.64 R4, c[0x0][0xca8] ;  /* 0x00032a00ff043b82 */ /* 0x000ee20000000a00 */
[----:B--2---:R-:W-:Y:S04]  /*6fc0*/  @P3 IMAD R0, R136, UR36, RZ ;  /* 0x0000002488003c24 */ /* 0x004fe8000f8e02ff */
[----:B---3--:R-:W-:Y:S05]  /*6fd0*/  @P3 IMAD.WIDE R4, R0, 0x4, R4 ;  /* 0x0000000400043825 */ /* 0x008fea00078e0204 */
[----:B-1---5:R1:W5:Y:S02]  /*6fe0*/  @P3 LDG.E R68, desc[UR4][R4.64] ;  /* 0x0000000404443981 */ /* 0x022364000c1e1900 */
[----:B-1----:R-:W3:Y:S02]  /*6ff0*/  @!P3 LDC R68, c[0x0][0xca0] ;  /* 0x00032800ff44bb82 */ /* 0x002ee40000000800 */
.L_x_110:
[----:B-----5:R-:W-:Y:S01]  /*7000*/  FSETP.NEU.AND P3, PT, R71, RZ, PT ;  /* 0x000000ff4700720b */ /* 0x020fe20003f6d000 */
[----:B------:R-:W-:Y:S01]  /*7010*/  IMAD.SHL.U32 R164, R133, 0x2, RZ ;  /* 0x0000000285a47824 */ /* 0x000fe200078e00ff */
[----:B------:R-:W-:Y:S01]  /*7020*/  SEL R5, RZ, 0xffffffff, P2 ;  /* 0xffffffffff057807 */ /* 0x000fe20001000000 */
[----:B------:R-:W-:Y:S01]  /*7030*/  IMAD.SHL.U32 R78, R150, 0x10, RZ ;  /* 0x00000010964e7824 */ /* 0x000fe200078e00ff */
[----:B------:R-:W-:Y:S01]  /*7040*/  @P1 LOP3.LUT P2, RZ, R139, 0xff, RZ, 0xc0, !PT ;  /* 0x000000ff8bff1812 */ /* 0x000fe2000784c0ff */
[----:B------:R-:W-:Y:S01]  /*7050*/  VIADD R163, R164, UR46 ;  /* 0x0000002ea4a37c36 */ /* 0x000fe20008000000 */
[----:B------:R-:W-:Y:S01]  /*7060*/  @P1 SEL R4, RZ, 0xffffffff, P3 ;  /* 0xffffffffff041807 */ /* 0x000fe20001800000 */
[----:B------:R-:W-:Y:S01]  /*7070*/  IMAD.MOV.U32 R94, RZ, RZ, -0x10 ;  /* 0xfffffff0ff5e7424 */ /* 0x000fe200078e00ff */
[----:B------:R-:W-:Y:S01]  /*7080*/  LOP3.LUT R149, R149, 0x1, RZ, 0x3c, !PT ;  /* 0x0000000195957812 */ /* 0x000fe200078e3cff */
[----:B------:R-:W-:Y:S01]  /*7090*/  IMAD.SHL.U32 R92, R151, 0x10, RZ ;  /* 0x00000010975c7824 */ /* 0x000fe200078e00ff */
[----:B------:R-:W-:Y:S01]  /*70a0*/  @P0 SEL R4, R5, R4, !P2 ;  /* 0x0000000405040207 */ /* 0x000fe20005000000 */
[C---:B------:R-:W-:Y:S01]  /*70b0*/  IMAD.IADD R147, R163.reuse, 0x1, R78 ;  /* 0x00000001a3937824 */ /* 0x040fe200078e024e */
[----:B------:R-:W-:Y:S01]  /*70c0*/  PLOP3.LUT P0, PT, PT, PT, UP1, 0x80, 0x8 ;  /* 0x000000000008781c */ /* 0x000fe20003f0f018 */
[----:B------:R-:W-:Y:S01]  /*70d0*/  IMAD.U32 R3, RZ, RZ, UR39 ;  /* 0x00000027ff037e24 */ /* 0x000fe2000f8e00ff */
[----:B------:R-:W-:Y:S01]  /*70e0*/  @P1 LOP3.LUT R4, R4, 0x1, RZ, 0xc0, !PT ;  /* 0x0000000104041812 */ /* 0x000fe200078ec0ff */
[----:B------:R-:W-:Y:S01]  /*70f0*/  IMAD.IADD R162, R163, 0x1, R92 ;  /* 0x00000001a3a27824 */ /* 0x000fe200078e025c */
[----:B------:R-:W-:Y:S01]  /*7100*/  LOP3.LUT P4, R145, R139, 0xff, RZ, 0xc0, !PT ;  /* 0x000000ff8b917812 */ /* 0x000fe2000788c0ff */
[--C-:B------:R-:W-:Y:S01]  /*7110*/  IMAD.IADD R159, R92, 0x1, R147.reuse ;  /* 0x000000015c9f7824 */ /* 0x100fe200078e0293 */
[----:B------:R-:W-:Y:S01]  /*7120*/  ISETP.NE.U32.OR P5, PT, R4, 0x1, !P1 ;  /* 0x000000010400780c */ /* 0x000fe20004fa5470 */
[----:B------:R-:W-:Y:S01]  /*7130*/  IMAD.U32 R4, RZ, RZ, UR39 ;  /* 0x00000027ff047e24 */ /* 0x000fe2000f8e00ff */
[----:B------:R-:W-:Y:S01]  /*7140*/  BSSY B1, `(.L_x_111) ;  /* 0x000004a000017945 */ /* 0x000fe20003800000 */
[----:B------:R-:W-:Y:S01]  /*7150*/  IMAD.MOV.U32 R79, RZ, RZ, 0x1 ;  /* 0x00000001ff4f7424 */ /* 0x000fe200078e00ff */
[----:B------:R-:W-:Y:S01]  /*7160*/  P2R R157, PR, RZ, 0x20 ;  /* 0x00000020ff9d7803 */ /* 0x000fe20000000000 */
[----:B------:R-:W-:Y:S01]  /*7170*/  IMAD.MOV.U32 R77, RZ, RZ, RZ ;  /* 0x000000ffff4d7224 */ /* 0x000fe200078e00ff */
[----:B--2---:R-:W-:Y:S02]  /*7180*/  SHF.L.U32 R0, R4, 0x1f, RZ ;  /* 0x0000001f04007819 */ /* 0x004fe400000006ff */
[----:B------:R-:W-:Y:S02]  /*7190*/  CS2R R130, SRZ ;  /* 0x0000000000827805 */ /* 0x000fe4000001ff00 */
[----:B------:R-:W-:Y:S02]  /*71a0*/  SEL R4, RZ, 0xffffffff, P3 ;  /* 0xffffffffff047807 */ /* 0x000fe40001800000 */
[----:B------:R-:W-:Y:S02]  /*71b0*/  CS2R R128, SRZ ;  /* 0x0000000000807805 */ /* 0x000fe4000001ff00 */
[----:B------:R-:W-:Y:S02]  /*71c0*/  CS2R R122, SRZ ;  /* 0x00000000007a7805 */ /* 0x000fe4000001ff00 */
[----:B------:R-:W-:Y:S02]  /*71d0*/  CS2R R120, SRZ ;  /* 0x0000000000787805 */ /* 0x000fe4000001ff00 */
[----:B------:R-:W-:Y:S02]  /*71e0*/  @P0 SEL R4, R5, R4, !P4 ;  /* 0x0000000405040207 */ /* 0x000fe40006000000 */
[----:B------:R-:W-:Y:S02]  /*71f0*/  CS2R R114, SRZ ;  /* 0x0000000000727805 */ /* 0x000fe4000001ff00 */
[----:B------:R-:W-:Y:S02]  /*7200*/  @P5 SHF.L.U32 R6, R149, 0x1f, RZ ;  /* 0x0000001f95065819 */ /* 0x000fe400000006ff */
[----:B------:R-:W-:Y:S02]  /*7210*/  CS2R R112, SRZ ;  /* 0x0000000000707805 */ /* 0x000fe4000001ff00 */
[----:B------:R-:W-:Y:S02]  /*7220*/  LOP3.LUT R4, R4, 0x1, RZ, 0xc0, !PT ;  /* 0x0000000104047812 */ /* 0x000fe400078ec0ff */
[----:B------:R-:W-:Y:S01]  /*7230*/  CS2R R106, SRZ ;  /* 0x00000000006a7805 */ /* 0x000fe2000001ff00 */
[----:B------:R-:W1:Y:S01]  /*7240*/  @P5 SYNCS.PHASECHK.TRANS64.TRYWAIT P2, [UR46+0x40], R6 ;  /* 0x00004006ff0055a7 */ /* 0x000e62000804112e */
[----:B------:R-:W-:Y:S02]  /*7250*/  ISETP.NE.AND P0, PT, RZ, UR39, PT ;  /* 0x00000027ff007c0c */ /* 0x000fe4000bf05270 */
[----:B------:R-:W-:Y:S02]  /*7260*/  CS2R R104, SRZ ;  /* 0x0000000000687805 */ /* 0x000fe4000001ff00 */
[----:B------:R-:W-:Y:S02]  /*7270*/  ISETP.NE.U32.AND P3, PT, R4, 0x1, PT ;  /* 0x000000010400780c */ /* 0x000fe40003f65070 */
[----:B------:R-:W-:Y:S02]  /*7280*/  CS2R R98, SRZ ;  /* 0x0000000000627805 */ /* 0x000fe4000001ff00 */
[----:B------:R-:W-:Y:S02]  /*7290*/  CS2R R96, SRZ ;  /* 0x0000000000607805 */ /* 0x000fe4000001ff00 */
[----:B------:R-:W-:Y:S02]  /*72a0*/  CS2R R90, SRZ ;  /* 0x00000000005a7805 */ /* 0x000fe4000001ff00 */
[----:B------:R-:W-:Y:S02]  /*72b0*/  P2R R93, PR, RZ, 0x8 ;  /* 0x00000008ff5d7803 */ /* 0x000fe40000000000 */
[----:B------:R-:W-:Y:S02]  /*72c0*/  CS2R R88, SRZ ;  /* 0x0000000000587805 */ /* 0x000fe4000001ff00 */
[----:B------:R-:W-:Y:S02]  /*72d0*/  ISETP.NE.U32.AND P3, PT, R138, 0x1, PT ;  /* 0x000000018a00780c */ /* 0x000fe40003f65070 */
[----:B------:R-:W-:Y:S02]  /*72e0*/  CS2R R82, SRZ ;  /* 0x0000000000527805 */ /* 0x000fe4000001ff00 */
[----:B------:R-:W-:Y:S02]  /*72f0*/  CS2R R80, SRZ ;  /* 0x0000000000507805 */ /* 0x000fe4000001ff00 */
[----:B------:R-:W-:Y:S02]  /*7300*/  CS2R R86, SRZ ;  /* 0x0000000000567805 */ /* 0x000fe4000001ff00 */
[----:B------:R-:W-:Y:S02]  /*7310*/  SEL R94, R94, 0x10, !P3 ;  /* 0x000000105e5e7807 */ /* 0x000fe40005800000 */
[----:B------:R-:W-:Y:S01]  /*7320*/  CS2R R84, SRZ ;  /* 0x0000000000547805 */ /* 0x000fe2000001ff00 */
[----:B------:R-:W-:Y:S01]  /*7330*/  IMAD R69, R3, 0xc0, R2 ;  /* 0x000000c003457824 */ /* 0x000fe200078e0202 */
[----:B------:R2:W4:Y:S01]  /*7340*/  SYNCS.PHASECHK.TRANS64.TRYWAIT P1, [UR46+0xb0], R0 ;  /* 0x0000b000ff0075a7 */ /* 0x000522000802112e */
[----:B------:R-:W-:Y:S01]  /*7350*/  SEL R70, RZ, 0xc0, P0 ;  /* 0x000000c0ff467807 */ /* 0x000fe20000000000 */
[----:B------:R-:W-:Y:S02]  /*7360*/  IMAD.IADD R163, R163, 0x1, R94 ;  /* 0x00000001a3a37824 */ /* 0x000fe400078e025e */
[C---:B------:R-:W-:Y:S02]  /*7370*/  IMAD.IADD R161, R94.reuse, 0x1, R162 ;  /* 0x000000015ea17824 */ /* 0x040fe400078e02a2 */
[C---:B------:R-:W-:Y:S02]  /*7380*/  IMAD.IADD R160, R94.reuse, 0x1, R147 ;  /* 0x000000015ea07824 */ /* 0x040fe400078e0293 */
[----:B------:R-:W-:Y:S01]  /*7390*/  IMAD.IADD R158, R94, 0x1, R159 ;  /* 0x000000015e9e7824 */ /* 0x000fe200078e029f */
[----:B-1----:R-:W-:Y:S01]  /*73a0*/  @P5 SEL R79, RZ, 0x1, !P2 ;  /* 0x00000001ff4f5807 */ /* 0x002fe20005000000 */
[----:B--2---:R-:W-:Y:S06]  /*73b0*/  @!P5 BRA `(.L_x_112) ;  /* 0x000000000088d947 */ /* 0x004fec0003800000 */
[----:B------:R-:W-:Y:S01]  /*73c0*/  IMAD.MOV.U32 R131, RZ, RZ, RZ ;  /* 0x000000ffff837224 */ /* 0x000fe200078e00ff */
[----:B------:R-:W-:Y:S01]  /*73d0*/  ISETP.NE.AND P0, PT, R79, RZ, PT ;  /* 0x000000ff4f00720c */ /* 0x000fe20003f05270 */
[----:B------:R-:W-:Y:S01]  /*73e0*/  BSSY B0, `(.L_x_113) ;  /* 0x0000014000007945 */ /* 0x000fe20003800000 */
[----:B------:R-:W-:Y:S02]  /*73f0*/  CS2R R86, SRZ ;  /* 0x0000000000567805 */ /* 0x000fe4000001ff00 */
        /* <DEDUP_REMOVED lines=13> */
[----:B------:R-:W-:Y:S01]  /*74d0*/  CS2R R128, SRZ ;  /* 0x0000000000807805 */ /* 0x000fe2000001ff00 */
[----:B------:R-:W-:Y:S06]  /*74e0*/  @P0 BRA `(.L_x_114) ;  /* 0x00000000000c0947 */ /* 0x000fec0003800000 */
[----:B------:R-:W-:Y:S04]  /*74f0*/  SHF.L.U32 R4, R149, 0x1f, RZ ;  /* 0x0000001f95047819 */ /* 0x000fe800000006ff */
[----:B------:R-:W1:Y:S02]  /*7500*/  SYNCS.PHASECHK.TRANS64.TRYWAIT P0, [UR46+0x40], R4 ;  /* 0x00004004ff0075a7 */ /* 0x000e64000800112e */
[----:B-1----:R-:W-:Y:S05]  /*7510*/  @!P0 BRA `(.L_x_115) ;  /* 0x0000005c00888947 */ /* 0x002fea0003800000 */
.L_x_114:
[----:B------:R-:W-:Y:S05]  /*7520*/  BSYNC B0 ;  /* 0x0000000000007941 */ /* 0x000fea0003800000 */
.L_x_113:
[----:B------:R-:W-:Y:S01]  /*7530*/  ISETP.NE.AND P0, PT, R93, RZ, PT ;  /* 0x000000ff5d00720c */ /* 0x000fe20003f05270 */
[----:B------:R-:W-:Y:S11]  /*7540*/  HFMA2 R77, -RZ, RZ, 0, 5.9604644775390625e-08 ;  /* 0x00000001ff4d7431 */ /* 0x000ff600000001ff */
[----:B------:R-:W-:Y:S01]  /*7550*/  @!UPT UIADD3 URZ, UPT, UPT, URZ, URZ, URZ ;  /* 0x000000fffffff290 */ /* 0x000fe2000fffe0ff */
[----:B------:R2:W1:Y:S04]  /*7560*/  @P0 LDS.128 R84, [R164+UR46+0x400] ;  /* 0x0004002ea4540984 */ /* 0x0004680008000c00 */
[----:B------:R2:W1:Y:S04]  /*7570*/  @P0 LDS.128 R80, [R163+0x400] ;  /* 0x00040000a3500984 */ /* 0x0004680000000c00 */
[----:B------:R2:W1:Y:S04]  /*7580*/  @P0 LDS.128 R88, [R162+0x400] ;  /* 0x00040000a2580984 */ /* 0x0004680000000c00 */
[----:B------:R2:W1:Y:S04]  /*7590*/  @P0 LDS.128 R96, [R161+0x400] ;  /* 0x00040000a1600984 */ /* 0x0004680000000c00 */
[----:B------:R2:W1:Y:S04]  /*75a0*/  @P0 LDS.128 R104, [R147+0x400] ;  /* 0x0004000093680984 */ /* 0x0004680000000c00 */
[----:B------:R2:W1:Y:S04]  /*75b0*/  @P0 LDS.128 R112, [R160+0x400] ;  /* 0x00040000a0700984 */ /* 0x0004680000000c00 */
[----:B------:R2:W1:Y:S04]  /*75c0*/  @P0 LDS.128 R120, [R159+0x400] ;  /* 0x000400009f780984 */ /* 0x0004680000000c00 */
[----:B------:R2:W1:Y:S02]  /*75d0*/  @P0 LDS.128 R128, [R158+0x400] ;  /* 0x000400009e800984 */ /* 0x0004640000000c00 */
.L_x_112:
[----:B------:R-:W-:Y:S05]  /*75e0*/  BSYNC B1 ;  /* 0x0000000000017941 */ /* 0x000fea0003800000 */
.L_x_111:
[----:B------:R-:W-:Y:S05]  /*75f0*/  IMAD.IADD R64, R69, 0x1, R70 ;  /* 0x0000000145407824 */ /* 0x000fea00078e0246 */
[----:B-1----:R-:W-:Y:S04]  /*7600*/  SHF.R.U32.HI R3, RZ, 0x15, R64 ;  /* 0x00000015ff037819 */ /* 0x002fe80000011640 */
[----:B------:R-:W-:Y:S01]  /*7610*/  LOP3.LUT P0, RZ, R3, 0x3, R140, 0x48, !PT ;  /* 0x0000000303ff7812 */ /* 0x000fe2000780488c */
[----:B------:R-:W-:Y:S01]  /*7620*/  @!UPT UIADD3 URZ, UPT, UPT, URZ, URZ, URZ ;  /* 0x000000fffffff290 */ /* 0x000fe2000fffe0ff */
[----:B----4-:R-:W-:Y:S11]  /*7630*/  @P1 BRA `(.L_x_116) ;  /* 0x0000000000081947 */ /* 0x010ff60003800000 */
[----:B------:R-:W1:Y:S02]  /*7640*/  SYNCS.PHASECHK.TRANS64.TRYWAIT P1, [UR46+0xb0], R0 ;  /* 0x0000b000ff0075a7 */ /* 0x000e64000802112e */
[----:B-1----:R-:W-:Y:S05]  /*7650*/  @!P1 BRA `(.L_x_117) ;  /* 0x0000005c00509947 */ /* 0x002fea0003800000 */
.L_x_116:
[----:B------:R-:W-:Y:S05]  /*7660*/  @!P0 BRA `(.L_x_118) ;  /* 0x0000000000408947 */ /* 0x000fea0003800000 */
[----:B------:R-:W4:Y:S01]  /*7670*/  LDCU.64 UR8, c[0x4][0x70] ;  /* 0x01000e00ff0877ac */ /* 0x000f220008000a00 */
[----:B------:R-:W-:Y:S01]  /*7680*/  MOV R15, 0x0 ;  /* 0x00000000000f7802 */ /* 0x000fe20000000f00 */
[----:B------:R-:W-:Y:S02]  /*7690*/  HFMA2 R12, -RZ, RZ, 0, 5.9604644775390625e-08 ;  /* 0x00000001ff0c7431 */ /* 0x000fe400000001ff */
[----:B------:R-:W-:Y:S02]  /*76a0*/  IMAD.MOV.U32 R8, RZ, RZ, 0x192 ;  /* 0x00000192ff087424 */ /* 0x000fe400078e00ff */
[----:B------:R-:W-:Y:S01]  /*76b0*/  IMAD.MOV.U32 R13, RZ, RZ, RZ ;  /* 0x000000ffff0d7224 */ /* 0x000fe200078e00ff */
[----:B------:R-:W5:Y:S01]  /*76c0*/  LDCU.64 UR6, c[0x4][0x78] ;  /* 0x01000f00ff0677ac */ /* 0x000f620008000a00 */
[----:B------:R-:W1:Y:S01]  /*76d0*/  LDC.64 R14, c[0x4][R15] ;  /* 0x010000000f0e7b82 */ /* 0x000e620000000a00 */
[----:B------:R-:W2:Y:S01]  /*76e0*/  LDCU.64 UR4, c[0x4][0x10] ;  /* 0x01000200ff0477ac */ /* 0x000ea20008000a00 */
[----:B----4-:R-:W-:Y:S01]  /*76f0*/  MOV R5, UR9 ;  /* 0x0000000900057c02 */ /* 0x010fe20008000f00 */
[----:B------:R-:W-:Y:S01]  /*7700*/  IMAD.U32 R4, RZ, RZ, UR8 ;  /* 0x00000008ff047e24 */ /* 0x000fe2000f8e00ff */
[----:B-----5:R-:W-:Y:S01]  /*7710*/  MOV R7, UR7 ;  /* 0x0000000700077c02 */ /* 0x020fe20008000f00 */
[----:B------:R-:W-:Y:S01]  /*7720*/  IMAD.U32 R6, RZ, RZ, UR6 ;  /* 0x00000006ff067e24 */ /* 0x000fe2000f8e00ff */
[----:B--2---:R-:W-:Y:S01]  /*7730*/  MOV R11, UR5 ;  /* 0x00000005000b7c02 */ /* 0x004fe20008000f00 */
[----:B------:R-:W-:Y:S02]  /*7740*/  IMAD.U32 R10, RZ, RZ, UR4 ;  /* 0x00000004ff0a7e24 */ /* 0x000fe4000f8e00ff */
[----:B------:R-:W-:Y:S07]  /*7750*/  LEPC R20, `(.L_x_118) ;  /* 0x000000001014794e */ /* 0x000fee0000000000 */
[----:B-1-3--:R-:W-:Y:S05]  /*7760*/  CALL.ABS.NOINC R14 ;  /* 0x000000000e007343 */ /* 0x00afea0003c00000 */
.L_x_118:
[----:B------:R-:W-:Y:S01]  /*7770*/  SHF.L.U32 R72, R84, 0x10, RZ ;  /* 0x0000001054487819 */ /* 0x000fe200000006ff */
[----:B------:R-:W-:Y:S05]  /*7780*/  WARPSYNC.ALL ;  /* 0x0000000000007948 */ /* 0x000fea0003800000 */
[----:B------:R-:W-:Y:S01]  /*7790*/  R2UR UR4, R64 ;  /* 0x00000000400472ca */ /* 0x000fe200000e0000 */
[----:B------:R-:W-:Y:S01]  /*77a0*/  BSSY.RECONVERGENT B0, `(.L_x_119) ;  /* 0x0000101000007945 */ /* 0x000fe20003800200 */
[----:B------:R-:W-:Y:S02]  /*77b0*/  LOP3.LUT R74, R84, 0xffff0000, RZ, 0xc0, !PT ;  /* 0xffff0000544a7812 */ /* 0x000fe400078ec0ff */
[----:B------:R-:W-:Y:S02]  /*77c0*/  LOP3.LUT R76, R85, 0xffff0000, RZ, 0xc0, !PT ;  /* 0xffff0000554c7812 */ /* 0x000fe400078ec0ff */
[----:B------:R-:W-:Y:S02]  /*77d0*/  SHF.L.U32 R73, R86, 0x10, RZ ;  /* 0x0000001056497819 */ /* 0x000fe400000006ff */
[----:B------:R-:W-:Y:S02]  /*77e0*/  SHF.L.U32 R75, R80, 0x10, RZ ;  /* 0x00000010504b7819 */ /* 0x000fe400000006ff */
[----:B------:R-:W-:Y:S02]  /*77f0*/  R2UR UR5, R155 ;  /* 0x000000009b0572ca */ /* 0x000fe400000e0000 */
[----:B------:R-:W-:Y:S01]  /*7800*/  ISETP.NE.AND P0, PT, R152, RZ, PT ;  /* 0x000000ff9800720c */ /* 0x000fe20003f05270 */
[----:B------:R-:W4:Y:S01]  /*7810*/  LDTM.x64 R4, tmem[UR4] ;  /* 0x00000004000479ee */ /* 0x000f220008340000 */
[----:B------:R-:W-:Y:S09]  /*7820*/  NOP ;  /* 0x0000000000007918 */ /* 0x000ff20000000000 */
[----:B----4-:R-:W-:Y:S01]  /*7830*/  SYNCS.ARRIVE.TRANS64.RED.A1T0 RZ, [UR5], RZ ;  /* 0x000000ffffff79a7 */ /* 0x010fe20008100405 */
[C---:B-1-3--:R-:W-:Y:S01]  /*7840*/  FMUL R0, R68.reuse, R4 ;  /* 0x0000000444007220 */ /* 0x04afe20000400000 */
[C---:B------:R-:W-:Y:S01]  /*7850*/  FMUL R3, R68.reuse, R5 ;  /* 0x0000000544037220 */ /* 0x040fe20000400000 */
[C---:B------:R-:W-:Y:S01]  /*7860*/  FMUL R6, R68.reuse, R6 ;  /* 0x0000000644067220 */ /* 0x040fe20000400000 */
[C---:B------:R-:W-:Y:S01]  /*7870*/  FMUL R7, R68.reuse, R7 ;  /* 0x0000000744077220 */ /* 0x040fe20000400000 */
[----:B------:R-:W-:Y:S01]  /*7880*/  FFMA R0, R71, R72, R0 ;  /* 0x0000004847007223 */ /* 0x000fe20000000000 */
[----:B------:R-:W-:Y:S01]  /*7890*/  SHF.L.U32 R72, R85, 0x10, RZ ;  /* 0x0000001055487819 */ /* 0x000fe200000006ff */
[C---:B------:R-:W-:Y:S01]  /*78a0*/  FMUL R4, R68.reuse, R8 ;  /* 0x0000000844047220 */ /* 0x040fe20000400000 */
[----:B------:R-:W-:Y:S01]  /*78b0*/  FFMA R3, R71, R74, R3 ;  /* 0x0000004a47037223 */ /* 0x000fe20000000003 */
[----:B------:R-:W-:Y:S01]  /*78c0*/  LOP3.LUT R74, R87, 0xffff0000, RZ, 0xc0, !PT ;  /* 0xffff0000574a7812 */ /* 0x000fe200078ec0ff */
[----:B------:R-:W-:Y:S01]  /*78d0*/  FMUL R5, R68, R9 ;  /* 0x0000000944057220 */ /* 0x000fe20000400000 */
[C---:B------:R-:W-:Y:S01]  /*78e0*/  FFMA R6, R71.reuse, R72, R6 ;  /* 0x0000004847067223 */ /* 0x040fe20000000006 */
[----:B------:R-:W-:Y:S01]  /*78f0*/  LOP3.LUT R72, R86, 0xffff0000, RZ, 0xc0, !PT ;  /* 0xffff000056487812 */ /* 0x000fe200078ec0ff */
[----:B------:R-:W-:Y:S01]  /*7900*/  FFMA R7, R71, R76, R7 ;  /* 0x0000004c47077223 */ /* 0x000fe20000000007 */
[----:B------:R-:W-:Y:S01]  /*7910*/  LOP3.LUT R76, R83, 0xffff0000, RZ, 0xc0, !PT ;  /* 0xffff0000534c7812 */ /* 0x000fe200078ec0ff */
[----:B------:R-:W-:Y:S01]  /*7920*/  FFMA R4, R71, R73, R4 ;  /* 0x0000004947047223 */ /* 0x000fe20000000004 */
[----:B------:R-:W-:Y:S01]  /*7930*/  SHF.L.U32 R73, R87, 0x10, RZ ;  /* 0x0000001057497819 */ /* 0x000fe200000006ff */
[----:B------:R-:W-:Y:S01]  /*7940*/  FMUL R10, R68, R10 ;  /* 0x0000000a440a7220 */ /* 0x000fe20000400000 */
[----:B------:R-:W-:Y:S01]  /*7950*/  F2FP.BF16.F32.PACK_AB R100, R3, R0 ;  /* 0x000000000364723e */ /* 0x000fe200000010ff */
[----:B------:R-:W-:Y:S01]  /*7960*/  FFMA R5, R71, R72, R5 ;  /* 0x0000004847057223 */ /* 0x000fe20000000005 */
[----:B------:R-:W-:Y:S01]  /*7970*/  LOP3.LUT R72, R80, 0xffff0000, RZ, 0xc0, !PT ;  /* 0xffff000050487812 */ /* 0x000fe200078ec0ff */
[C---:B------:R-:W-:Y:S01]  /*7980*/  FMUL R11, R68.reuse, R11 ;  /* 0x0000000b440b7220 */ /* 0x040fe20000400000 */
[----:B------:R-:W-:Y:S01]  /*7990*/  F2FP.BF16.F32.PACK_AB R101, R7, R6 ;  /* 0x000000060765723e */ /* 0x000fe200000010ff */
[C---:B------:R-:W-:Y:S01]  /*79a0*/  FMUL R8, R68.reuse, R12 ;  /* 0x0000000c44087220 */ /* 0x040fe20000400000 */
[----:B------:R-:W-:Y:S01]  /*79b0*/  F2FP.BF16.F32.PACK_AB R102, R5, R4 ;  /* 0x000000040566723e */ /* 0x000fe200000010ff */
[----:B------:R-:W-:Y:S01]  /*79c0*/  FFMA R10, R71, R73, R10 ;  /* 0x00000049470a7223 */ /* 0x000fe2000000000a */
[----:B------:R-:W-:Y:S01]  /*79d0*/  SHF.L.U32 R73, R81, 0x10, RZ ;  /* 0x0000001051497819 */ /* 0x000fe200000006ff */
[----:B------:R-:W-:Y:S01]  /*79e0*/  FMUL R9, R68, R13 ;  /* 0x0000000d44097220 */ /* 0x000fe20000400000 */
[C---:B------:R-:W-:Y:S01]  /*79f0*/  FFMA R11, R71.reuse, R74, R11 ;  /* 0x0000004a470b7223 */ /* 0x040fe2000000000b */
[----:B------:R-:W-:Y:S01]  /*7a00*/  LOP3.LUT R74, R82, 0xffff0000, RZ, 0xc0, !PT ;  /* 0xffff0000524a7812 */ /* 0x000fe200078ec0ff */
[----:B------:R-:W-:Y:S01]  /*7a10*/  FMUL R14, R68, R14 ;  /* 0x0000000e440e7220 */ /* 0x000fe20000400000 */
[----:B------:R-:W-:Y:S01]  /*7a20*/  FFMA R8, R71, R75, R8 ;  /* 0x0000004b47087223 */ /* 0x000fe20000000008 */
[----:B------:R-:W-:Y:S01]  /*7a30*/  SHF.L.U32 R75, R83, 0x10, RZ ;  /* 0x00000010534b7819 */ /* 0x000fe200000006ff */
[----:B------:R-:W-:Y:S01]  /*7a40*/  FFMA R9, R71, R72, R9 ;  /* 0x0000004847097223 */ /* 0x000fe20000000009 */
[----:B------:R-:W-:Y:S01]  /*7a50*/  LOP3.LUT R72, R81, 0xffff0000, RZ, 0xc0, !PT ;  /* 0xffff000051487812 */ /* 0x000fe200078ec0ff */
[----:B------:R-:W-:Y:S01]  /*7a60*/  FFMA R14, R71, R73, R14 ;  /* 0x00000049470e7223 */ /* 0x000fe2000000000e */
[----:B------:R-:W-:Y:S01]  /*7a70*/  SHF.L.U32 R73, R82, 0x10, RZ ;  /* 0x0000001052497819 */ /* 0x000fe200000006ff */
[C---:B------:R-:W-:Y:S01]  /*7a80*/  FMUL R15, R68.reuse, R15 ;  /* 0x0000000f440f7220 */ /* 0x040fe20000400000 */
[----:B------:R-:W-:Y:S01]  /*7a90*/  F2FP.BF16.F32.PACK_AB R103, R11, R10 ;  /* 0x0000000a0b67723e */ /* 0x000fe200000010ff */
[C---:B------:R-:W-:Y:S01]  /*7aa0*/  FMUL R12, R68.reuse, R16 ;  /* 0x00000010440c7220 */ /* 0x040fe20000400000 */
[----:B------:R-:W-:Y:S01]  /*7ab0*/  F2FP.BF16.F32.PACK_AB R108, R9, R8 ;  /* 0x00000008096c723e */ /* 0x000fe200000010ff */
[----:B------:R-:W-:Y:S01]  /*7ac0*/  FMUL R13, R68, R17 ;  /* 0x00000011440d7220 */ /* 0x000fe20000400000 */
[C---:B------:R-:W-:Y:S01]  /*7ad0*/  FFMA R15, R71.reuse, R72, R15 ;  /* 0x00000048470f7223 */ /* 0x040fe2000000000f */
[----:B------:R-:W-:Y:S01]  /*7ae0*/  SHF.L.U32 R72, R88, 0x10, RZ ;  /* 0x0000001058487819 */ /* 0x000fe200000006ff */
[C---:B------:R-:W-:Y:S01]  /*7af0*/  FMUL R18, R68.reuse, R18 ;  /* 0x0000001244127220 */ /* 0x040fe20000400000 */
[----:B------:R-:W-:Y:S01]  /*7b00*/  FMUL R19, R68, R19 ;  /* 0x0000001344137220 */ /* 0x000fe20000400000 */
[----:B------:R-:W-:Y:S01]  /*7b10*/  FFMA R12, R71, R73, R12 ;  /* 0x00000049470c7223 */ /* 0x000fe2000000000c */
[----:B------:R-:W-:Y:S01]  /*7b20*/  SHF.L.U32 R73, R90, 0x10, RZ ;  /* 0x000000105a497819 */ /* 0x000fe200000006ff */
[----:B------:R-:W-:Y:S01]  /*7b30*/  FMUL R16, R68, R20 ;  /* 0x0000001444107220 */ /* 0x000fe20000400000 */
[----:B------:R-:W-:Y:S01]  /*7b40*/  F2FP.BF16.F32.PACK_AB R109, R15, R14 ;  /* 0x0000000e0f6d723e */ /* 0x000fe200000010ff */
[C---:B------:R-:W-:Y:S01]  /*7b50*/  FFMA R13, R71.reuse, R74, R13 ;  /* 0x0000004a470d7223 */ /* 0x040fe2000000000d */
[----:B------:R-:W-:Y:S01]  /*7b60*/  LOP3.LUT R74, R88, 0xffff0000, RZ, 0xc0, !PT ;  /* 0xffff0000584a7812 */ /* 0x000fe200078ec0ff */
        /* <DEDUP_REMOVED lines=8> */
[----:B------:R-:W-:Y:S01]  /*7bf0*/  FMUL R22, R68, R22 ;  /* 0x0000001644167220 */ /* 0x000fe20000400000 */
[----:B------:R-:W-:Y:S01]  /*7c00*/  F2FP.BF16.F32.PACK_AB R111, R19, R18 ;  /* 0x00000012136f723e */ /* 0x000fe200000010ff */
[C---:B------:R-:W-:Y:S01]  /*7c10*/  FFMA R17, R71.reuse, R74, R17 ;  /* 0x0000004a47117223 */ /* 0x040fe20000000011 */
[----:B------:R-:W-:Y:S01]  /*7c20*/  LOP3.LUT R74, R90, 0xffff0000, RZ, 0xc0, !PT ;  /* 0xffff00005a4a7812 */ /* 0x000fe200078ec0ff */
[----:B------:R-:W-:Y:S01]  /*7c30*/  FFMA R22, R71, R72, R22 ;  /* 0x0000004847167223 */ /* 0x000fe20000000016 */
[----:B------:R-:W-:Y:S01]  /*7c40*/  LOP3.LUT R72, R89, 0xffff0000, RZ, 0xc0, !PT ;  /* 0xffff000059487812 */ /* 0x000fe200078ec0ff */
[C---:B------:R-:W-:Y:S01]  /*7c50*/  FMUL R23, R68.reuse, R23 ;  /* 0x0000001744177220 */ /* 0x040fe20000400000 */
[----:B------:R-:W-:Y:S01]  /*7c60*/  F2FP.BF16.F32.PACK_AB R116, R17, R16 ;  /* 0x000000101174723e */ /* 0x000fe200000010ff */
[C---:B------:R-:W-:Y:S01]  /*7c70*/  FMUL R20, R68.reuse, R24 ;  /* 0x0000001844147220 */ /* 0x040fe20000400000 */
[----:B------:R-:W-:Y:S01]  /*7c80*/  FMUL R21, R68, R25 ;  /* 0x0000001944157220 */ /* 0x000fe20000400000 */
[C---:B------:R-:W-:Y:S01]  /*7c90*/  FFMA R23, R71.reuse, R72, R23 ;  /* 0x0000004847177223 */ /* 0x040fe20000000017 */
[----:B------:R-:W-:Y:S01]  /*7ca0*/  SHF.L.U32 R72, R96, 0x10, RZ ;  /* 0x0000001060487819 */ /* 0x000fe200000006ff */
[C---:B------:R-:W-:Y:S01]  /*7cb0*/  FMUL R26, R68.reuse, R26 ;  /* 0x0000001a441a7220 */ /* 0x040fe20000400000 */
[C---:B------:R-:W-:Y:S01]  /*7cc0*/  FMUL R27, R68.reuse, R27 ;  /* 0x0000001b441b7220 */ /* 0x040fe20000400000 */
        /* <DEDUP_REMOVED lines=9> */
[----:B------:R-:W-:Y:S01]  /*7d60*/  F2FP.BF16.F32.PACK_AB R118, R21, R20 ;  /* 0x000000141576723e */ /* 0x000fe200000010ff */
[----:B------:R-:W-:Y:S01]  /*7d70*/  FFMA R24, R71, R72, R24 ;  /* 0x0000004847187223 */ /* 0x000fe20000000018 */
[----:B------:R-:W-:Y:S01]  /*7d80*/  LOP3.LUT R72, R97, 0xffff0000, RZ, 0xc0, !PT ;  /* 0xffff000061487812 */ /* 0x000fe200078ec0ff */
[C---:B------:R-:W-:Y:S01]  /*7d90*/  FMUL R25, R68.reuse, R29 ;  /* 0x0000001d44197220 */ /* 0x040fe20000400000 */
[----:B------:R-:W-:Y:S01]  /*7da0*/  F2FP.BF16.F32.PACK_AB R119, R27, R26 ;  /* 0x0000001a1b77723e */ /* 0x000fe200000010ff */
[C---:B------:R-:W-:Y:S01]  /*7db0*/  FMUL R30, R68.reuse, R30 ;  /* 0x0000001e441e7220 */ /* 0x040fe20000400000 */
[----:B------:R-:W-:Y:S01]  /*7dc0*/  LOP3.LUT R76, R131, 0xffff0000, RZ, 0xc0, !PT ;  /* 0xffff0000834c7812 */ /* 0x000fe200078ec0ff */
[----:B------:R-:W-:Y:S01]  /*7dd0*/  FMUL R31, R68, R31 ;  /* 0x0000001f441f7220 */ /* 0x000fe20000400000 */
[----:B------:R-:W-:Y:S01]  /*7de0*/  FFMA R25, R71, R74, R25 ;  /* 0x0000004a47197223 */ /* 0x000fe20000000019 */
[----:B------:R-:W-:Y:S01]  /*7df0*/  LOP3.LUT R74, R99, 0xffff0000, RZ, 0xc0, !PT ;  /* 0xffff0000634a7812 */ /* 0x000fe200078ec0ff */
[C---:B------:R-:W-:Y:S01]  /*7e00*/  FFMA R30, R71.reuse, R73, R30 ;  /* 0x00000049471e7223 */ /* 0x040fe2000000001e */
[C---:B------:R-:W-:Y:S01]  /*7e10*/  SHF.L.U32 R73, R98.reuse, 0x10, RZ ;  /* 0x0000001062497819 */ /* 0x040fe200000006ff */
[C---:B------:R-:W-:Y:S01]  /*7e20*/  FFMA R31, R71.reuse, R72, R31 ;  /* 0x00000048471f7223 */ /* 0x040fe2000000001f */
[----:B------:R-:W-:Y:S01]  /*7e30*/  LOP3.LUT R72, R98, 0xffff0000, RZ, 0xc0, !PT ;  /* 0xffff000062487812 */ /* 0x000fe200078ec0ff */
[C---:B------:R-:W-:Y:S01]  /*7e40*/  FMUL R28, R68.reuse, R32 ;  /* 0x00000020441c7220 */ /* 0x040fe20000400000 */
[C---:B------:R-:W-:Y:S01]  /*7e50*/  FMUL R29, R68.reuse, R33 ;  /* 0x00000021441d7220 */ /* 0x040fe20000400000 */
[C---:B------:R-:W-:Y:S01]  /*7e60*/  FMUL R34, R68.reuse, R34 ;  /* 0x0000002244227220 */ /* 0x040fe20000400000 */
[----:B------:R-:W-:Y:S01]  /*7e70*/  FMUL R35, R68, R35 ;  /* 0x0000002344237220 */ /* 0x000fe20000400000 */
[----:B------:R-:W-:Y:S01]  /*7e80*/  FFMA R28, R71, R73, R28 ;  /* 0x00000049471c7223 */ /* 0x000fe2000000001c */
[----:B------:R-:W-:Y:S01]  /*7e90*/  SHF.L.U32 R73, R105, 0x10, RZ ;  /* 0x0000001069497819 */ /* 0x000fe200000006ff */
[C---:B------:R-:W-:Y:S01]  /*7ea0*/  FFMA R29, R71.reuse, R72, R29 ;  /* 0x00000048471d7223 */ /* 0x040fe2000000001d */
[C---:B------:R-:W-:Y:S01]  /*7eb0*/  SHF.L.U32 R72, R104.reuse, 0x10, RZ ;  /* 0x0000001068487819 */ /* 0x040fe200000006ff */
[----:B------:R-:W-:Y:S01]  /*7ec0*/  FFMA R34, R71, R75, R34 ;  /* 0x0000004b47227223 */ /* 0x000fe20000000022 */
[----:B------:R-:W-:Y:S01]  /*7ed0*/  SHF.L.U32 R75, R107, 0x10, RZ ;  /* 0x000000106b4b7819 */ /* 0x000fe200000006ff */
[C---:B------:R-:W-:Y:S01]  /*7ee0*/  FFMA R35, R71.reuse, R74, R35 ;  /* 0x0000004a47237223 */ /* 0x040fe20000000023 */
[----:B------:R-:W-:Y:S01]  /*7ef0*/  LOP3.LUT R74, R104, 0xffff0000, RZ, 0xc0, !PT ;  /* 0xffff0000684a7812 */ /* 0x000fe200078ec0ff */
[C---:B------:R-:W-:Y:S01]  /*7f00*/  FMUL R32, R68.reuse, R36 ;  /* 0x0000002444207220 */ /* 0x040fe20000400000 */
[C---:B------:R-:W-:Y:S01]  /*7f10*/  FMUL R33, R68.reuse, R37 ;  /* 0x0000002544217220 */ /* 0x040fe20000400000 */
[----:B------:R-:W-:Y:S01]  /*7f20*/  FMUL R38, R68, R38 ;  /* 0x0000002644267220 */ /* 0x000fe20000400000 */
[----:B------:R1:W-:Y:S01]  /*7f30*/  STS.128 [R164+UR46+0x400], R100 ;  /* 0x00040064a4007988 */ /* 0x0003e20008000c2e */
[----:B------:R-:W-:Y:S01]  /*7f40*/  FFMA R32, R71, R72, R32 ;  /* 0x0000004847207223 */ /* 0x000fe20000000020 */
[----:B------:R-:W-:Y:S01]  /*7f50*/  LOP3.LUT R72, R105, 0xffff0000, RZ, 0xc0, !PT ;  /* 0xffff000069487812 */ /* 0x000fe200078ec0ff */
[C---:B------:R-:W-:Y:S01]  /*7f60*/  FFMA R33, R71.reuse, R74, R33 ;  /* 0x0000004a47217223 */ /* 0x040fe20000000021 */
[----:B------:R-:W-:Y:S01]  /*7f70*/  LOP3.LUT R74, R106, 0xffff0000, RZ, 0xc0, !PT ;  /* 0xffff00006a4a7812 */ /* 0x000fe200078ec0ff */
[----:B------:R-:W-:Y:S01]  /*7f80*/  FMUL R39, R68, R39 ;  /* 0x0000002744277220 */ /* 0x000fe20000400000 */
[C---:B------:R-:W-:Y:S01]  /*7f90*/  FFMA R38, R71.reuse, R73, R38 ;  /* 0x0000004947267223 */ /* 0x040fe20000000026 */
[----:B------:R-:W-:Y:S01]  /*7fa0*/  SHF.L.U32 R73, R106, 0x10, RZ ;  /* 0x000000106a497819 */ /* 0x000fe200000006ff */
[C---:B------:R-:W-:Y:S01]  /*7fb0*/  FMUL R36, R68.reuse, R40 ;  /* 0x0000002844247220 */ /* 0x040fe20000400000 */
[----:B------:R-:W-:Y:S01]  /*7fc0*/  FFMA R39, R71, R72, R39 ;  /* 0x0000004847277223 */ /* 0x000fe20000000027 */
[----:B------:R-:W-:Y:S01]  /*7fd0*/  LOP3.LUT R72, R107, 0xffff0000, RZ, 0xc0, !PT ;  /* 0xffff00006b487812 */ /* 0x000fe200078ec0ff */
[C---:B------:R-:W-:Y:S01]  /*7fe0*/  FMUL R37, R68.reuse, R41 ;  /* 0x0000002944257220 */ /* 0x040fe20000400000 */
[C---:B------:R-:W-:Y:S01]  /*7ff0*/  FMUL R42, R68.reuse, R42 ;  /* 0x0000002a442a7220 */ /* 0x040fe20000400000 */
[----:B------:R-:W-:Y:S01]  /*8000*/  FMUL R43, R68, R43 ;  /* 0x0000002b442b7220 */ /* 0x000fe20000400000 */
[C---:B------:R-:W-:Y:S01]  /*8010*/  FFMA R36, R71.reuse, R73, R36 ;  /* 0x0000004947247223 */ /* 0x040fe20000000024 */
[C---:B------:R-:W-:Y:S01]  /*8020*/  SHF.L.U32 R73, R112.reuse, 0x10, RZ ;  /* 0x0000001070497819 */ /* 0x040fe200000006ff */
[----:B------:R3:W-:Y:S01]  /*8030*/  STS.128 [R163+0x400], R108 ;  /* 0x0004006ca3007388 */ /* 0x0007e20000000c00 */
[----:B------:R-:W-:Y:S01]  /*8040*/  FFMA R37, R71, R74, R37 ;  /* 0x0000004a47257223 */ /* 0x000fe20000000025 */
[----:B------:R-:W-:Y:S01]  /*8050*/  LOP3.LUT R74, R113, 0xffff0000, RZ, 0xc0, !PT ;  /* 0xffff0000714a7812 */ /* 0x000fe200078ec0ff */
[----:B------:R-:W-:Y:S01]  /*8060*/  FFMA R42, R71, R75, R42 ;  /* 0x0000004b472a7223 */ /* 0x000fe2000000002a */
[----:B------:R-:W-:Y:S01]  /*8070*/  SHF.L.U32 R75, R113, 0x10, RZ ;  /* 0x00000010714b7819 */ /* 0x000fe200000006ff */
        /* <DEDUP_REMOVED lines=8> */
[----:B------:R4:W-:Y:S01]  /*8100*/  STS.128 [R162+0x400], R116 ;  /* 0x00040074a2007388 */ /* 0x0009e20000000c00 */
[C---:B------:R-:W-:Y:S01]  /*8110*/  FFMA R41, R71.reuse, R72, R41 ;  /* 0x0000004847297223 */ /* 0x040fe20000000029 */
[C---:B------:R-:W-:Y:S01]  /*8120*/  SHF.L.U32 R72, R114.reuse, 0x10, RZ ;  /* 0x0000001072487819 */ /* 0x040fe200000006ff */
[----:B------:R-:W-:Y:S01]  /*8130*/  FFMA R46, R71, R75, R46 ;  /* 0x0000004b472e7223 */ /* 0x000fe2000000002e */
[----:B------:R-:W-:Y:S01]  /*8140*/  SHF.L.U32 R75, R121, 0x10, RZ ;  /* 0x00000010794b7819 */ /* 0x000fe200000006ff */
[----:B------:R-:W-:Y:S01]  /*8150*/  FFMA R47, R71, R74, R47 ;  /* 0x0000004a472f7223 */ /* 0x000fe2000000002f */
[----:B------:R-:W-:Y:S01]  /*8160*/  LOP3.LUT R74, R114, 0xffff0000, RZ, 0xc0, !PT ;  /* 0xffff0000724a7812 */ /* 0x000fe200078ec0ff */
[C---:B------:R-:W-:Y:S01]  /*8170*/  FMUL R44, R68.reuse, R48 ;  /* 0x00000030442c7220 */ /* 0x040fe20000400000 */
[----:B-1----:R-:W-:Y:S01]  /*8180*/  F2FP.BF16.F32.PACK_AB R100, R25, R24 ;  /* 0x000000181964723e */ /* 0x002fe200000010ff */
[C---:B------:R-:W-:Y:S01]  /*8190*/  FMUL R45, R68.reuse, R49 ;  /* 0x00000031442d7220 */ /* 0x040fe20000400000 */
[----:B------:R-:W-:Y:S01]  /*81a0*/  F2FP.BF16.F32.PACK_AB R101, R31, R30 ;  /* 0x0000001e1f65723e */ /* 0x000fe200000010ff */
[----:B------:R-:W-:Y:S01]  /*81b0*/  FMUL R50, R68, R50 ;  /* 0x0000003244327220 */ /* 0x000fe20000400000 */
[----:B------:R-:W-:Y:S01]  /*81c0*/  F2FP.BF16.F32.PACK_AB R102, R29, R28 ;  /* 0x0000001c1d66723e */ /* 0x000fe200000010ff */
[----:B------:R-:W-:Y:S01]  /*81d0*/  FFMA R44, R71, R72, R44 ;  /* 0x00000048472c7223 */ /* 0x000fe2000000002c */
[----:B------:R-:W-:Y:S01]  /*81e0*/  LOP3.LUT R72, R115, 0xffff0000, RZ, 0xc0, !PT ;  /* 0xffff000073487812 */ /* 0x000fe200078ec0ff */
[----:B------:R-:W-:Y:S01]  /*81f0*/  FFMA R45, R71, R74, R45 ;  /* 0x0000004a472d7223 */ /* 0x000fe2000000002d */
[----:B------:R-:W-:Y:S01]  /*8200*/  LOP3.LUT R74, R120, 0xffff0000, RZ, 0xc0, !PT ;  /* 0xffff0000784a7812 */ /* 0x000fe200078ec0ff */
[----:B------:R-:W-:Y:S01]  /*8210*/  FMUL R51, R68, R51 ;  /* 0x0000003344337220 */ /* 0x000fe20000400000 */
[----:B------:R-:W-:Y:S01]  /*8220*/  F2FP.BF16.F32.PACK_AB R103, R35, R34 ;  /* 0x000000222367723e */ /* 0x000fe200000010ff */
[----:B------:R-:W-:Y:S01]  /*8230*/  FFMA R50, R71, R73, R50 ;  /* 0x0000004947327223 */ /* 0x000fe20000000032 */
[----:B------:R-:W-:Y:S01]  /*8240*/  SHF.L.U32 R73, R120, 0x10, RZ ;  /* 0x0000001078497819 */ /* 0x000fe200000006ff */
[C---:B------:R-:W-:Y:S01]  /*8250*/  FMUL R48, R68.reuse, R52 ;  /* 0x0000003444307220 */ /* 0x040fe20000400000 */
[----:B---3--:R-:W-:Y:S01]  /*8260*/  F2FP.BF16.F32.PACK_AB R108, R33, R32 ;  /* 0x00000020216c723e */ /* 0x008fe200000010ff */
[----:B------:R-:W-:Y:S01]  /*8270*/  FFMA R51, R71, R72, R51 ;  /* 0x0000004847337223 */ /* 0x000fe20000000033 */
[----:B------:R-:W-:Y:S01]  /*8280*/  LOP3.LUT R72, R121, 0xffff0000, RZ, 0xc0, !PT ;  /* 0xffff000079487812 */ /* 0x000fe200078ec0ff */
[----:B------:R1:W-:Y:S01]  /*8290*/  STS.128 [R161+0x400], R100 ;  /* 0x00040064a1007388 */ /* 0x0003e20000000c00 */
[----:B------:R-:W-:Y:S01]  /*82a0*/  F2FP.BF16.F32.PACK_AB R109, R39, R38 ;  /* 0x00000026276d723e */ /* 0x000fe200000010ff */
[C---:B------:R-:W-:Y:S01]  /*82b0*/  FMUL R49, R68.reuse, R53 ;  /* 0x0000003544317220 */ /* 0x040fe20000400000 */
[----:B------:R-:W-:Y:S01]  /*82c0*/  F2FP.BF16.F32.PACK_AB R110, R37, R36 ;  /* 0x00000024256e723e */ /* 0x000fe200000010ff */
[C---:B------:R-:W-:Y:S01]  /*82d0*/  FMUL R54, R68.reuse, R54 ;  /* 0x0000003644367220 */ /* 0x040fe20000400000 */
[----:B------:R-:W-:Y:S01]  /*82e0*/  F2FP.BF16.F32.PACK_AB R111, R43, R42 ;  /* 0x0000002a2b6f723e */ /* 0x000fe200000010ff */
[----:B------:R-:W-:Y:S01]  /*82f0*/  FMUL R55, R68, R55 ;  /* 0x0000003744377220 */ /* 0x000fe20000400000 */
[----:B----4-:R-:W-:Y:S01]  /*8300*/  F2FP.BF16.F32.PACK_AB R116, R41, R40 ;  /* 0x000000282974723e */ /* 0x010fe200000010ff */
[C---:B------:R-:W-:Y:S01]  /*8310*/  FFMA R48, R71.reuse, R73, R48 ;  /* 0x0000004947307223 */ /* 0x040fe20000000030 */
[C---:B------:R-:W-:Y:S01]  /*8320*/  FFMA R49, R71.reuse, R74, R49 ;  /* 0x0000004a47317223 */ /* 0x040fe20000000031 */
[----:B------:R1:W-:Y:S01]  /*8330*/  STS.128 [R147+0x400], R108 ;  /* 0x0004006c93007388 */ /* 0x0003e20000000c00 */
[C---:B------:R-:W-:Y:S01]  /*8340*/  SHF.L.U32 R73, R122.reuse, 0x10, RZ ;  /* 0x000000107a497819 */ /* 0x040fe200000006ff */
[----:B------:R-:W-:Y:S01]  /*8350*/  FFMA R54, R71, R75, R54 ;  /* 0x0000004b47367223 */ /* 0x000fe20000000036 */
[----:B------:R-:W-:Y:S01]  /*8360*/  SHF.L.U32 R75, R123, 0x10, RZ ;  /* 0x000000107b4b7819 */ /* 0x000fe200000006ff */
[----:B------:R-:W-:Y:S01]  /*8370*/  FFMA R55, R71, R72, R55 ;  /* 0x0000004847377223 */ /* 0x000fe20000000037 */
[----:B------:R-:W-:Y:S01]  /*8380*/  LOP3.LUT R72, R122, 0xffff0000, RZ, 0xc0, !PT ;  /* 0xffff00007a487812 */ /* 0x000fe200078ec0ff */
[C---:B------:R-:W-:Y:S01]  /*8390*/  FMUL R52, R68.reuse, R56 ;  /* 0x0000003844347220 */ /* 0x040fe20000400000 */
[----:B------:R-:W-:Y:S01]  /*83a0*/  LOP3.LUT R74, R123, 0xffff0000, RZ, 0xc0, !PT ;  /* 0xffff00007b4a7812 */ /* 0x000fe200078ec0ff */
[C---:B------:R-:W-:Y:S01]  /*83b0*/  FMUL R53, R68.reuse, R57 ;  /* 0x0000003944357220 */ /* 0x040fe20000400000 */
[C---:B------:R-:W-:Y:S01]  /*83c0*/  FMUL R58, R68.reuse, R58 ;  /* 0x0000003a443a7220 */ /* 0x040fe20000400000 */
[----:B------:R-:W-:Y:S01]  /*83d0*/  FMUL R59, R68, R59 ;  /* 0x0000003b443b7220 */ /* 0x000fe20000400000 */
[C---:B------:R-:W-:Y:S01]  /*83e0*/  FFMA R52, R71.reuse, R73, R52 ;  /* 0x0000004947347223 */ /* 0x040fe20000000034 */
[C---:B------:R-:W-:Y:S01]  /*83f0*/  FFMA R53, R71.reuse, R72, R53 ;  /* 0x0000004847357223 */ /* 0x040fe20000000035 */
[C---:B------:R-:W-:Y:S01]  /*8400*/  FFMA R58, R71.reuse, R75, R58 ;  /* 0x0000004b473a7223 */ /* 0x040fe2000000003a */
[----:B------:R-:W-:Y:S01]  /*8410*/  FFMA R59, R71, R74, R59 ;  /* 0x0000004a473b7223 */ /* 0x000fe2000000003b */
[----:B------:R-:W-:Y:S01]  /*8420*/  SHF.L.U32 R72, R128, 0x10, RZ ;  /* 0x0000001080487819 */ /* 0x000fe200000006ff */
[----:B------:R-:W-:Y:S01]  /*8430*/  FMUL R56, R68, R60 ;  /* 0x0000003c44387220 */ /* 0x000fe20000400000 */
[----:B------:R-:W-:Y:S01]  /*8440*/  LOP3.LUT R74, R128, 0xffff0000, RZ, 0xc0, !PT ;  /* 0xffff0000804a7812 */ /* 0x000fe200078ec0ff */
[C---:B------:R-:W-:Y:S01]  /*8450*/  FMUL R57, R68.reuse, R61 ;  /* 0x0000003d44397220 */ /* 0x040fe20000400000 */
[----:B------:R-:W-:Y:S01]  /*8460*/  SHF.L.U32 R73, R129, 0x10, RZ ;  /* 0x0000001081497819 */ /* 0x000fe200000006ff */
[C---:B------:R-:W-:Y:S01]  /*8470*/  FMUL R62, R68.reuse, R62 ;  /* 0x0000003e443e7220 */ /* 0x040fe20000400000 */
[----:B------:R-:W-:Y:S01]  /*8480*/  F2FP.BF16.F32.PACK_AB R117, R47, R46 ;  /* 0x0000002e2f75723e */ /* 0x000fe200000010ff */
[----:B------:R-:W-:Y:S01]  /*8490*/  FFMA R56, R71, R72, R56 ;  /* 0x0000004847387223 */ /* 0x000fe20000000038 */
[----:B------:R-:W-:Y:S01]  /*84a0*/  F2FP.BF16.F32.PACK_AB R118, R45, R44 ;  /* 0x0000002c2d76723e */ /* 0x000fe200000010ff */
[----:B------:R-:W-:Y:S01]  /*84b0*/  FFMA R57, R71, R74, R57 ;  /* 0x0000004a47397223 */ /* 0x000fe20000000039 */
[----:B------:R-:W-:Y:S01]  /*84c0*/  F2FP.BF16.F32.PACK_AB R119, R51, R50 ;  /* 0x000000323377723e */ /* 0x000fe200000010ff */
[----:B------:R-:W-:Y:S01]  /*84d0*/  FFMA R62, R71, R73, R62 ;  /* 0x00000049473e7223 */ /* 0x000fe2000000003e */
[----:B------:R-:W-:Y:S01]  /*84e0*/  LOP3.LUT R72, R129, 0xffff0000, RZ, 0xc0, !PT ;  /* 0xffff000081487812 */ /* 0x000fe200078ec0ff */
[----:B------:R-:W-:Y:S01]  /*84f0*/  FMUL R63, R68, R63 ;  /* 0x0000003f443f7220 */ /* 0x000fe20000400000 */
[----:B------:R-:W-:Y:S01]  /*8500*/  SHF.L.U32 R73, R130, 0x10, RZ ;  /* 0x0000001082497819 */ /* 0x000fe200000006ff */
[----:B------:R1:W-:Y:S01]  /*8510*/  STS.128 [R160+0x400], R116 ;  /* 0x00040074a0007388 */ /* 0x0003e20000000c00 */
[----:B------:R-:W-:Y:S01]  /*8520*/  FMUL R60, R68, R64 ;  /* 0x00000040443c7220 */ /* 0x000fe20000400000 */
[----:B------:R-:W-:Y:S01]  /*8530*/  LOP3.LUT R74, R130, 0xffff0000, RZ, 0xc0, !PT ;  /* 0xffff0000824a7812 */ /* 0x000fe200078ec0ff */
[C---:B------:R-:W-:Y:S01]  /*8540*/  FMUL R61, R68.reuse, R65 ;  /* 0x00000041443d7220 */ /* 0x040fe20000400000 */
[----:B------:R-:W-:Y:S01]  /*8550*/  SHF.L.U32 R75, R131, 0x10, RZ ;  /* 0x00000010834b7819 */ /* 0x000fe200000006ff */
[C---:B------:R-:W-:Y:S01]  /*8560*/  FMUL R66, R68.reuse, R66 ;  /* 0x0000004244427220 */ /* 0x040fe20000400000 */
[----:B------:R-:W-:Y:S01]  /*8570*/  FFMA R63, R71, R72, R63 ;  /* 0x00000048473f7223 */ /* 0x000fe2000000003f */
[----:B------:R-:W-:Y:S01]  /*8580*/  FMUL R67, R68, R67 ;  /* 0x0000004344437220 */ /* 0x000fe20000400000 */
[----:B------:R-:W-:Y:S01]  /*8590*/  F2FP.BF16.F32.PACK_AB R124, R49, R48 ;  /* 0x00000030317c723e */ /* 0x000fe200000010ff */
[----:B------:R-:W-:Y:S01]  /*85a0*/  FFMA R60, R71, R73, R60 ;  /* 0x00000049473c7223 */ /* 0x000fe2000000003c */
[----:B------:R-:W-:Y:S01]  /*85b0*/  F2FP.BF16.F32.PACK_AB R125, R55, R54 ;  /* 0x00000036377d723e */ /* 0x000fe200000010ff */
[----:B------:R-:W-:Y:S01]  /*85c0*/  FFMA R61, R71, R74, R61 ;  /* 0x0000004a473d7223 */ /* 0x000fe2000000003d */
[----:B------:R-:W-:Y:S01]  /*85d0*/  F2FP.BF16.F32.PACK_AB R126, R53, R52 ;  /* 0x00000034357e723e */ /* 0x000fe200000010ff */
[----:B------:R-:W-:Y:S01]  /*85e0*/  FFMA R66, R71, R75, R66 ;  /* 0x0000004b47427223 */ /* 0x000fe20000000042 */
[----:B------:R-:W-:Y:S01]  /*85f0*/  F2FP.BF16.F32.PACK_AB R127, R59, R58 ;  /* 0x0000003a3b7f723e */ /* 0x000fe200000010ff */
[----:B------:R-:W-:Y:S01]  /*8600*/  FFMA R67, R71, R76, R67 ;  /* 0x0000004c47437223 */ /* 0x000fe20000000043 */
[----:B------:R-:W-:Y:S02]  /*8610*/  F2FP.BF16.F32.PACK_AB R56, R57, R56 ;  /* 0x000000383938723e */ /* 0x000fe400000010ff */
[----:B------:R-:W-:Y:S01]  /*8620*/  F2FP.BF16.F32.PACK_AB R57, R63, R62 ;  /* 0x0000003e3f39723e */ /* 0x000fe200000010ff */
[----:B------:R1:W-:Y:S01]  /*8630*/  STS.128 [R159+0x400], R124 ;  /* 0x0004007c9f007388 */ /* 0x0003e20000000c00 */
[----:B------:R-:W-:Y:S02]  /*8640*/  F2FP.BF16.F32.PACK_AB R58, R61, R60 ;  /* 0x0000003c3d3a723e */ /* 0x000fe400000010ff */
[----:B------:R-:W-:Y:S05]  /*8650*/  F2FP.BF16.F32.PACK_AB R59, R67, R66 ;  /* 0x00000042433b723e */ /* 0x000fea00000010ff */
[----:B------:R1:W-:Y:S01]  /*8660*/  STS.128 [R158+0x400], R56 ;  /* 0x000400389e007388 */ /* 0x0003e20000000c00 */
[----:B------:R-:W-:Y:S01]  /*8670*/  @!PT LDS RZ, [RZ] ;  /* 0x00000000fffff984 */ /* 0x000fe20000000800 */
[----:B------:R-:W-:Y:S01]  /*8680*/  @!PT LDS RZ, [RZ] ;  /* 0x00000000fffff984 */ /* 0x000fe20000000800 */
[----:B------:R-:W-:Y:S01]  /*8690*/  @!PT LDS RZ, [RZ] ;  /* 0x00000000fffff984 */ /* 0x000fe20000000800 */
[----:B------:R-:W-:Y:S01]  /*86a0*/  @!PT LDS RZ, [RZ] ;  /* 0x00000000fffff984 */ /* 0x000fe20000000800 */
[----:B------:R3:W-:Y:S07]  /*86b0*/  MEMBAR.ALL.CTA ;  /* 0x0000000000007992 */ /* 0x0007ee0000008000 */
[----:B---3--:R-:W3:Y:S02]  /*86c0*/  FENCE.VIEW.ASYNC.S ;  /* 0x00000000000073c6 */ /* 0x008ee40000000000 */
[----:B---3--:R-:W-:Y:S06]  /*86d0*/  BAR.SYNC.DEFER_BLOCKING 0x1, 0x80 ;  /* 0x0042000000007b1d */ /* 0x008fec0000010000 */
[----:B------:R-:W-:Y:S05]  /*86e0*/  @P0 BRA `(.L_x_120) ;  /* 0x0000000000300947 */ /* 0x000fea0003800000 */
[----:B------:R-:W3:Y:S01]  /*86f0*/  LDCU.64 UR6, c[0x0][0x348] ;  /* 0x00006900ff0677ac */ /* 0x000ee20008000a00 */
[----:B------:R-:W-:Y:S01]  /*8700*/  R2UR UR5, R70 ;  /* 0x00000000460572ca */ /* 0x000fe200000e0000 */
[----:B------:R-:W-:Y:S01]  /*8710*/  UIADD3 UR4, UPT, UPT, UR46, 0x400, URZ ;  /* 0x000004002e047890 */ /* 0x000fe2000fffe0ff */
[----:B------:R-:W-:Y:S05]  /*8720*/  UMOV UR51, UR36 ;  /* 0x0000002400337c82 */ /* 0x000fea0008000000 */
[----:B------:R-:W-:Y:S06]  /*8730*/  IMAD.U32 R144, RZ, RZ, UR4 ;  /* 0x00000004ff907e24 */ /* 0x000fec000f8e00ff */
[----:B------:R-:W-:Y:S01]  /*8740*/  UIADD3 UR49, UPT, UPT, UR53, UR5, URZ ;  /* 0x0000000535317290 */ /* 0x000fe2000fffe0ff */
[----:B------:R-:W-:Y:S01]  /*8750*/  R2UR UR48, R144 ;  /* 0x00000000903072ca */ /* 0x000fe200000e0000 */
[----:B---3--:R-:W-:Y:S04]  /*8760*/  UIADD3 UR4, UP0, UPT, UR6, 0xa80, URZ ;  /* 0x00000a8006047890 */ /* 0x008fe8000ff1e0ff */
[----:B------:R-:W-:Y:S09]  /*8770*/  UIADD3.X UR5, UPT, UPT, URZ, UR7, URZ, UP0, !UPT ;  /* 0x00000007ff057290 */ /* 0x000ff200087fe4ff */
[----:B------:R3:W-:Y:S01]  /*8780*/  UTMASTG.3D [UR48], [UR4] ;  /* 0x00000030040073b5 */ /* 0x0007e20008010000 */
[----:B------:R0:W-:Y:S01]  /*8790*/  UTMACMDFLUSH ;  /* 0x00000000000079b7 */ /* 0x0001e20000000000 */
[----:B---3--:R-:W-:Y:S04]  /*87a0*/  DEPBAR.LE SB0, 0x1 ;  /* 0x000080400000791a */ /* 0x008fe80000000000 */
.L_x_120:
[----:B------:R-:W-:Y:S05]  /*87b0*/  BSYNC.RECONVERGENT B0 ;  /* 0x0000000000007941 */ /* 0x000fea0003800200 */
.L_x_119:
[----:B------:R-:W-:Y:S01]  /*87c0*/  BAR.SYNC.DEFER_BLOCKING 0x1, 0x80 ;  /* 0x0042000000007b1d */ /* 0x000fe20000010000 */
[----:B------:R-:W-:Y:S01]  /*87d0*/  ISETP.NE.AND P1, PT, R157, RZ, PT ;  /* 0x000000ff9d00720c */ /* 0x000fe20003f25270 */
[----:B------:R-:W-:Y:S01]  /*87e0*/  UISETP.NE.AND UP0, UPT, UR54, URZ, UPT ;  /* 0x000000ff3600728c */ /* 0x000fe2000bf05270 */
[----:B------:R-:W-:Y:S11]  /*87f0*/  LEA R3, R77, UR46, 0x3 ;  /* 0x0000002e4d037c11 */ /* 0x000ff6000f8e18ff */
[----:B------:R-:W-:Y:S01]  /*8800*/  @P1 SHF.L.U32 R6, R149, 0x1f, RZ ;  /* 0x0000001f95061819 */ /* 0x000fe200000006ff */
[----:B------:R-:W-:Y:S06]  /*8810*/  BRA.U !UP0, `(.L_x_121) ;  /* 0x0000000108247547 */ /* 0x000fec000b800000 */
[----:B------:R-:W3:Y:S01]  /*8820*/  S2R R0, SR_CgaCtaId ;  /* 0x0000000000007919 */ /* 0x000ee20000008800 */
[----:B------:R-:W-:Y:S01]  /*8830*/  IMAD.U32 R4, RZ, RZ, UR52 ;  /* 0x00000034ff047e24 */ /* 0x000fe2000f8e00ff */
[----:B------:R-:W-:Y:S04]  /*8840*/  UIADD3 UR4, UPT, UPT, UR52, 0x1, URZ ;  /* 0x0000000134047890 */ /* 0x000fe8000fffe0ff */
[----:B------:R-:W-:Y:S01]  /*8850*/  @P1 LEA R4, R4, UR46, 0x3 ;  /* 0x0000002e04041c11 */ /* 0x000fe2000f8e18ff */
[----:B------:R-:W-:Y:S04]  /*8860*/  UISETP.NE.AND UP0, UPT, UR4, 0x4, UPT ;  /* 0x000000040400788c */ /* 0x000fe8000bf05270 */
[----:B------:R-:W-:Y:S01]  /*8870*/  @P1 VIADD R5, R4, 0x60 ;  /* 0x0000006004051836 */ /* 0x000fe20000000000 */
[----:B------:R-:W-:Y:S04]  /*8880*/  USEL UR52, UR4, URZ, UP0 ;  /* 0x000000ff04347287 */ /* 0x000fe80008000000 */
[----:B---3--:R-:W-:Y:S04]  /*8890*/  @P1 PRMT R0, R0, 0x654, R5 ;  /* 0x0000065400001816 */ /* 0x008fe80000000005 */
[----:B------:R3:W-:Y:S04]  /*88a0*/  @P1 SYNCS.ARRIVE.TRANS64.RED.A1T0 RZ, [R0+URZ], RZ ;  /* 0x000000ff00ff19a7 */ /* 0x0007e800081004ff */
.L_x_121:
[----:B------:R-:W4:Y:S01]  /*88b0*/  @P1 SYNCS.PHASECHK.TRANS64.TRYWAIT P0, [R3+URZ+0x40], R6 ;  /* 0x00004006030015a7 */ /* 0x000f2200080011ff */
[----:B------:R-:W-:Y:S01]  /*88c0*/  UISETP.NE.AND UP0, UPT, UR39, URZ, UPT ;  /* 0x000000ff2700728c */ /* 0x000fe2000bf05270 */
[----:B------:R-:W-:Y:S01]  /*88d0*/  BSSY B1, `(.L_x_122) ;  /* 0x0000021000017945 */ /* 0x000fe20003800000 */
[----:B------:R-:W-:Y:S02]  /*88e0*/  UMOV UR4, 0x80 ;  /* 0x0000008000047882 */ /* 0x000fe40000000000 */
[----:B------:R-:W-:Y:S01]  /*88f0*/  USEL UR40, UR4, 0x40, !UP0 ;  /* 0x0000004004287887 */ /* 0x000fe2000c000000 */
[----:B----4-:R-:W-:Y:S01]  /*8900*/  @P1 SEL R79, RZ, 0x1, !P0 ;  /* 0x00000001ff4f1807 */ /* 0x010fe20004000000 */
[----:B------:R-:W-:Y:S10]  /*8910*/  @!P1 BRA `(.L_x_123) ;  /* 0x0000000000709947 */ /* 0x000ff40003800000 */
[----:B------:R-:W-:Y:S01]  /*8920*/  ISETP.NE.AND P1, PT, R93, RZ, PT ;  /* 0x000000ff5d00720c */ /* 0x000fe20003f25270 */
[----:B------:R-:W-:Y:S01]  /*8930*/  BSSY B0, `(.L_x_124) ;  /* 0x000000b000007945 */ /* 0x000fe20003800000 */
[----:B------:R-:W-:Y:S11]  /*8940*/  ISETP.NE.AND P0, PT, R79, RZ, PT ;  /* 0x000000ff4f00720c */ /* 0x000ff60003f05270 */
[----:B------:R-:W-:Y:S05]  /*8950*/  @P1 IMAD R6, R77, 0x4000, R164 ;  /* 0x000040004d061824 */ /* 0x000fea00078e02a4 */
[----:B------:R-:W-:Y:S04]  /*8960*/  @P1 IADD3 R9, PT, PT, R6, UR46, RZ ;  /* 0x0000002e06091c10 */ /* 0x000fe8000fffe0ff */
[----:B------:R-:W-:Y:S01]  /*8970*/  @P1 IADD3 R7, PT, PT, R92, R9, RZ ;  /* 0x000000095c071210 */ /* 0x000fe20007ffe0ff */
[--C-:B------:R-:W-:Y:S02]  /*8980*/  @P1 IMAD.IADD R5, R78, 0x1, R9.reuse ;  /* 0x000000014e051824 */ /* 0x100fe400078e0209 */
[----:B------:R-:W-:Y:S01]  /*8990*/  @P1 IMAD.IADD R4, R94, 0x1, R9 ;  /* 0x000000015e041824 */ /* 0x000fe200078e0209 */
[----:B------:R-:W-:Y:S06]  /*89a0*/  @P0 BRA `(.L_x_125) ;  /* 0x00000000000c0947 */ /* 0x000fec0003800000 */
[----:B---3--:R-:W-:Y:S04]  /*89b0*/  SHF.L.U32 R0, R149, 0x1f, RZ ;  /* 0x0000001f95007819 */ /* 0x008fe800000006ff */
[----:B------:R-:W3:Y:S02]  /*89c0*/  SYNCS.PHASECHK.TRANS64.TRYWAIT P0, [R3+URZ+0x40], R0 ;  /* 0x00004000030075a7 */ /* 0x000ee400080011ff */
[----:B---3--:R-:W-:Y:S05]  /*89d0*/  @!P0 BRA `(.L_x_126) ;  /* 0x0000004800888947 */ /* 0x008fea0003800000 */
.L_x_125:
[----:B------:R-:W-:Y:S05]  /*89e0*/  BSYNC B0 ;  /* 0x0000000000007941 */ /* 0x000fea0003800000 */
.L_x_124:
[----:B------:R-:W-:Y:S01]  /*89f0*/  ISETP.NE.AND P0, PT, R93, RZ, PT ;  /* 0x000000ff5d00720c */ /* 0x000fe20003f05270 */
[----:B------:R-:W-:Y:S11]  /*8a00*/  VIADD R77, R77, 0x1 ;  /* 0x000000014d4d7836 */ /* 0x000ff60000000000 */
[----:B------:R-:W-:Y:S01]  /*8a10*/  @!UPT UIADD3 URZ, UPT, UPT, URZ, URZ, URZ ;  /* 0x000000fffffff290 */ /* 0x000fe2000fffe0ff */
[----:B------:R4:W1:Y:S01]  /*8a20*/  @P0 LDS.128 R84, [R6+UR46+0x400] ;  /* 0x0004002e06540984 */ /* 0x0008620008000c00 */
[--C-:B---3--:R-:W-:Y:S01]  /*8a30*/  @P0 IMAD.IADD R3, R92, 0x1, R5.reuse ;  /* 0x000000015c030824 */ /* 0x108fe200078e0205 */
[C---:B------:R-:W-:Y:S01]  /*8a40*/  @P0 IADD3 R0, PT, PT, R94.reuse, R7, RZ ;  /* 0x000000075e000210 */ /* 0x040fe20007ffe0ff */
[C---:B------:R-:W-:Y:S01]  /*8a50*/  @P0 IMAD.IADD R8, R94.reuse, 0x1, R5 ;  /* 0x000000015e080824 */ /* 0x040fe200078e0205 */
[----:B------:R4:W3:Y:S02]  /*8a60*/  @P0 LDS.128 R80, [R4+0x400] ;  /* 0x0004000004500984 */ /* 0x0008e40000000c00 */
[----:B------:R-:W-:Y:S02]  /*8a70*/  @P0 IADD3 R9, PT, PT, R94, R3, RZ ;  /* 0x000000035e090210 */ /* 0x000fe40007ffe0ff */
[----:B------:R4:W1:Y:S04]  /*8a80*/  @P0 LDS.128 R88, [R7+0x400] ;  /* 0x0004000007580984 */ /* 0x0008680000000c00 */
[----:B------:R4:W1:Y:S04]  /*8a90*/  @P0 LDS.128 R96, [R0+0x400] ;  /* 0x0004000000600984 */ /* 0x0008680000000c00 */
[----:B------:R4:W1:Y:S04]  /*8aa0*/  @P0 LDS.128 R104, [R5+0x400] ;  /* 0x0004000005680984 */ /* 0x0008680000000c00 */
[----:B------:R4:W1:Y:S04]  /*8ab0*/  @P0 LDS.128 R112, [R8+0x400] ;  /* 0x0004000008700984 */ /* 0x0008680000000c00 */
[----:B------:R4:W1:Y:S04]  /*8ac0*/  @P0 LDS.128 R120, [R3+0x400] ;  /* 0x0004000003780984 */ /* 0x0008680000000c00 */
[----:B------:R4:W1:Y:S02]  /*8ad0*/  @P0 LDS.128 R128, [R9+0x400] ;  /* 0x0004000009800984 */ /* 0x0008640000000c00 */
.L_x_123:
[----:B------:R-:W-:Y:S05]  /*8ae0*/  BSYNC B1 ;  /* 0x0000000000017941 */ /* 0x000fea0003800000 */
.L_x_122:
[----:B------:R-:W-:Y:S05]  /*8af0*/  VIADD R50, R69, UR40 ;  /* 0x0000002845327c36 */ /* 0x000fea0008000000 */
[----:B----4-:R-:W-:Y:S04]  /*8b00*/  SHF.R.U32.HI R3, RZ, 0x15, R50 ;  /* 0x00000015ff037819 */ /* 0x010fe80000011632 */
[----:B------:R-:W-:Y:S11]  /*8b10*/  LOP3.LUT P0, RZ, R3, 0x3, R140, 0x48, !PT ;  /* 0x0000000303ff7812 */ /* 0x000ff6000780488c */
[----:B------:R-:W-:Y:S02]  /*8b20*/  @!UPT UIADD3 URZ, UPT, UPT, URZ, URZ, URZ ;  /* 0x000000fffffff290 */ /* 0x000fe4000fffe0ff */
        /* <DEDUP_REMOVED lines=17> */
.L_x_127:
[----:B-1----:R-:W-:Y:S01]  /*8c40*/  SHF.L.U32 R70, R84, 0x10, RZ ;  /* 0x0000001054467819 */ /* 0x002fe200000006ff */
[----:B------:R-:W-:Y:S05]  /*8c50*/  WARPSYNC.ALL ;  /* 0x0000000000007948 */ /* 0x000fea0003800000 */
[----:B------:R-:W-:Y:S01]  /*8c60*/  R2UR UR4, R50 ;  /* 0x00000000320472ca */ /* 0x000fe200000e0000 */
[----:B------:R-:W1:Y:S01]  /*8c70*/  S2R R165, SR_CgaCtaId ;  /* 0x0000000000a57919 */ /* 0x000e620000008800 */
[----:B------:R-:W-:Y:S01]  /*8c80*/  LOP3.LUT R72, R84, 0xffff0000, RZ, 0xc0, !PT ;  /* 0xffff000054487812 */ /* 0x000fe200078ec0ff */
[----:B------:R-:W-:Y:S01]  /*8c90*/  BSSY.RECONVERGENT B0, `(.L_x_128) ;  /* 0x0000102000007945 */ /* 0x000fe20003800200 */
[----:B------:R-:W-:Y:S02]  /*8ca0*/  SHF.L.U32 R73, R85, 0x10, RZ ;  /* 0x0000001055497819 */ /* 0x000fe400000006ff */
[----:B------:R-:W-:Y:S02]  /*8cb0*/  LOP3.LUT R74, R87, 0xffff0000, RZ, 0xc0, !PT ;  /* 0xffff0000574a7812 */ /* 0x000fe400078ec0ff */
[----:B------:R-:W-:Y:S02]  /*8cc0*/  ISETP.NE.AND P6, PT, R157, RZ, PT ;  /* 0x000000ff9d00720c */ /* 0x000fe40003fc5270 */
[----:B------:R-:W-:Y:S02]  /*8cd0*/  ISETP.NE.AND P0, PT, R152, RZ, PT ;  /* 0x000000ff9800720c */ /* 0x000fe40003f05270 */
[----:B------:R-:W-:Y:S01]  /*8ce0*/  LEA R95, R77, UR46, 0x3 ;  /* 0x0000002e4d5f7c11 */ /* 0x000fe2000f8e18ff */
[----:B------:R-:W3:Y:S02]  /*8cf0*/  LDTM.x64 R4, tmem[UR4] ;  /* 0x00000004000479ee */ /* 0x000ee40008340000 */
[C---:B---3--:R-:W-:Y:S01]  /*8d00*/  FMUL R0, R68.reuse, R4 ;  /* 0x0000000444007220 */ /* 0x048fe20000400000 */
[C---:B------:R-:W-:Y:S01]  /*8d10*/  FMUL R3, R68.reuse, R5 ;  /* 0x0000000544037220 */ /* 0x040fe20000400000 */
[C---:B------:R-:W-:Y:S01]  /*8d20*/  FMUL R6, R68.reuse, R6 ;  /* 0x0000000644067220 */ /* 0x040fe20000400000 */
[----:B------:R-:W-:Y:S01]  /*8d30*/  FMUL R7, R68, R7 ;  /* 0x0000000744077220 */ /* 0x000fe20000400000 */
[----:B------:R-:W-:Y:S01]  /*8d40*/  FFMA R0, R71, R70, R0 ;  /* 0x0000004647007223 */ /* 0x000fe20000000000 */
[----:B------:R-:W-:Y:S01]  /*8d50*/  LOP3.LUT R70, R85, 0xffff0000, RZ, 0xc0, !PT ;  /* 0xffff000055467812 */ /* 0x000fe200078ec0ff */
[----:B------:R-:W-:Y:S01]  /*8d60*/  FFMA R3, R71, R72, R3 ;  /* 0x0000004847037223 */ /* 0x000fe20000000003 */
[----:B------:R-:W-:Y:S01]  /*8d70*/  SHF.L.U32 R72, R87, 0x10, RZ ;  /* 0x0000001057487819 */ /* 0x000fe200000006ff */
[C---:B------:R-:W-:Y:S01]  /*8d80*/  FFMA R6, R71.reuse, R73, R6 ;  /* 0x0000004947067223 */ /* 0x040fe20000000006 */
[----:B------:R-:W-:Y:S01]  /*8d90*/  SHF.L.U32 R73, R86, 0x10, RZ ;  /* 0x0000001056497819 */ /* 0x000fe200000006ff */
[----:B------:R-:W-:Y:S01]  /*8da0*/  FFMA R7, R71, R70, R7 ;  /* 0x0000004647077223 */ /* 0x000fe20000000007 */
[----:B------:R-:W-:Y:S01]  /*8db0*/  F2FP.BF16.F32.PACK_AB R100, R3, R0 ;  /* 0x000000000364723e */ /* 0x000fe200000010ff */
[----:B------:R-:W-:Y:S01]  /*8dc0*/  FMUL R4, R68, R8 ;  /* 0x0000000844047220 */ /* 0x000fe20000400000 */
[----:B------:R-:W-:Y:S01]  /*8dd0*/  LOP3.LUT R70, R86, 0xffff0000, RZ, 0xc0, !PT ;  /* 0xffff000056467812 */ /* 0x000fe200078ec0ff */
[C---:B------:R-:W-:Y:S01]  /*8de0*/  FMUL R0, R68.reuse, R9 ;  /* 0x0000000944007220 */ /* 0x040fe20000400000 */
[----:B------:R-:W-:Y:S01]  /*8df0*/  F2FP.BF16.F32.PACK_AB R101, R7, R6 ;  /* 0x000000060765723e */ /* 0x000fe200000010ff */
[----:B------:R-:W-:Y:S01]  /*8e00*/  FMUL R3, R68, R10 ;  /* 0x0000000a44037220 */ /* 0x000fe20000400000 */
[C---:B------:R-:W-:Y:S01]  /*8e10*/  FFMA R4, R71.reuse, R73, R4 ;  /* 0x0000004947047223 */ /* 0x040fe20000000004 */
[----:B------:R-:W-:Y:S01]  /*8e20*/  SHF.L.U32 R73, R82, 0x10, RZ ;  /* 0x0000001052497819 */ /* 0x000fe200000006ff */
[----:B------:R-:W-:Y:S01]  /*8e30*/  FMUL R5, R68, R11 ;  /* 0x0000000b44057220 */ /* 0x000fe20000400000 */
[C---:B------:R-:W-:Y:S01]  /*8e40*/  FFMA R0, R71.reuse, R70, R0 ;  /* 0x0000004647007223 */ /* 0x040fe20000000000 */
[C---:B------:R-:W-:Y:S01]  /*8e50*/  SHF.L.U32 R70, R80.reuse, 0x10, RZ ;  /* 0x0000001050467819 */ /* 0x040fe200000006ff */
[C---:B------:R-:W-:Y:S01]  /*8e60*/  FFMA R3, R71.reuse, R72, R3 ;  /* 0x0000004847037223 */ /* 0x040fe20000000003 */
[----:B------:R-:W-:Y:S01]  /*8e70*/  LOP3.LUT R72, R80, 0xffff0000, RZ, 0xc0, !PT ;  /* 0xffff000050487812 */ /* 0x000fe200078ec0ff */
[----:B------:R-:W-:Y:S01]  /*8e80*/  FMUL R6, R68, R12 ;  /* 0x0000000c44067220 */ /* 0x000fe20000400000 */
[----:B------:R-:W-:Y:S01]  /*8e90*/  F2FP.BF16.F32.PACK_AB R102, R0, R4 ;  /* 0x000000040066723e */ /* 0x000fe200000010ff */
[C---:B------:R-:W-:Y:S01]  /*8ea0*/  FFMA R5, R71.reuse, R74, R5 ;  /* 0x0000004a47057223 */ /* 0x040fe20000000005 */
[C---:B------:R-:W-:Y:S01]  /*8eb0*/  FMUL R7, R68.reuse, R13 ;  /* 0x0000000d44077220 */ /* 0x040fe20000400000 */
[----:B------:R-:W-:Y:S01]  /*8ec0*/  FFMA R6, R71, R70, R6 ;  /* 0x0000004647067223 */ /* 0x000fe20000000006 */
[----:B------:R-:W-:Y:S01]  /*8ed0*/  SHF.L.U32 R70, R81, 0x10, RZ ;  /* 0x0000001051467819 */ /* 0x000fe200000006ff */
[C---:B------:R-:W-:Y:S01]  /*8ee0*/  FMUL R0, R68.reuse, R14 ;  /* 0x0000000e44007220 */ /* 0x040fe20000400000 */
[----:B------:R-:W-:Y:S01]  /*8ef0*/  F2FP.BF16.F32.PACK_AB R103, R5, R3 ;  /* 0x000000030567723e */ /* 0x000fe200000010ff */
[----:B------:R-:W-:Y:S01]  /*8f00*/  FFMA R7, R71, R72, R7 ;  /* 0x0000004847077223 */ /* 0x000fe20000000007 */
[----:B------:R-:W-:Y:S01]  /*8f10*/  LOP3.LUT R72, R81, 0xffff0000, RZ, 0xc0, !PT ;  /* 0xffff000051487812 */ /* 0x000fe200078ec0ff */
[C---:B------:R-:W-:Y:S01]  /*8f20*/  FMUL R3, R68.reuse, R15 ;  /* 0x0000000f44037220 */ /* 0x040fe20000400000 */
[----:B------:R-:W-:Y:S01]  /*8f30*/  FMUL R4, R68, R16 ;  /* 0x0000001044047220 */ /* 0x000fe20000400000 */
[C---:B------:R-:W-:Y:S01]  /*8f40*/  FFMA R0, R71.reuse, R70, R0 ;  /* 0x0000004647007223 */ /* 0x040fe20000000000 */
[----:B------:R-:W-:Y:S01]  /*8f50*/  LOP3.LUT R70, R82, 0xffff0000, RZ, 0xc0, !PT ;  /* 0xffff000052467812 */ /* 0x000fe200078ec0ff */
[----:B------:R-:W-:Y:S01]  /*8f60*/  FFMA R3, R71, R72, R3 ;  /* 0x0000004847037223 */ /* 0x000fe20000000003 */
[----:B------:R-:W-:Y:S01]  /*8f70*/  F2FP.BF16.F32.PACK_AB R108, R7, R6 ;  /* 0x00000006076c723e */ /* 0x000fe200000010ff */
[----:B------:R-:W-:Y:S01]  /*8f80*/  FFMA R4, R71, R73, R4 ;  /* 0x0000004947047223 */ /* 0x000fe20000000004 */
[C---:B------:R-:W-:Y:S01]  /*8f90*/  SHF.L.U32 R73, R83.reuse, 0x10, RZ ;  /* 0x0000001053497819 */ /* 0x040fe200000006ff */
[C---:B------:R-:W-:Y:S01]  /*8fa0*/  FMUL R5, R68.reuse, R17 ;  /* 0x0000001144057220 */ /* 0x040fe20000400000 */
[----:B------:R-:W-:Y:S01]  /*8fb0*/  LOP3.LUT R72, R83, 0xffff0000, RZ, 0xc0, !PT ;  /* 0xffff000053487812 */ /* 0x000fe200078ec0ff */
[C---:B------:R-:W-:Y:S01]  /*8fc0*/  FMUL R6, R68.reuse, R18 ;  /* 0x0000001244067220 */ /* 0x040fe20000400000 */
[----:B------:R-:W-:Y:S01]  /*8fd0*/  F2FP.BF16.F32.PACK_AB R109, R3, R0 ;  /* 0x00000000036d723e */ /* 0x000fe200000010ff */
[----:B------:R-:W-:Y:S01]  /*8fe0*/  FMUL R7, R68, R19 ;  /* 0x0000001344077220 */ /* 0x000fe20000400000 */
[C---:B------:R-:W-:Y:S01]  /*8ff0*/  FFMA R5, R71.reuse, R70, R5 ;  /* 0x0000004647057223 */ /* 0x040fe20000000005 */
[C---:B------:R-:W-:Y:S01]  /*9000*/  SHF.L.U32 R70, R88.reuse, 0x10, RZ ;  /* 0x0000001058467819 */ /* 0x040fe200000006ff */
[----:B------:R-:W-:Y:S01]  /*9010*/  FFMA R6, R71, R73, R6 ;  /* 0x0000004947067223 */ /* 0x000fe20000000006 */
[----:B------:R-:W-:Y:S01]  /*9020*/  SHF.L.U32 R73, R91, 0x10, RZ ;  /* 0x000000105b497819 */ /* 0x000fe200000006ff */
        /* <DEDUP_REMOVED lines=8> */
[----:B------:R-:W-:Y:S01]  /*90b0*/  FFMA R3, R71, R72, R3 ;  /* 0x0000004847037223 */ /* 0x000fe20000000003 */
[----:B------:R-:W-:Y:S01]  /*90c0*/  LOP3.LUT R72, R91, 0xffff0000, RZ, 0xc0, !PT ;  /* 0xffff00005b487812 */ /* 0x000fe200078ec0ff */
[C---:B------:R-:W-:Y:S01]  /*90d0*/  FMUL R4, R68.reuse, R22 ;  /* 0x0000001644047220 */ /* 0x040fe20000400000 */
[----:B------:R3:W-:Y:S01]  /*90e0*/  STS.128 [R164+UR46+0x4400], R100 ;  /* 0x00440064a4007988 */ /* 0x0007e20008000c2e */
[C---:B------:R-:W-:Y:S01]  /*90f0*/  FMUL R5, R68.reuse, R23 ;  /* 0x0000001744057220 */ /* 0x040fe20000400000 */
[----:B------:R-:W-:Y:S01]  /*9100*/  F2FP.BF16.F32.PACK_AB R116, R3, R0 ;  /* 0x000000000374723e */ /* 0x000fe200000010ff */
[----:B------:R-:W-:Y:S01]  /*9110*/  FFMA R4, R71, R70, R4 ;  /* 0x0000004647047223 */ /* 0x000fe20000000004 */
[----:B------:R-:W-:Y:S01]  /*9120*/  LOP3.LUT R0, R89, 0xffff0000, RZ, 0xc0, !PT ;  /* 0xffff000059007812 */ /* 0x000fe200078ec0ff */
[----:B------:R-:W-:Y:S01]  /*9130*/  FMUL R6, R68, R24 ;  /* 0x0000001844067220 */ /* 0x000fe20000400000 */
[----:B------:R-:W-:Y:S01]  /*9140*/  SHF.L.U32 R3, R90, 0x10, RZ ;  /* 0x000000105a037819 */ /* 0x000fe200000006ff */
[----:B------:R-:W-:Y:S01]  /*9150*/  FMUL R7, R68, R25 ;  /* 0x0000001944077220 */ /* 0x000fe20000400000 */
[----:B------:R-:W-:Y:S01]  /*9160*/  LOP3.LUT R70, R90, 0xffff0000, RZ, 0xc0, !PT ;  /* 0xffff00005a467812 */ /* 0x000fe200078ec0ff */
        /* <DEDUP_REMOVED lines=21> */
[----:B------:R4:W-:Y:S01]  /*92c0*/  STS.128 [R163+0x4400], R108 ;  /* 0x0044006ca3007388 */ /* 0x0009e20000000c00 */
[----:B------:R-:W-:Y:S01]  /*92d0*/  FFMA R11, R71, R70, R11 ;  /* 0x00000046470b7223 */ /* 0x000fe2000000000b */
[----:B------:R-:W-:Y:S01]  /*92e0*/  LOP3.LUT R70, R99, 0xffff0000, RZ, 0xc0, !PT ;  /* 0xffff000063467812 */ /* 0x000fe200078ec0ff */
[C---:B------:R-:W-:Y:S01]  /*92f0*/  FFMA R12, R71.reuse, R3, R12 ;  /* 0x00000003470c7223 */ /* 0x040fe2000000000c */
[C---:B------:R-:W-:Y:S01]  /*9300*/  SHF.L.U32 R3, R98.reuse, 0x10, RZ ;  /* 0x0000001062037819 */ /* 0x040fe200000006ff */
[----:B------:R-:W-:Y:S01]  /*9310*/  FFMA R13, R71, R0, R13 ;  /* 0x00000000470d7223 */ /* 0x000fe2000000000d */
[----:B------:R-:W-:Y:S01]  /*9320*/  LOP3.LUT R0, R98, 0xffff0000, RZ, 0xc0, !PT ;  /* 0xffff000062007812 */ /* 0x000fe200078ec0ff */
[C---:B------:R-:W-:Y:S01]  /*9330*/  FMUL R14, R68.reuse, R32 ;  /* 0x00000020440e7220 */ /* 0x040fe20000400000 */
[----:B---3--:R-:W-:Y:S01]  /*9340*/  F2FP.BF16.F32.PACK_AB R100, R11, R10 ;  /* 0x0000000a0b64723e */ /* 0x008fe200000010ff */
[C---:B------:R-:W-:Y:S01]  /*9350*/  FMUL R15, R68.reuse, R33 ;  /* 0x00000021440f7220 */ /* 0x040fe20000400000 */
[----:B------:R-:W-:Y:S01]  /*9360*/  F2FP.BF16.F32.PACK_AB R101, R13, R12 ;  /* 0x0000000c0d65723e */ /* 0x000fe200000010ff */
        /* <DEDUP_REMOVED lines=14> */
[----:B------:R-:W-:Y:S01]  /*9450*/  FMUL R20, R68, R38 ;  /* 0x0000002644147220 */ /* 0x000fe20000400000 */
[----:B------:R-:W-:Y:S01]  /*9460*/  FFMA R18, R71, R0, R18 ;  /* 0x0000000047127223 */ /* 0x000fe20000000012 */
[----:B------:R-:W-:Y:S01]  /*9470*/  LOP3.LUT R0, R105, 0xffff0000, RZ, 0xc0, !PT ;  /* 0xffff000069007812 */ /* 0x000fe200078ec0ff */
[C---:B------:R-:W-:Y:S01]  /*9480*/  FFMA R19, R71.reuse, R70, R19 ;  /* 0x0000004647137223 */ /* 0x040fe20000000013 */
[C---:B------:R-:W-:Y:S01]  /*9490*/  LOP3.LUT R70, R106.reuse, 0xffff0000, RZ, 0xc0, !PT ;  /* 0xffff00006a467812 */ /* 0x040fe200078ec0ff */
[----:B------:R-:W-:Y:S01]  /*94a0*/  FFMA R20, R71, R3, R20 ;  /* 0x0000000347147223 */ /* 0x000fe20000000014 */
[----:B------:R-:W-:Y:S01]  /*94b0*/  SHF.L.U32 R3, R106, 0x10, RZ ;  /* 0x000000106a037819 */ /* 0x000fe200000006ff */
[C---:B------:R-:W-:Y:S01]  /*94c0*/  FMUL R21, R68.reuse, R39 ;  /* 0x0000002744157220 */ /* 0x040fe20000400000 */
[----:B----4-:R-:W-:Y:S01]  /*94d0*/  F2FP.BF16.F32.PACK_AB R108, R19, R18 ;  /* 0x00000012136c723e */ /* 0x010fe200000010ff */
[C---:B------:R-:W-:Y:S01]  /*94e0*/  FMUL R22, R68.reuse, R40 ;  /* 0x0000002844167220 */ /* 0x040fe20000400000 */
[----:B------:R-:W-:Y:S01]  /*94f0*/  STS.128 [R162+0x4400], R116 ;  /* 0x00440074a2007388 */ /* 0x000fe20000000c00 */
[C---:B------:R-:W-:Y:S01]  /*9500*/  FMUL R23, R68.reuse, R41 ;  /* 0x0000002944177220 */ /* 0x040fe20000400000 */
[----:B------:R-:W-:Y:S01]  /*9510*/  FMUL R24, R68, R42 ;  /* 0x0000002a44187220 */ /* 0x000fe20000400000 */
[C---:B------:R-:W-:Y:S01]  /*9520*/  FFMA R21, R71.reuse, R0, R21 ;  /* 0x0000000047157223 */ /* 0x040fe20000000015 */
[----:B------:R-:W-:Y:S01]  /*9530*/  SHF.L.U32 R0, R112, 0x10, RZ ;  /* 0x0000001070007819 */ /* 0x000fe200000006ff */
[----:B------:R-:W-:Y:S01]  /*9540*/  FMUL R25, R68, R43 ;  /* 0x0000002b44197220 */ /* 0x000fe20000400000 */
[----:B------:R-:W-:Y:S01]  /*9550*/  FFMA R22, R71, R3, R22 ;  /* 0x0000000347167223 */ /* 0x000fe20000000016 */
[----:B------:R-:W-:Y:S01]  /*9560*/  SHF.L.U32 R3, R113, 0x10, RZ ;  /* 0x0000001071037819 */ /* 0x000fe200000006ff */
[----:B------:R-:W-:Y:S01]  /*9570*/  FFMA R23, R71, R70, R23 ;  /* 0x0000004647177223 */ /* 0x000fe20000000017 */
[----:B------:R-:W-:Y:S01]  /*9580*/  LOP3.LUT R70, R112, 0xffff0000, RZ, 0xc0, !PT ;  /* 0xffff000070467812 */ /* 0x000fe200078ec0ff */
[C---:B------:R-:W-:Y:S01]  /*9590*/  FMUL R26, R68.reuse, R44 ;  /* 0x0000002c441a7220 */ /* 0x040fe20000400000 */
[----:B------:R-:W-:Y:S01]  /*95a0*/  F2FP.BF16.F32.PACK_AB R109, R21, R20 ;  /* 0x00000014156d723e */ /* 0x000fe200000010ff */
[----:B------:R-:W-:Y:S01]  /*95b0*/  FFMA R24, R71, R73, R24 ;  /* 0x0000004947187223 */ /* 0x000fe20000000018 */
[----:B------:R-:W-:Y:S01]  /*95c0*/  F2FP.BF16.F32.PACK_AB R110, R23, R22 ;  /* 0x00000016176e723e */ /* 0x000fe200000010ff */
[----:B------:R-:W-:Y:S01]  /*95d0*/  FFMA R25, R71, R72, R25 ;  /* 0x0000004847197223 */ /* 0x000fe20000000019 */
[----:B------:R-:W-:Y:S01]  /*95e0*/  SHF.L.U32 R73, R115, 0x10, RZ ;  /* 0x0000001073497819 */ /* 0x000fe200000006ff */
[C---:B------:R-:W-:Y:S01]  /*95f0*/  FMUL R27, R68.reuse, R45 ;  /* 0x0000002d441b7220 */ /* 0x040fe20000400000 */
[----:B------:R-:W-:Y:S01]  /*9600*/  LOP3.LUT R72, R131, 0xffff0000, RZ, 0xc0, !PT ;  /* 0xffff000083487812 */ /* 0x000fe200078ec0ff */
[----:B------:R-:W-:Y:S01]  /*9610*/  FMUL R28, R68, R46 ;  /* 0x0000002e441c7220 */ /* 0x000fe20000400000 */
[----:B------:R-:W-:Y:S01]  /*9620*/  F2FP.BF16.F32.PACK_AB R111, R25, R24 ;  /* 0x00000018196f723e */ /* 0x000fe200000010ff */
[----:B------:R3:W-:Y:S01]  /*9630*/  STS.128 [R161+0x4400], R100 ;  /* 0x00440064a1007388 */ /* 0x0007e20000000c00 */
        /* <DEDUP_REMOVED lines=12> */
[----:B------:R4:W-:Y:S01]  /*9700*/  STS.128 [R147+0x4400], R108 ;  /* 0x0044006c93007388 */ /* 0x0009e20000000c00 */
[----:B------:R-:W-:Y:S01]  /*9710*/  FMUL R33, R68, R51 ;  /* 0x0000003344217220 */ /* 0x000fe20000400000 */
[C---:B------:R-:W-:Y:S01]  /*9720*/  FFMA R30, R71.reuse, R3, R30 ;  /* 0x00000003471e7223 */ /* 0x040fe2000000001e */
[C---:B------:R-:W-:Y:S01]  /*9730*/  SHF.L.U32 R3, R120.reuse, 0x10, RZ ;  /* 0x0000001078037819 */ /* 0x040fe200000006ff */
[C---:B------:R-:W-:Y:S01]  /*9740*/  FFMA R31, R71.reuse, R70, R31 ;  /* 0x00000046471f7223 */ /* 0x040fe2000000001f */
[----:B------:R-:W-:Y:S01]  /*9750*/  LOP3.LUT R70, R120, 0xffff0000, RZ, 0xc0, !PT ;  /* 0xffff000078467812 */ /* 0x000fe200078ec0ff */
[----:B------:R-:W-:Y:S01]  /*9760*/  FFMA R32, R71, R73, R32 ;  /* 0x0000004947207223 */ /* 0x000fe20000000020 */
        /* <DEDUP_REMOVED lines=9> */
[----:B------:R-:W-:Y:S01]  /*9800*/  FFMA R35, R71, R70, R35 ;  /* 0x0000004647237223 */ /* 0x000fe20000000023 */
[----:B------:R-:W-:Y:S01]  /*9810*/  LOP3.LUT R70, R123, 0xffff0000, RZ, 0xc0, !PT ;  /* 0xffff00007b467812 */ /* 0x000fe200078ec0ff */
[----:B------:R-:W-:Y:S01]  /*9820*/  FFMA R36, R71, R73, R36 ;  /* 0x0000004947247223 */ /* 0x000fe20000000024 */
[----:B------:R-:W-:Y:S01]  /*9830*/  SHF.L.U32 R73, R123, 0x10, RZ ;  /* 0x000000107b497819 */ /* 0x000fe200000006ff */
[----:B------:R-:W-:Y:S01]  /*9840*/  FFMA R37, R71, R0, R37 ;  /* 0x0000000047257223 */ /* 0x000fe20000000025 */
[----:B------:R-:W-:Y:S01]  /*9850*/  LOP3.LUT R0, R122, 0xffff0000, RZ, 0xc0, !PT ;  /* 0xffff00007a007812 */ /* 0x000fe200078ec0ff */
[C---:B------:R-:W-:Y:S01]  /*9860*/  FMUL R38, R68.reuse, R56 ;  /* 0x0000003844267220 */ /* 0x040fe20000400000 */
[----:B---3--:R-:W-:Y:S01]  /*9870*/  F2FP.BF16.F32.PACK_AB R100, R27, R26 ;  /* 0x0000001a1b64723e */ /* 0x008fe200000010ff */
[C---:B------:R-:W-:Y:S01]  /*9880*/  FMUL R39, R68.reuse, R57 ;  /* 0x0000003944277220 */ /* 0x040fe20000400000 */
[----:B------:R-:W-:Y:S01]  /*9890*/  F2FP.BF16.F32.PACK_AB R101, R29, R28 ;  /* 0x0000001c1d65723e */ /* 0x000fe200000010ff */
[C---:B------:R-:W-:Y:S01]  /*98a0*/  FMUL R40, R68.reuse, R58 ;  /* 0x0000003a44287220 */ /* 0x040fe20000400000 */
[----:B------:R-:W-:Y:S01]  /*98b0*/  F2FP.BF16.F32.PACK_AB R102, R31, R30 ;  /* 0x0000001e1f66723e */ /* 0x000fe200000010ff */
[----:B------:R-:W-:Y:S01]  /*98c0*/  FMUL R41, R68, R59 ;  /* 0x0000003b44297220 */ /* 0x000fe20000400000 */
[----:B------:R-:W-:Y:S01]  /*98d0*/  F2FP.BF16.F32.PACK_AB R103, R33, R32 ;  /* 0x000000202167723e */ /* 0x000fe200000010ff */
[----:B------:R-:W-:Y:S01]  /*98e0*/  FFMA R38, R71, R3, R38 ;  /* 0x0000000347267223 */ /* 0x000fe20000000026 */
[----:B------:R-:W-:Y:S01]  /*98f0*/  SHF.L.U32 R3, R129, 0x10, RZ ;  /* 0x0000001081037819 */ /* 0x000fe200000006ff */
[----:B------:R-:W-:Y:S01]  /*9900*/  FFMA R39, R71, R0, R39 ;  /* 0x0000000047277223 */ /* 0x000fe20000000027 */
[C---:B------:R-:W-:Y:S01]  /*9910*/  SHF.L.U32 R0, R128.reuse, 0x10, RZ ;  /* 0x0000001080007819 */ /* 0x040fe200000006ff */
[----:B------:R3:W-:Y:S01]  /*9920*/  STS.128 [R160+0x4400], R100 ;  /* 0x00440064a0007388 */ /* 0x0007e20000000c00 */
[----:B----4-:R-:W-:Y:S01]  /*9930*/  F2FP.BF16.F32.PACK_AB R108, R35, R34 ;  /* 0x00000022236c723e */ /* 0x010fe200000010ff */
[----:B------:R-:W-:Y:S01]  /*9940*/  FFMA R40, R71, R73, R40 ;  /* 0x0000004947287223 */ /* 0x000fe20000000028 */
[----:B------:R-:W-:Y:S01]  /*9950*/  SHF.L.U32 R73, R131, 0x10, RZ ;  /* 0x0000001083497819 */ /* 0x000fe200000006ff */
[----:B------:R-:W-:Y:S01]  /*9960*/  FFMA R41, R71, R70, R41 ;  /* 0x0000004647297223 */ /* 0x000fe20000000029 */
[----:B------:R-:W-:Y:S01]  /*9970*/  LOP3.LUT R70, R128, 0xffff0000, RZ, 0xc0, !PT ;  /* 0xffff000080467812 */ /* 0x000fe200078ec0ff */
[C---:B------:R-:W-:Y:S01]  /*9980*/  FMUL R42, R68.reuse, R60 ;  /* 0x0000003c442a7220 */ /* 0x040fe20000400000 */
[----:B------:R-:W-:Y:S01]  /*9990*/  F2FP.BF16.F32.PACK_AB R109, R37, R36 ;  /* 0x00000024256d723e */ /* 0x000fe200000010ff */
[C---:B------:R-:W-:Y:S01]  /*99a0*/  FMUL R43, R68.reuse, R61 ;  /* 0x0000003d442b7220 */ /* 0x040fe20000400000 */
[C---:B------:R-:W-:Y:S01]  /*99b0*/  FMUL R44, R68.reuse, R62 ;  /* 0x0000003e442c7220 */ /* 0x040fe20000400000 */
[----:B------:R-:W-:Y:S01]  /*99c0*/  FFMA R42, R71, R0, R42 ;  /* 0x00000000472a7223 */ /* 0x000fe2000000002a */
[----:B------:R-:W-:Y:S01]  /*99d0*/  LOP3.LUT R0, R129, 0xffff0000, RZ, 0xc0, !PT ;  /* 0xffff000081007812 */ /* 0x000fe200078ec0ff */
[C---:B------:R-:W-:Y:S01]  /*99e0*/  FFMA R43, R71.reuse, R70, R43 ;  /* 0x00000046472b7223 */ /* 0x040fe2000000002b */
[C---:B------:R-:W-:Y:S01]  /*99f0*/  FFMA R44, R71.reuse, R3, R44 ;  /* 0x00000003472c7223 */ /* 0x040fe2000000002c */
[----:B------:R-:W-:Y:S01]  /*9a00*/  FMUL R45, R68, R63 ;  /* 0x0000003f442d7220 */ /* 0x000fe20000400000 */
[----:B------:R-:W-:Y:S01]  /*9a10*/  SHF.L.U32 R3, R130, 0x10, RZ ;  /* 0x0000001082037819 */ /* 0x000fe200000006ff */
[----:B------:R-:W-:Y:S01]  /*9a20*/  FMUL R46, R68, R64 ;  /* 0x00000040442e7220 */ /* 0x000fe20000400000 */
[----:B------:R-:W-:Y:S01]  /*9a30*/  LOP3.LUT R70, R130, 0xffff0000, RZ, 0xc0, !PT ;  /* 0xffff000082467812 */ /* 0x000fe200078ec0ff */
[C---:B------:R-:W-:Y:S01]  /*9a40*/  FMUL R47, R68.reuse, R65 ;  /* 0x00000041442f7220 */ /* 0x040fe20000400000 */
[C---:B------:R-:W-:Y:S01]  /*9a50*/  FMUL R48, R68.reuse, R66 ;  /* 0x0000004244307220 */ /* 0x040fe20000400000 */
[----:B------:R-:W-:Y:S01]  /*9a60*/  FFMA R45, R71, R0, R45 ;  /* 0x00000000472d7223 */ /* 0x000fe2000000002d */
[----:B------:R-:W-:Y:S01]  /*9a70*/  FMUL R49, R68, R67 ;  /* 0x0000004344317220 */ /* 0x000fe20000400000 */
[----:B------:R-:W-:Y:S01]  /*9a80*/  F2FP.BF16.F32.PACK_AB R110, R39, R38 ;  /* 0x00000026276e723e */ /* 0x000fe200000010ff */
[----:B------:R-:W-:Y:S01]  /*9a90*/  FFMA R46, R71, R3, R46 ;  /* 0x00000003472e7223 */ /* 0x000fe2000000002e */
[----:B------:R-:W-:Y:S01]  /*9aa0*/  F2FP.BF16.F32.PACK_AB R111, R41, R40 ;  /* 0x00000028296f723e */ /* 0x000fe200000010ff */
[C---:B------:R-:W-:Y:S01]  /*9ab0*/  FFMA R47, R71.reuse, R70, R47 ;  /* 0x00000046472f7223 */ /* 0x040fe2000000002f */
[C---:B------:R-:W-:Y:S01]  /*9ac0*/  FFMA R48, R71.reuse, R73, R48 ;  /* 0x0000004947307223 */ /* 0x040fe20000000030 */
[----:B------:R-:W-:Y:S01]  /*9ad0*/  FFMA R49, R71, R72, R49 ;  /* 0x0000004847317223 */ /* 0x000fe20000000031 */
[----:B------:R-:W-:Y:S01]  /*9ae0*/  F2FP.BF16.F32.PACK_AB R72, R43, R42 ;  /* 0x0000002a2b48723e */ /* 0x000fe200000010ff */
[----:B------:R3:W-:Y:S01]  /*9af0*/  STS.128 [R159+0x4400], R108 ;  /* 0x0044006c9f007388 */ /* 0x0007e20000000c00 */
[----:B------:R-:W-:Y:S02]  /*9b00*/  F2FP.BF16.F32.PACK_AB R73, R45, R44 ;  /* 0x0000002c2d49723e */ /* 0x000fe400000010ff */
[----:B------:R-:W-:Y:S02]  /*9b10*/  F2FP.BF16.F32.PACK_AB R74, R47, R46 ;  /* 0x0000002e2f4a723e */ /* 0x000fe400000010ff */
[----:B------:R-:W-:Y:S02]  /*9b20*/  F2FP.BF16.F32.PACK_AB R75, R49, R48 ;  /* 0x00000030314b723e */ /* 0x000fe400000010ff */
[----:B------:R-:W-:Y:S02]  /*9b30*/  MOV R0, UR52 ;  /* 0x0000003400007c02 */ /* 0x000fe40008000f00 */
[----:B------:R-:W-:Y:S01]  /*9b40*/  @P6 SHF.L.U32 R70, R149, 0x1f, RZ ;  /* 0x0000001f95466819 */ /* 0x000fe200000006ff */
[----:B------:R3:W-:Y:S01]  /*9b50*/  STS.128 [R158+0x4400], R72 ;  /* 0x004400489e007388 */ /* 0x0007e20000000c00 */
[----:B------:R-:W-:Y:S04]  /*9b60*/  @P6 LEA R0, R0, UR46, 0x3 ;  /* 0x0000002e00006c11 */ /* 0x000fe8000f8e18ff */
[----:B------:R-:W-:Y:S01]  /*9b70*/  @P6 IADD3 R0, PT, PT, R0, 0x60, RZ ;  /* 0x0000006000006810 */ /* 0x000fe20007ffe0ff */
[----:B------:R-:W-:Y:S01]  /*9b80*/  @!PT LDS RZ, [RZ] ;  /* 0x00000000fffff984 */ /* 0x000fe20000000800 */
[----:B------:R-:W-:Y:S01]  /*9b90*/  @!PT LDS RZ, [RZ] ;  /* 0x00000000fffff984 */ /* 0x000fe20000000800 */
[----:B------:R-:W-:Y:S01]  /*9ba0*/  @!PT LDS RZ, [RZ] ;  /* 0x00000000fffff984 */ /* 0x000fe20000000800 */
[----:B------:R-:W-:Y:S01]  /*9bb0*/  @!PT LDS RZ, [RZ] ;  /* 0x00000000fffff984 */ /* 0x000fe20000000800 */
[----:B------:R4:W-:Y:S06]  /*9bc0*/  MEMBAR.ALL.CTA ;  /* 0x0000000000007992 */ /* 0x0009ec0000008000 */
[----:B----4-:R-:W4:Y:S01]  /*9bd0*/  FENCE.VIEW.ASYNC.S ;  /* 0x00000000000073c6 */ /* 0x010f220000000000 */
[----:B-1----:R-:W-:Y:S01]  /*9be0*/  @P6 PRMT R0, R165, 0x654, R0 ;  /* 0x00000654a5006816 */ /* 0x002fe20000000000 */
[----:B----4-:R-:W-:Y:S06]  /*9bf0*/  BAR.SYNC.DEFER_BLOCKING 0x1, 0x80 ;  /* 0x0042000000007b1d */ /* 0x010fec0000010000 */
[----:B------:R-:W-:Y:S05]  /*9c00*/  @P0 BRA `(.L_x_129) ;  /* 0x0000000000280947 */ /* 0x000fea0003800000 */
[----:B------:R-:W1:Y:S01]  /*9c10*/  LDCU.64 UR6, c[0x0][0x348] ;  /* 0x00006900ff0677ac */ /* 0x000e620008000a00 */
[----:B------:R-:W-:Y:S02]  /*9c20*/  UIADD3 UR9, UPT, UPT, UR53, UR40, URZ ;  /* 0x0000002835097290 */ /* 0x000fe4000fffe0ff */
[----:B------:R-:W-:Y:S01]  /*9c30*/  UIADD3 UR8, UPT, UPT, UR46, 0x4400, URZ ;  /* 0x000044002e087890 */ /* 0x000fe2000fffe0ff */
[----:B------:R-:W-:Y:S01]  /*9c40*/  UMOV UR10, UR50 ;  /* 0x00000032000a7c82 */ /* 0x000fe20008000000 */
[----:B------:R-:W-:Y:S01]  /*9c50*/  UMOV UR11, UR36 ;  /* 0x00000024000b7c82 */ /* 0x000fe20008000000 */
[----:B-1----:R-:W-:Y:S04]  /*9c60*/  UIADD3 UR4, UP0, UPT, UR6, 0xa80, URZ ;  /* 0x00000a8006047890 */ /* 0x002fe8000ff1e0ff */
[----:B------:R-:W-:Y:S09]  /*9c70*/  UIADD3.X UR5, UPT, UPT, URZ, UR7, URZ, UP0, !UPT ;  /* 0x00000007ff057290 */ /* 0x000ff200087fe4ff */
[----:B------:R1:W-:Y:S01]  /*9c80*/  UTMASTG.3D [UR8], [UR4] ;  /* 0x00000008040073b5 */ /* 0x0003e20008010000 */
[----:B------:R0:W-:Y:S01]  /*9c90*/  UTMACMDFLUSH ;  /* 0x00000000000079b7 */ /* 0x0001e20000000000 */
[----:B-1----:R-:W-:Y:S04]  /*9ca0*/  DEPBAR.LE SB0, 0x1 ;  /* 0x000080400000791a */ /* 0x002fe80000000000 */
.L_x_129:
[----:B------:R-:W-:Y:S05]  /*9cb0*/  BSYNC.RECONVERGENT B0 ;  /* 0x0000000000007941 */ /* 0x000fea0003800200 */
.L_x_128:
[----:B------:R-:W-:Y:S01]  /*9cc0*/  BAR.SYNC.DEFER_BLOCKING 0x1, 0x80 ;  /* 0x0042000000007b1d */ /* 0x000fe20000010000 */
[----:B------:R-:W-:Y:S02]  /*9cd0*/  UIADD3 UR5, UPT, UPT, UR52, 0x1, URZ ;  /* 0x0000000134057890 */ /* 0x000fe4000fffe0ff */
[----:B------:R-:W-:Y:S02]  /*9ce0*/  UISETP.NE.AND UP0, UPT, UR39, URZ, UPT ;  /* 0x000000ff2700728c */ /* 0x000fe4000bf05270 */
[----:B------:R-:W-:Y:S04]  /*9cf0*/  UISETP.NE.AND UP1, UPT, UR5, 0x4, UPT ;  /* 0x000000040500788c */ /* 0x000fe8000bf25270 */
[----:B------:R-:W-:Y:S01]  /*9d00*/  USEL UR47, UR5, URZ, UP1 ;  /* 0x000000ff052f7287 */ /* 0x000fe20008800000 */
[----:B------:R1:W-:Y:S01]  /*9d10*/  @P6 SYNCS.ARRIVE.TRANS64.RED.A1T0 RZ, [R0+URZ], RZ ;  /* 0x000000ff00ff69a7 */ /* 0x0003e200081004ff */
[----:B------:R-:W-:Y:S01]  /*9d20*/  UMOV UR4, 0x40 ;  /* 0x0000004000047882 */ /* 0x000fe20000000000 */
[----:B------:R-:W-:Y:S01]  /*9d30*/  BSSY B1, `(.L_x_130) ;  /* 0x0000021000017945 */ /* 0x000fe20003800000 */
[----:B------:R-:W-:Y:S01]  /*9d40*/  USEL UR40, UR4, 0x80, !UP0 ;  /* 0x0000008004287887 */ /* 0x000fe2000c000000 */
[----:B------:R-:W4:Y:S02]  /*9d50*/  @P6 SYNCS.PHASECHK.TRANS64.TRYWAIT P0, [R95+URZ+0x40], R70 ;  /* 0x000040465f0065a7 */ /* 0x000f2400080011ff */
[----:B----4-:R-:W-:Y:S01]  /*9d60*/  @P6 SEL R79, RZ, 0x1, !P0 ;  /* 0x00000001ff4f6807 */ /* 0x010fe20004000000 */
[----:B-1----:R-:W-:Y:S08]  /*9d70*/  @!P6 BRA `(.L_x_131) ;  /* 0x000000000070e947 */ /* 0x002ff00003800000 */
        /* <DEDUP_REMOVED lines=9> */
[----:B------:R-:W-:Y:S04]  /*9e10*/  SHF.L.U32 R6, R149, 0x1f, RZ ;  /* 0x0000001f95067819 */ /* 0x000fe800000006ff */
[----:B------:R-:W1:Y:S02]  /*9e20*/  SYNCS.PHASECHK.TRANS64.TRYWAIT P0, [R95+URZ+0x40], R6 ;  /* 0x000040065f0075a7 */ /* 0x000e6400080011ff */
[----:B-1----:R-:W-:Y:S05]  /*9e30*/  @!P0 BRA `(.L_x_134) ;  /* 0x0000003400848947 */ /* 0x002fea0003800000 */
.L_x_133:
[----:B------:R-:W-:Y:S05]  /*9e40*/  BSYNC B0 ;  /* 0x0000000000007941 */ /* 0x000fea0003800000 */
.L_x_132:
[----:B------:R-:W-:Y:S01]  /*9e50*/  ISETP.NE.AND P0, PT, R93, RZ, PT ;  /* 0x000000ff5d00720c */ /* 0x000fe20003f05270 */
[----:B------:R-:W-:Y:S11]  /*9e60*/  VIADD R77, R77, 0x1 ;  /* 0x000000014d4d7836 */ /* 0x000ff60000000000 */
[----:B------:R-:W-:Y:S01]  /*9e70*/  @!UPT UIADD3 URZ, UPT, UPT, URZ, URZ, URZ ;  /* 0x000000fffffff290 */ /* 0x000fe2000fffe0ff */
[----:B------:R4:W2:Y:S01]  /*9e80*/  @P0 LDS.128 R84, [R4+UR46+0x400] ;  /* 0x0004002e04540984 */ /* 0x0008a20008000c00 */
[--C-:B------:R-:W-:Y:S01]  /*9e90*/  @P0 IMAD.IADD R7, R92, 0x1, R3.reuse ;  /* 0x000000015c070824 */ /* 0x100fe200078e0203 */
[C---:B-1----:R-:W-:Y:S01]  /*9ea0*/  @P0 IADD3 R6, PT, PT, R94.reuse, R5, RZ ;  /* 0x000000055e060210 */ /* 0x042fe20007ffe0ff */
[C---:B------:R-:W-:Y:S01]  /*9eb0*/  @P0 IMAD.IADD R8, R94.reuse, 0x1, R3 ;  /* 0x000000015e080824 */ /* 0x040fe200078e0203 */
[----:B------:R4:W1:Y:S02]  /*9ec0*/  @P0 LDS.128 R80, [R0+0x400] ;  /* 0x0004000000500984 */ /* 0x0008640000000c00 */
[----:B------:R-:W-:Y:S02]  /*9ed0*/  @P0 IADD3 R9, PT, PT, R94, R7, RZ ;  /* 0x000000075e090210 */ /* 0x000fe40007ffe0ff */
[----:B------:R4:W1:Y:S04]  /*9ee0*/  @P0 LDS.128 R88, [R5+0x400] ;  /* 0x0004000005580984 */ /* 0x0008680000000c00 */
[----:B------:R4:W1:Y:S04]  /*9ef0*/  @P0 LDS.128 R96, [R6+0x400] ;  /* 0x0004000006600984 */ /* 0x0008680000000c00 */
[----:B------:R4:W1:Y:S04]  /*9f00*/  @P0 LDS.128 R104, [R3+0x400] ;  /* 0x0004000003680984 */ /* 0x0008680000000c00 */
[----:B------:R4:W1:Y:S04]  /*9f10*/  @P0 LDS.128 R112, [R8+0x400] ;  /* 0x0004000008700984 */ /* 0x0008680000000c00 */
[----:B------:R4:W1:Y:S04]  /*9f20*/  @P0 LDS.128 R120, [R7+0x400] ;  /* 0x0004000007780984 */ /* 0x0008680000000c00 */
[----:B------:R4:W1:Y:S02]  /*9f30*/  @P0 LDS.128 R128, [R9+0x400] ;  /* 0x0004000009800984 */ /* 0x0008640000000c00 */
.L_x_131:
[----:B------:R-:W-:Y:S05]  /*9f40*/  BSYNC B1 ;  /* 0x0000000000017941 */ /* 0x000fea0003800000 */
.L_x_130:
        /* <DEDUP_REMOVED lines=21> */
.L_x_135:
[----:B--2---:R-:W-:Y:S01]  /*a0a0*/  SHF.L.U32 R70, R84, 0x10, RZ ;  /* 0x0000001054467819 */ /* 0x004fe200000006ff */
[----:B------:R-:W-:Y:S05]  /*a0b0*/  WARPSYNC.ALL ;  /* 0x0000000000007948 */ /* 0x000fea0003800000 */
[----:B------:R-:W-:Y:S01]  /*a0c0*/  R2UR UR4, R16 ;  /* 0x00000000100472ca */ /* 0x000fe200000e0000 */
[----:B------:R-:W-:Y:S01]  /*a0d0*/  BSSY.RECONVERGENT B0, `(.L_x_136) ;  /* 0x0000103000007945 */ /* 0x000fe20003800200 */
[----:B---3--:R-:W-:Y:S02]  /*a0e0*/  LOP3.LUT R72, R87, 0xffff0000, RZ, 0xc0, !PT ;  /* 0xffff000057487812 */ /* 0x008fe400078ec0ff */
[----:B------:R-:W-:Y:S02]  /*a0f0*/  ISETP.NE.AND P6, PT, R157, RZ, PT ;  /* 0x000000ff9d00720c */ /* 0x000fe40003fc5270 */
[----:B------:R-:W-:Y:S07]  /*a100*/  ISETP.NE.AND P0, PT, R152, RZ, PT ;  /* 0x000000ff9800720c */ /* 0x000fee0003f05270 */
[----:B------:R-:W2:Y:S02]  /*a110*/  LDTM.x64 R4, tmem[UR4] ;  /* 0x00000004000479ee */ /* 0x000ea40008340000 */
[----:B--2---:R-:W-:Y:S01]  /*a120*/  FMUL R0, R68, R4 ;  /* 0x0000000444007220 */ /* 0x004fe20000400000 */
[----:B------:R-:W-:Y:S01]  /*a130*/  LOP3.LUT R4, R84, 0xffff0000, RZ, 0xc0, !PT ;  /* 0xffff000054047812 */ /* 0x000fe200078ec0ff */
[C---:B------:R-:W-:Y:S01]  /*a140*/  FMUL R3, R68.reuse, R5 ;  /* 0x0000000544037220 */ /* 0x040fe20000400000 */
[----:B------:R-:W-:Y:S01]  /*a150*/  SHF.L.U32 R5, R85, 0x10, RZ ;  /* 0x0000001055057819 */ /* 0x000fe200000006ff */
[----:B------:R-:W-:Y:S01]  /*a160*/  FFMA R0, R71, R70, R0 ;  /* 0x0000004647007223 */ /* 0x000fe20000000000 */
[----:B------:R-:W-:Y:S01]  /*a170*/  LOP3.LUT R70, R85, 0xffff0000, RZ, 0xc0, !PT ;  /* 0xffff000055467812 */ /* 0x000fe200078ec0ff */
[C---:B------:R-:W-:Y:S01]  /*a180*/  FMUL R6, R68.reuse, R6 ;  /* 0x0000000644067220 */ /* 0x040fe20000400000 */
[C---:B------:R-:W-:Y:S01]  /*a190*/  FFMA R3, R71.reuse, R4, R3 ;  /* 0x0000000447037223 */ /* 0x040fe20000000003 */
[C---:B------:R-:W-:Y:S01]  /*a1a0*/  FMUL R7, R68.reuse, R7 ;  /* 0x0000000744077220 */ /* 0x040fe20000400000 */
[----:B------:R-:W-:Y:S01]  /*a1b0*/  FMUL R4, R68, R8 ;  /* 0x0000000844047220 */ /* 0x000fe20000400000 */
[C---:B------:R-:W-:Y:S01]  /*a1c0*/  LOP3.LUT R8, R86.reuse, 0xffff0000, RZ, 0xc0, !PT ;  /* 0xffff000056087812 */ /* 0x040fe200078ec0ff */
[C---:B------:R-:W-:Y:S01]  /*a1d0*/  FFMA R6, R71.reuse, R5, R6 ;  /* 0x0000000547067223 */ /* 0x040fe20000000006 */
[----:B------:R-:W-:Y:S01]  /*a1e0*/  SHF.L.U32 R5, R86, 0x10, RZ ;  /* 0x0000001056057819 */ /* 0x000fe200000006ff */
[----:B------:R-:W-:Y:S01]  /*a1f0*/  FFMA R7, R71, R70, R7 ;  /* 0x0000004647077223 */ /* 0x000fe20000000007 */
[----:B------:R-:W-:Y:S01]  /*a200*/  F2FP.BF16.F32.PACK_AB R100, R3, R0 ;  /* 0x000000000364723e */ /* 0x000fe200000010ff */
[----:B------:R-:W-:Y:S01]  /*a210*/  FMUL R0, R68, R9 ;  /* 0x0000000944007220 */ /* 0x000fe20000400000 */
[----:B------:R-:W-:Y:S01]  /*a220*/  SHF.L.U32 R70, R87, 0x10, RZ ;  /* 0x0000001057467819 */ /* 0x000fe200000006ff */
[----:B------:R-:W-:Y:S01]  /*a230*/  FFMA R4, R71, R5, R4 ;  /* 0x0000000547047223 */ /* 0x000fe20000000004 */
[----:B------:R-:W-:Y:S01]  /*a240*/  F2FP.BF16.F32.PACK_AB R101, R7, R6 ;  /* 0x000000060765723e */ /* 0x000fe200000010ff */
[C---:B------:R-:W-:Y:S01]  /*a250*/  FFMA R0, R71.reuse, R8, R0 ;  /* 0x0000000847007223 */ /* 0x040fe20000000000 */
[----:B-1----:R-:W-:Y:S01]  /*a260*/  SHF.L.U32 R8, R80, 0x10, RZ ;  /* 0x0000001050087819 */ /* 0x002fe200000006ff */
[----:B------:R-:W-:Y:S01]  /*a270*/  FMUL R3, R68, R10 ;  /* 0x0000000a44037220 */ /* 0x000fe20000400000 */
[----:B------:R-:W-:Y:S01]  /*a280*/  LOP3.LUT R10, R80, 0xffff0000, RZ, 0xc0, !PT ;  /* 0xffff0000500a7812 */ /* 0x000fe200078ec0ff */
[----:B------:R-:W-:Y:S01]  /*a290*/  FMUL R5, R68, R11 ;  /* 0x0000000b44057220 */ /* 0x000fe20000400000 */
[----:B------:R-:W-:Y:S01]  /*a2a0*/  F2FP.BF16.F32.PACK_AB R102, R0, R4 ;  /* 0x000000040066723e */ /* 0x000fe200000010ff */
[C---:B------:R-:W-:Y:S01]  /*a2b0*/  FMUL R6, R68.reuse, R12 ;  /* 0x0000000c44067220 */ /* 0x040fe20000400000 */
[C---:B------:R-:W-:Y:S01]  /*a2c0*/  FMUL R7, R68.reuse, R13 ;  /* 0x0000000d44077220 */ /* 0x040fe20000400000 */
[----:B------:R-:W-:Y:S01]  /*a2d0*/  FFMA R3, R71, R70, R3 ;  /* 0x0000004647037223 */ /* 0x000fe20000000003 */
[----:B------:R-:W-:Y:S01]  /*a2e0*/  SHF.L.U32 R70, R81, 0x10, RZ ;  /* 0x0000001051467819 */ /* 0x000fe200000006ff */
[C---:B------:R-:W-:Y:S01]  /*a2f0*/  FFMA R5, R71.reuse, R72, R5 ;  /* 0x0000004847057223 */ /* 0x040fe20000000005 */
[C---:B------:R-:W-:Y:S01]  /*a300*/  FFMA R6, R71.reuse, R8, R6 ;  /* 0x0000000847067223 */ /* 0x040fe20000000006 */
[C---:B------:R-:W-:Y:S01]  /*a310*/  FMUL R0, R68.reuse, R14 ;  /* 0x0000000e44007220 */ /* 0x040fe20000400000 */
[----:B------:R-:W-:Y:S01]  /*a320*/  FFMA R7, R71, R10, R7 ;  /* 0x0000000a47077223 */ /* 0x000fe20000000007 */
[C---:B------:R-:W-:Y:S01]  /*a330*/  FMUL R14, R68.reuse, R24 ;  /* 0x00000018440e7220 */ /* 0x040fe20000400000 */
[----:B------:R-:W-:Y:S01]  /*a340*/  F2FP.BF16.F32.PACK_AB R103, R5, R3 ;  /* 0x000000030567723e */ /* 0x000fe200000010ff */
[C---:B------:R-:W-:Y:S01]  /*a350*/  FMUL R24, R68.reuse, R34 ;  /* 0x0000002244187220 */ /* 0x040fe20000400000 */
[C---:B------:R-:W-:Y:S01]  /*a360*/  FMUL R34, R68.reuse, R44 ;  /* 0x0000002c44227220 */ /* 0x040fe20000400000 */
[C---:B------:R-:W-:Y:S01]  /*a370*/  FMUL R44, R68.reuse, R54 ;  /* 0x00000036442c7220 */ /* 0x040fe20000400000 */
[C---:B------:R-:W-:Y:S01]  /*a380*/  FMUL R54, R68.reuse, R64 ;  /* 0x0000004044367220 */ /* 0x040fe20000400000 */
[----:B------:R-:W-:Y:S01]  /*a390*/  F2FP.BF16.F32.PACK_AB R64, R7, R6 ;  /* 0x000000060740723e */ /* 0x000fe200000010ff */
[----:B------:R-:W-:Y:S01]  /*a3a0*/  STS.128 [R164+UR46+0x8400], R100 ;  /* 0x00840064a4007988 */ /* 0x000fe20008000c2e */
[----:B------:R-:W-:Y:S01]  /*a3b0*/  LOP3.LUT R6, R81, 0xffff0000, RZ, 0xc0, !PT ;  /* 0xffff000051067812 */ /* 0x000fe200078ec0ff */
[----:B------:R-:W-:Y:S01]  /*a3c0*/  FMUL R3, R68, R15 ;  /* 0x0000000f44037220 */ /* 0x000fe20000400000 */
[----:B------:R-:W-:Y:S01]  /*a3d0*/  SHF.L.U32 R7, R82, 0x10, RZ ;  /* 0x0000001052077819 */ /* 0x000fe200000006ff */
[C---:B------:R-:W-:Y:S01]  /*a3e0*/  FMUL R8, R68.reuse, R18 ;  /* 0x0000001244087220 */ /* 0x040fe20000400000 */
[C---:B------:R-:W-:Y:S01]  /*a3f0*/  FFMA R0, R71.reuse, R70, R0 ;  /* 0x0000004647007223 */ /* 0x040fe20000000000 */
[C---:B------:R-:W-:Y:S01]  /*a400*/  FMUL R9, R68.reuse, R19 ;  /* 0x0000001344097220 */ /* 0x040fe20000400000 */
[----:B------:R-:W-:Y:S01]  /*a410*/  FMUL R18, R68, R28 ;  /* 0x0000001c44127220 */ /* 0x000fe20000400000 */
[----:B------:R-:W-:Y:S01]  /*a420*/  FFMA R3, R71, R6, R3 ;  /* 0x0000000647037223 */ /* 0x000fe20000000003 */
[----:B------:R-:W-:Y:S01]  /*a430*/  LOP3.LUT R6, R88, 0xffff0000, RZ, 0xc0, !PT ;  /* 0xffff000058067812 */ /* 0x000fe200078ec0ff */
[C---:B------:R-:W-:Y:S01]  /*a440*/  FMUL R10, R68.reuse, R20 ;  /* 0x00000014440a7220 */ /* 0x040fe20000400000 */
        /* <DEDUP_REMOVED lines=10> */
[----:B------:R-:W-:Y:S01]  /*a4f0*/  FMUL R48, R68, R58 ;  /* 0x0000003a44307220 */ /* 0x000fe20000400000 */
[----:B------:R-:W-:Y:S01]  /*a500*/  LOP3.LUT R58, R82, 0xffff0000, RZ, 0xc0, !PT ;  /* 0xffff0000523a7812 */ /* 0x000fe200078ec0ff */
[C---:B------:R-:W-:Y:S01]  /*a510*/  FMUL R4, R68.reuse, R16 ;  /* 0x0000001044047220 */ /* 0x040fe20000400000 */
[C---:B------:R-:W-:Y:S01]  /*a520*/  FMUL R40, R68.reuse, R50 ;  /* 0x0000003244287220 */ /* 0x040fe20000400000 */
[C---:B------:R-:W-:Y:S01]  /*a530*/  FMUL R45, R68.reuse, R55 ;  /* 0x00000037442d7220 */ /* 0x040fe20000400000 */
[C---:B------:R-:W-:Y:S01]  /*a540*/  FMUL R49, R68.reuse, R59 ;  /* 0x0000003b44317220 */ /* 0x040fe20000400000 */
[----:B------:R-:W-:Y:S01]  /*a550*/  SHF.L.U32 R59, R83, 0x10, RZ ;  /* 0x00000010533b7819 */ /* 0x000fe200000006ff */
[C---:B------:R-:W-:Y:S01]  /*a560*/  FMUL R55, R68.reuse, R65 ;  /* 0x0000004144377220 */ /* 0x040fe20000400000 */
[----:B------:R-:W-:Y:S01]  /*a570*/  F2FP.BF16.F32.PACK_AB R65, R3, R0 ;  /* 0x000000000341723e */ /* 0x000fe200000010ff */
[----:B------:R-:W-:Y:S01]  /*a580*/  FMUL R5, R68, R17 ;  /* 0x0000001144057220 */ /* 0x000fe20000400000 */
[----:B------:R-:W-:Y:S01]  /*a590*/  SHF.L.U32 R0, R88, 0x10, RZ ;  /* 0x0000001058007819 */ /* 0x000fe200000006ff */
[C---:B------:R-:W-:Y:S01]  /*a5a0*/  FMUL R50, R68.reuse, R60 ;  /* 0x0000003c44327220 */ /* 0x040fe20000400000 */
[----:B------:R-:W-:Y:S01]  /*a5b0*/  LOP3.LUT R60, R83, 0xffff0000, RZ, 0xc0, !PT ;  /* 0xffff0000533c7812 */ /* 0x000fe200078ec0ff */
[----:B------:R-:W-:Y:S01]  /*a5c0*/  FFMA R4, R71, R7, R4 ;  /* 0x0000000747047223 */ /* 0x000fe20000000004 */
[----:B------:R-:W-:Y:S01]  /*a5d0*/  SHF.L.U32 R3, R89, 0x10, RZ ;  /* 0x0000001059037819 */ /* 0x000fe200000006ff */
[C---:B------:R-:W-:Y:S01]  /*a5e0*/  FFMA R5, R71.reuse, R58, R5 ;  /* 0x0000003a47057223 */ /* 0x040fe20000000005 */
[C---:B------:R-:W-:Y:S01]  /*a5f0*/  FFMA R8, R71.reuse, R59, R8 ;  /* 0x0000003b47087223 */ /* 0x040fe20000000008 */
[C---:B------:R-:W-:Y:S01]  /*a600*/  FFMA R9, R71.reuse, R60, R9 ;  /* 0x0000003c47097223 */ /* 0x040fe20000000009 */
[----:B------:R-:W-:Y:S01]  /*a610*/  FFMA R10, R71, R0, R10 ;  /* 0x00000000470a7223 */ /* 0x000fe2000000000a */
[----:B------:R-:W-:Y:S01]  /*a620*/  LOP3.LUT R0, R89, 0xffff0000, RZ, 0xc0, !PT ;  /* 0xffff000059007812 */ /* 0x000fe200078ec0ff */
[C---:B------:R-:W-:Y:S01]  /*a630*/  FMUL R11, R68.reuse, R21 ;  /* 0x00000015440b7220 */ /* 0x040fe20000400000 */
[C---:B------:R-:W-:Y:S01]  /*a640*/  FMUL R12, R68.reuse, R22 ;  /* 0x00000016440c7220 */ /* 0x040fe20000400000 */
[C---:B------:R-:W-:Y:S01]  /*a650*/  FMUL R13, R68.reuse, R23 ;  /* 0x00000017440d7220 */ /* 0x040fe20000400000 */
[C---:B------:R-:W-:Y:S01]  /*a660*/  FMUL R16, R68.reuse, R26 ;  /* 0x0000001a44107220 */ /* 0x040fe20000400000 */
[C---:B------:R-:W-:Y:S01]  /*a670*/  FMUL R26, R68.reuse, R36 ;  /* 0x00000024441a7220 */ /* 0x040fe20000400000 */
[----:B------:R-:W-:Y:S01]  /*a680*/  FFMA R11, R71, R6, R11 ;  /* 0x00000006470b7223 */ /* 0x000fe2000000000b */
[----:B------:R-:W-:Y:S01]  /*a690*/  LOP3.LUT R6, R99, 0xffff0000, RZ, 0xc0, !PT ;  /* 0xffff000063067812 */ /* 0x000fe200078ec0ff */
[----:B------:R-:W-:Y:S01]  /*a6a0*/  FMUL R36, R68, R46 ;  /* 0x0000002e44247220 */ /* 0x000fe20000400000 */
[----:B------:R-:W-:Y:S01]  /*a6b0*/  FFMA R12, R71, R3, R12 ;  /* 0x00000003470c7223 */ /* 0x000fe2000000000c */
[----:B------:R-:W-:Y:S01]  /*a6c0*/  SHF.L.U32 R3, R90, 0x10, RZ ;  /* 0x000000105a037819 */ /* 0x000fe200000006ff */
[C---:B------:R-:W-:Y:S01]  /*a6d0*/  FMUL R46, R68.reuse, R56 ;  /* 0x00000038442e7220 */ /* 0x040fe20000400000 */
[----:B------:R-:W-:Y:S01]  /*a6e0*/  FMUL R56, R68, R66 ;  /* 0x0000004244387220 */ /* 0x000fe20000400000 */
[----:B------:R-:W-:Y:S01]  /*a6f0*/  F2FP.BF16.F32.PACK_AB R66, R5, R4 ;  /* 0x000000040542723e */ /* 0x000fe200000010ff */
[C---:B------:R-:W-:Y:S01]  /*a700*/  FFMA R13, R71.reuse, R0, R13 ;  /* 0x00000000470d7223 */ /* 0x040fe2000000000d */
[----:B------:R-:W-:Y:S01]  /*a710*/  LOP3.LUT R0, R90, 0xffff0000, RZ, 0xc0, !PT ;  /* 0xffff00005a007812 */ /* 0x000fe200078ec0ff */
[----:B------:R-:W-:Y:S01]  /*a720*/  FFMA R14, R71, R3, R14 ;  /* 0x00000003470e7223 */ /* 0x000fe2000000000e */
[C---:B------:R-:W-:Y:S01]  /*a730*/  SHF.L.U32 R5, R91.reuse, 0x10, RZ ;  /* 0x000000105b057819 */ /* 0x040fe200000006ff */
[----:B------:R-:W-:Y:S01]  /*a740*/  FMUL R17, R68, R27 ;  /* 0x0000001b44117220 */ /* 0x000fe20000400000 */
[----:B------:R-:W-:Y:S01]  /*a750*/  LOP3.LUT R4, R91, 0xffff0000, RZ, 0xc0, !PT ;  /* 0xffff00005b047812 */ /* 0x000fe200078ec0ff */
[C---:B------:R-:W-:Y:S01]  /*a760*/  FFMA R15, R71.reuse, R0, R15 ;  /* 0x00000000470f7223 */ /* 0x040fe2000000000f */
[C---:B------:R-:W-:Y:S01]  /*a770*/  SHF.L.U32 R0, R96.reuse, 0x10, RZ ;  /* 0x0000001060007819 */ /* 0x040fe200000006ff */
[----:B------:R-:W-:Y:S01]  /*a780*/  FFMA R16, R71, R5, R16 ;  /* 0x0000000547107223 */ /* 0x000fe20000000010 */
[----:B------:R-:W-:Y:S01]  /*a790*/  SHF.L.U32 R3, R97, 0x10, RZ ;  /* 0x0000001061037819 */ /* 0x000fe200000006ff */
[----:B------:R-:W-:Y:S01]  /*a7a0*/  FFMA R17, R71, R4, R17 ;  /* 0x0000000447117223 */ /* 0x000fe20000000011 */
[----:B------:R-:W-:Y:S01]  /*a7b0*/  LOP3.LUT R4, R96, 0xffff0000, RZ, 0xc0, !PT ;  /* 0xffff000060047812 */ /* 0x000fe200078ec0ff */
[C---:B------:R-:W-:Y:S01]  /*a7c0*/  FMUL R27, R68.reuse, R37 ;  /* 0x00000025441b7220 */ /* 0x040fe20000400000 */
[----:B------:R-:W-:Y:S01]  /*a7d0*/  SHF.L.U32 R5, R99, 0x10, RZ ;  /* 0x0000001063057819 */ /* 0x000fe200000006ff */
[C---:B------:R-:W-:Y:S01]  /*a7e0*/  FMUL R37, R68.reuse, R47 ;  /* 0x0000002f44257220 */ /* 0x040fe20000400000 */
[C---:B------:R-:W-:Y:S01]  /*a7f0*/  FMUL R47, R68.reuse, R57 ;  /* 0x00000039442f7220 */ /* 0x040fe20000400000 */
[----:B------:R-:W-:Y:S01]  /*a800*/  FMUL R57, R68, R67 ;  /* 0x0000004344397220 */ /* 0x000fe20000400000 */
[----:B------:R-:W-:Y:S01]  /*a810*/  F2FP.BF16.F32.PACK_AB R67, R9, R8 ;  /* 0x000000080943723e */ /* 0x000fe200000010ff */
[----:B------:R-:W-:Y:S01]  /*a820*/  FFMA R18, R71, R0, R18 ;  /* 0x0000000047127223 */ /* 0x000fe20000000012 */
[----:B------:R-:W-:Y:S01]  /*a830*/  LOP3.LUT R0, R97, 0xffff0000, RZ, 0xc0, !PT ;  /* 0xffff000061007812 */ /* 0x000fe200078ec0ff */
[C---:B------:R-:W-:Y:S01]  /*a840*/  FFMA R19, R71.reuse, R4, R19 ;  /* 0x0000000447137223 */ /* 0x040fe20000000013 */
[C---:B------:R-:W-:Y:S01]  /*a850*/  LOP3.LUT R4, R98.reuse, 0xffff0000, RZ, 0xc0, !PT ;  /* 0xffff000062047812 */ /* 0x040fe200078ec0ff */
[----:B------:R-:W-:Y:S01]  /*a860*/  FFMA R20, R71, R3, R20 ;  /* 0x0000000347147223 */ /* 0x000fe20000000014 */
[----:B------:R-:W-:Y:S01]  /*a870*/  SHF.L.U32 R3, R98, 0x10, RZ ;  /* 0x0000001062037819 */ /* 0x000fe200000006ff */
[C---:B------:R-:W-:Y:S01]  /*a880*/  FMUL R21, R68.reuse, R31 ;  /* 0x0000001f44157220 */ /* 0x040fe20000400000 */
[----:B------:R-:W-:Y:S01]  /*a890*/  F2FP.BF16.F32.PACK_AB R8, R11, R10 ;  /* 0x0000000a0b08723e */ /* 0x000fe200000010ff */
[C---:B------:R-:W-:Y:S01]  /*a8a0*/  FMUL R22, R68.reuse, R32 ;  /* 0x0000002044167220 */ /* 0x040fe20000400000 */
[----:B------:R-:W-:Y:S01]  /*a8b0*/  F2FP.BF16.F32.PACK_AB R9, R13, R12 ;  /* 0x0000000c0d09723e */ /* 0x000fe200000010ff */
[----:B------:R-:W-:Y:S01]  /*a8c0*/  STS.128 [R163+0x8400], R64 ;  /* 0x00840040a3007388 */ /* 0x000fe20000000c00 */
[----:B------:R-:W-:Y:S01]  /*a8d0*/  F2FP.BF16.F32.PACK_AB R10, R15, R14 ;  /* 0x0000000e0f0a723e */ /* 0x000fe200000010ff */
[----:B------:R-:W-:Y:S01]  /*a8e0*/  FMUL R23, R68, R33 ;  /* 0x0000002144177220 */ /* 0x000fe20000400000 */
[----:B------:R-:W-:Y:S01]  /*a8f0*/  F2FP.BF16.F32.PACK_AB R11, R17, R16 ;  /* 0x00000010110b723e */ /* 0x000fe200000010ff */
[----:B------:R-:W-:Y:S01]  /*a900*/  FFMA R21, R71, R0, R21 ;  /* 0x0000000047157223 */ /* 0x000fe20000000015 */
[----:B------:R-:W-:Y:S01]  /*a910*/  F2FP.BF16.F32.PACK_AB R12, R19, R18 ;  /* 0x00000012130c723e */ /* 0x000fe200000010ff */
[C---:B------:R-:W-:Y:S01]  /*a920*/  FFMA R22, R71.reuse, R3, R22 ;  /* 0x0000000347167223 */ /* 0x040fe20000000016 */
[C---:B------:R-:W-:Y:S01]  /*a930*/  SHF.L.U32 R0, R104.reuse, 0x10, RZ ;  /* 0x0000001068007819 */ /* 0x040fe200000006ff */
[----:B------:R-:W-:Y:S01]  /*a940*/  FFMA R23, R71, R4, R23 ;  /* 0x0000000447177223 */ /* 0x000fe20000000017 */
[----:B------:R-:W-:Y:S01]  /*a950*/  F2FP.BF16.F32.PACK_AB R13, R21, R20 ;  /* 0x00000014150d723e */ /* 0x000fe200000010ff */
[C---:B------:R-:W-:Y:S01]  /*a960*/  FFMA R24, R71.reuse, R5, R24 ;  /* 0x0000000547187223 */ /* 0x040fe20000000018 */
[----:B------:R-:W-:Y:S01]  /*a970*/  LOP3.LUT R4, R104, 0xffff0000, RZ, 0xc0, !PT ;  /* 0xffff000068047812 */ /* 0x000fe200078ec0ff */
[----:B------:R-:W-:Y:S01]  /*a980*/  FFMA R25, R71, R6, R25 ;  /* 0x0000000647197223 */ /* 0x000fe20000000019 */
[----:B------:R-:W-:Y:S01]  /*a990*/  F2FP.BF16.F32.PACK_AB R14, R23, R22 ;  /* 0x00000016170e723e */ /* 0x000fe200000010ff */
[----:B------:R1:W-:Y:S01]  /*a9a0*/  STS.128 [R162+0x8400], R8 ;  /* 0x00840008a2007388 */ /* 0x0003e20000000c00 */
[----:B------:R-:W-:Y:S01]  /*a9b0*/  SHF.L.U32 R3, R105, 0x10, RZ ;  /* 0x0000001069037819 */ /* 0x000fe200000006ff */
[----:B------:R-:W-:Y:S01]  /*a9c0*/  FFMA R26, R71, R0, R26 ;  /* 0x00000000471a7223 */ /* 0x000fe2000000001a */
[----:B------:R-:W-:Y:S01]  /*a9d0*/  F2FP.BF16.F32.PACK_AB R15, R25, R24 ;  /* 0x00000018190f723e */ /* 0x000fe200000010ff */
[----:B------:R-:W-:Y:S01]  /*a9e0*/  FFMA R27, R71, R4, R27 ;  /* 0x00000004471b7223 */ /* 0x000fe2000000001b */
[----:B------:R-:W-:Y:S01]  /*a9f0*/  LOP3.LUT R0, R105, 0xffff0000, RZ, 0xc0, !PT ;  /* 0xffff000069007812 */ /* 0x000fe200078ec0ff */
[C---:B------:R-:W-:Y:S01]  /*aa00*/  FFMA R28, R71.reuse, R3, R28 ;  /* 0x00000003471c7223 */ /* 0x040fe2000000001c */
[C---:B------:R-:W-:Y:S01]  /*aa10*/  SHF.L.U32 R3, R106.reuse, 0x10, RZ ;  /* 0x000000106a037819 */ /* 0x040fe200000006ff */
[----:B------:R2:W-:Y:S01]  /*aa20*/  STS.128 [R161+0x8400], R12 ;  /* 0x0084000ca1007388 */ /* 0x0005e20000000c00 */
[----:B------:R-:W-:Y:S01]  /*aa30*/  LOP3.LUT R4, R106, 0xffff0000, RZ, 0xc0, !PT ;  /* 0xffff00006a047812 */ /* 0x000fe200078ec0ff */
[----:B------:R-:W-:Y:S01]  /*aa40*/  FFMA R29, R71, R0, R29 ;  /* 0x00000000471d7223 */ /* 0x000fe2000000001d */
[C---:B------:R-:W-:Y:S01]  /*aa50*/  SHF.L.U32 R5, R107.reuse, 0x10, RZ ;  /* 0x000000106b057819 */ /* 0x040fe200000006ff */
[C---:B------:R-:W-:Y:S01]  /*aa60*/  FMUL R31, R68.reuse, R41 ;  /* 0x00000029441f7220 */ /* 0x040fe20000400000 */
[----:B------:R-:W-:Y:S01]  /*aa70*/  LOP3.LUT R6, R107, 0xffff0000, RZ, 0xc0, !PT ;  /* 0xffff00006b067812 */ /* 0x000fe200078ec0ff */
[----:B------:R-:W-:Y:S01]  /*aa80*/  FMUL R32, R68, R42 ;  /* 0x0000002a44207220 */ /* 0x000fe20000400000 */
[----:B------:R-:W-:Y:S01]  /*aa90*/  SHF.L.U32 R0, R112, 0x10, RZ ;  /* 0x0000001070007819 */ /* 0x000fe200000006ff */
[----:B------:R-:W-:Y:S01]  /*aaa0*/  FMUL R33, R68, R43 ;  /* 0x0000002b44217220 */ /* 0x000fe20000400000 */
[----:B------:R-:W-:Y:S01]  /*aab0*/  LEA R16, R77, UR46, 0x3 ;  /* 0x0000002e4d107c11 */ /* 0x000fe2000f8e18ff */
[----:B------:R-:W-:Y:S01]  /*aac0*/  FFMA R30, R71, R3, R30 ;  /* 0x00000003471e7223 */ /* 0x000fe2000000001e */
[----:B------:R-:W-:Y:S01]  /*aad0*/  SHF.L.U32 R3, R113, 0x10, RZ ;  /* 0x0000001071037819 */ /* 0x000fe200000006ff */
[C---:B------:R-:W-:Y:S01]  /*aae0*/  FFMA R31, R71.reuse, R4, R31 ;  /* 0x00000004471f7223 */ /* 0x040fe2000000001f */
[----:B------:R-:W-:Y:S01]  /*aaf0*/  LOP3.LUT R4, R112, 0xffff0000, RZ, 0xc0, !PT ;  /* 0xffff000070047812 */ /* 0x000fe200078ec0ff */
[----:B------:R-:W-:Y:S01]  /*ab00*/  FFMA R32, R71, R5, R32 ;  /* 0x0000000547207223 */ /* 0x000fe20000000020 */
[----:B------:R-:W-:Y:S01]  /*ab10*/  SHF.L.U32 R5, R115, 0x10, RZ ;  /* 0x0000001073057819 */ /* 0x000fe200000006ff */
[----:B------:R-:W-:Y:S01]  /*ab20*/  FFMA R33, R71, R6, R33 ;  /* 0x0000000647217223 */ /* 0x000fe20000000021 */
[----:B------:R-:W-:Y:S01]  /*ab30*/  LOP3.LUT R6, R131, 0xffff0000, RZ, 0xc0, !PT ;  /* 0xffff000083067812 */ /* 0x000fe200078ec0ff */
[----:B------:R-:W-:Y:S01]  /*ab40*/  FFMA R34, R71, R0, R34 ;  /* 0x0000000047227223 */ /* 0x000fe20000000022 */
[----:B------:R-:W-:Y:S01]  /*ab50*/  LOP3.LUT R0, R113, 0xffff0000, RZ, 0xc0, !PT ;  /* 0xffff000071007812 */ /* 0x000fe200078ec0ff */
[C---:B------:R-:W-:Y:S01]  /*ab60*/  FFMA R35, R71.reuse, R4, R35 ;  /* 0x0000000447237223 */ /* 0x040fe20000000023 */
[----:B------:R-:W-:Y:S01]  /*ab70*/  LOP3.LUT R4, R120, 0xffff0000, RZ, 0xc0, !PT ;  /* 0xffff000078047812 */ /* 0x000fe200078ec0ff */
[C---:B------:R-:W-:Y:S01]  /*ab80*/  FFMA R36, R71.reuse, R3, R36 ;  /* 0x0000000347247223 */ /* 0x040fe20000000024 */
[C---:B------:R-:W-:Y:S01]  /*ab90*/  SHF.L.U32 R3, R114.reuse, 0x10, RZ ;  /* 0x0000001072037819 */ /* 0x040fe200000006ff */
[----:B------:R-:W-:Y:S01]  /*aba0*/  FFMA R37, R71, R0, R37 ;  /* 0x0000000047257223 */ /* 0x000fe20000000025 */
[----:B------:R-:W-:Y:S01]  /*abb0*/  LOP3.LUT R0, R114, 0xffff0000, RZ, 0xc0, !PT ;  /* 0xffff000072007812 */ /* 0x000fe200078ec0ff */
[----:B------:R-:W-:Y:S01]  /*abc0*/  FMUL R41, R68, R51 ;  /* 0x0000003344297220 */ /* 0x000fe20000400000 */
[----:B-1----:R-:W-:Y:S01]  /*abd0*/  F2FP.BF16.F32.PACK_AB R8, R35, R34 ;  /* 0x000000222308723e */ /* 0x002fe200000010ff */
[C---:B------:R-:W-:Y:S01]  /*abe0*/  FFMA R38, R71.reuse, R3, R38 ;  /* 0x0000000347267223 */ /* 0x040fe20000000026 */
[----:B------:R-:W-:Y:S01]  /*abf0*/  SHF.L.U32 R3, R120, 0x10, RZ ;  /* 0x0000001078037819 */ /* 0x000fe200000006ff */
[----:B------:R-:W-:Y:S01]  /*ac00*/  FFMA R39, R71, R0, R39 ;  /* 0x0000000047277223 */ /* 0x000fe20000000027 */
[----:B--2---:R-:W-:Y:S01]  /*ac10*/  F2FP.BF16.F32.PACK_AB R12, R27, R26 ;  /* 0x0000001a1b0c723e */ /* 0x004fe200000010ff */
[----:B------:R-:W-:Y:S01]  /*ac20*/  FFMA R40, R71, R5, R40 ;  /* 0x0000000547287223 */ /* 0x000fe20000000028 */
[----:B------:R-:W-:Y:S01]  /*ac30*/  F2FP.BF16.F32.PACK_AB R13, R29, R28 ;  /* 0x0000001c1d0d723e */ /* 0x000fe200000010ff */
[C---:B------:R-:W-:Y:S01]  /*ac40*/  FMUL R42, R68.reuse, R52 ;  /* 0x00000034442a7220 */ /* 0x040fe20000400000 */
[----:B------:R-:W-:Y:S01]  /*ac50*/  F2FP.BF16.F32.PACK_AB R14, R31, R30 ;  /* 0x0000001e1f0e723e */ /* 0x000fe200000010ff */
[C---:B------:R-:W-:Y:S01]  /*ac60*/  FMUL R43, R68.reuse, R53 ;  /* 0x00000035442b7220 */ /* 0x040fe20000400000 */
[----:B------:R-:W-:Y:S01]  /*ac70*/  F2FP.BF16.F32.PACK_AB R15, R33, R32 ;  /* 0x00000020210f723e */ /* 0x000fe200000010ff */
[C---:B------:R-:W-:Y:S01]  /*ac80*/  FMUL R51, R68.reuse, R61 ;  /* 0x0000003d44337220 */ /* 0x040fe20000400000 */
[----:B------:R-:W-:Y:S01]  /*ac90*/  LOP3.LUT R0, R115, 0xffff0000, RZ, 0xc0, !PT ;  /* 0xffff000073007812 */ /* 0x000fe200078ec0ff */
[----:B------:R-:W-:Y:S01]  /*aca0*/  FMUL R52, R68, R62 ;  /* 0x0000003e44347220 */ /* 0x000fe20000400000 */
[----:B------:R-:W-:Y:S01]  /*acb0*/  SHF.L.U32 R5, R121, 0x10, RZ ;  /* 0x0000001079057819 */ /* 0x000fe200000006ff */
[----:B------:R1:W-:Y:S01]  /*acc0*/  STS.128 [R147+0x8400], R12 ;  /* 0x0084000c93007388 */ /* 0x0003e20000000c00 */
[----:B------:R-:W-:Y:S01]  /*acd0*/  F2FP.BF16.F32.PACK_AB R9, R37, R36 ;  /* 0x000000242509723e */ /* 0x000fe200000010ff */
[----:B------:R-:W-:Y:S01]  /*ace0*/  FFMA R41, R71, R0, R41 ;  /* 0x0000000047297223 */ /* 0x000fe20000000029 */
[----:B------:R-:W-:Y:S01]  /*acf0*/  LOP3.LUT R0, R121, 0xffff0000, RZ, 0xc0, !PT ;  /* 0xffff000079007812 */ /* 0x000fe200078ec0ff */
[C---:B------:R-:W-:Y:S01]  /*ad00*/  FFMA R42, R71.reuse, R3, R42 ;  /* 0x00000003472a7223 */ /* 0x040fe2000000002a */
[C---:B------:R-:W-:Y:S01]  /*ad10*/  SHF.L.U32 R3, R122.reuse, 0x10, RZ ;  /* 0x000000107a037819 */ /* 0x040fe200000006ff */
[----:B------:R-:W-:Y:S01]  /*ad20*/  FFMA R43, R71, R4, R43 ;  /* 0x00000004472b7223 */ /* 0x000fe2000000002b */
[----:B------:R-:W-:Y:S01]  /*ad30*/  LOP3.LUT R4, R123, 0xffff0000, RZ, 0xc0, !PT ;  /* 0xffff00007b047812 */ /* 0x000fe200078ec0ff */
[----:B------:R-:W-:Y:S01]  /*ad40*/  FFMA R44, R71, R5, R44 ;  /* 0x00000005472c7223 */ /* 0x000fe2000000002c */
[----:B------:R-:W-:Y:S01]  /*ad50*/  SHF.L.U32 R5, R123, 0x10, RZ ;  /* 0x000000107b057819 */ /* 0x000fe200000006ff */
[C---:B------:R-:W-:Y:S01]  /*ad60*/  FFMA R45, R71.reuse, R0, R45 ;  /* 0x00000000472d7223 */ /* 0x040fe2000000002d */
[----:B------:R-:W-:Y:S01]  /*ad70*/  LOP3.LUT R0, R122, 0xffff0000, RZ, 0xc0, !PT ;  /* 0xffff00007a007812 */ /* 0x000fe200078ec0ff */
[----:B------:R-:W-:Y:S01]  /*ad80*/  FFMA R46, R71, R3, R46 ;  /* 0x00000003472e7223 */ /* 0x000fe2000000002e */
[----:B------:R-:W-:Y:S01]  /*ad90*/  SHF.L.U32 R3, R129, 0x10, RZ ;  /* 0x0000001081037819 */ /* 0x000fe200000006ff */
[----:B------:R-:W-:Y:S01]  /*ada0*/  FMUL R53, R68, R63 ;  /* 0x0000003f44357220 */ /* 0x000fe20000400000 */
        /* <DEDUP_REMOVED lines=8> */
[----:B------:R-:W-:Y:S01]  /*ae30*/  LOP3.LUT R0, R129, 0xffff0000, RZ, 0xc0, !PT ;  /* 0xffff000081007812 */ /* 0x000fe200078ec0ff */
[----:B------:R2:W-:Y:S01]  /*ae40*/  STS.128 [R160+0x8400], R8 ;  /* 0x00840008a0007388 */ /* 0x0005e20000000c00 */
[----:B------:R-:W-:Y:S01]  /*ae50*/  SHF.L.U32 R5, R131, 0x10, RZ ;  /* 0x0000001083057819 */ /* 0x000fe200000006ff */
[C---:B------:R-:W-:Y:S01]  /*ae60*/  FFMA R51, R71.reuse, R4, R51 ;  /* 0x0000000447337223 */ /* 0x040fe20000000033 */
[C---:B------:R-:W-:Y:S01]  /*ae70*/  LOP3.LUT R4, R130.reuse, 0xffff0000, RZ, 0xc0, !PT ;  /* 0xffff000082047812 */ /* 0x040fe200078ec0ff */
[C---:B------:R-:W-:Y:S01]  /*ae80*/  FFMA R52, R71.reuse, R3, R52 ;  /* 0x0000000347347223 */ /* 0x040fe20000000034 */
[----:B------:R-:W-:Y:S01]  /*ae90*/  SHF.L.U32 R3, R130, 0x10, RZ ;  /* 0x0000001082037819 */ /* 0x000fe200000006ff */
[----:B------:R-:W-:Y:S01]  /*aea0*/  FFMA R53, R71, R0, R53 ;  /* 0x0000000047357223 */ /* 0x000fe20000000035 */
[----:B-1----:R-:W-:Y:S02]  /*aeb0*/  F2FP.BF16.F32.PACK_AB R12, R43, R42 ;  /* 0x0000002a2b0c723e */ /* 0x002fe400000010ff */
[----:B------:R-:W-:Y:S01]  /*aec0*/  F2FP.BF16.F32.PACK_AB R13, R45, R44 ;  /* 0x0000002c2d0d723e */ /* 0x000fe200000010ff */
[----:B------:R-:W-:Y:S01]  /*aed0*/  FFMA R54, R71, R3, R54 ;  /* 0x0000000347367223 */ /* 0x000fe20000000036 */
[----:B------:R-:W-:Y:S01]  /*aee0*/  F2FP.BF16.F32.PACK_AB R14, R47, R46 ;  /* 0x0000002e2f0e723e */ /* 0x000fe200000010ff */
[----:B------:R-:W-:Y:S01]  /*aef0*/  FFMA R55, R71, R4, R55 ;  /* 0x0000000447377223 */ /* 0x000fe20000000037 */
[----:B------:R-:W-:Y:S01]  /*af00*/  F2FP.BF16.F32.PACK_AB R15, R49, R48 ;  /* 0x00000030310f723e */ /* 0x000fe200000010ff */
[C---:B------:R-:W-:Y:S01]  /*af10*/  FFMA R56, R71.reuse, R5, R56 ;  /* 0x0000000547387223 */ /* 0x040fe20000000038 */
[----:B------:R-:W-:Y:S01]  /*af20*/  FFMA R57, R71, R6, R57 ;  /* 0x0000000647397223 */ /* 0x000fe20000000039 */
[----:B------:R-:W-:Y:S02]  /*af30*/  F2FP.BF16.F32.PACK_AB R4, R51, R50 ;  /* 0x000000323304723e */ /* 0x000fe400000010ff */
        /* <DEDUP_REMOVED lines=14> */
[----:B-1----:R-:W1:Y:S01]  /*b020*/  FENCE.VIEW.ASYNC.S ;  /* 0x00000000000073c6 */ /* 0x002e620000000000 */
[----:B------:R-:W-:Y:S01]  /*b030*/  @P6 PRMT R0, R165, 0x654, R0 ;  /* 0x00000654a5006816 */ /* 0x000fe20000000000 */
[----:B-1----:R-:W-:Y:S06]  /*b040*/  BAR.SYNC.DEFER_BLOCKING 0x1, 0x80 ;  /* 0x0042000000007b1d */ /* 0x002fec0000010000 */
        /* <DEDUP_REMOVED lines=11> */
.L_x_137:
[----:B------:R-:W-:Y:S05]  /*b100*/  BSYNC.RECONVERGENT B0 ;  /* 0x0000000000007941 */ /* 0x000fea0003800200 */
.L_x_136:
[----:B------:R-:W-:Y:S01]  /*b110*/  BAR.SYNC.DEFER_BLOCKING 0x1, 0x80 ;  /* 0x0042000000007b1d */ /* 0x000fe20000010000 */
[----:B------:R-:W-:Y:S02]  /*b120*/  UIADD3 UR4, UPT, UPT, UR47, 0x1, URZ ;  /* 0x000000012f047890 */ /* 0x000fe4000fffe0ff */
[----:B------:R-:W-:Y:S02]  /*b130*/  UISETP.NE.AND UP0, UPT, UR39, URZ, UPT ;  /* 0x000000ff2700728c */ /* 0x000fe4000bf05270 */
[----:B------:R-:W-:Y:S02]  /*b140*/  UISETP.NE.AND UP1, UPT, UR4, 0x4, UPT ;  /* 0x000000040400788c */ /* 0x000fe4000bf25270 */
[----:B------:R-:W-:Y:S02]  /*b150*/  USEL UR40, URZ, 0xc0, !UP0 ;  /* 0x000000c0ff287887 */ /* 0x000fe4000c000000 */
[----:B------:R-:W-:Y:S01]  /*b160*/  USEL UR52, UR4, URZ, UP1 ;  /* 0x000000ff04347287 */ /* 0x000fe20008800000 */
[----:B------:R1:W-:Y:S01]  /*b170*/  @P6 SYNCS.ARRIVE.TRANS64.RED.A1T0 RZ, [R0+URZ], RZ ;  /* 0x000000ff00ff69a7 */ /* 0x0003e200081004ff */
[----:B------:R-:W-:Y:S01]  /*b180*/  BSSY B1, `(.L_x_138) ;  /* 0x000001f000017945 */ /* 0x000fe20003800000 */
[----:B------:R-:W3:Y:S02]  /*b190*/  @P6 SYNCS.PHASECHK.TRANS64.TRYWAIT P0, [R16+URZ+0x40], R3 ;  /* 0x00004003100065a7 */ /* 0x000ee400080011ff */
[----:B---3--:R-:W-:Y:S01]  /*b1a0*/  @P6 SEL R79, RZ, 0x1, !P0 ;  /* 0x00000001ff4f6807 */ /* 0x008fe20004000000 */
[----:B-1----:R-:W-:Y:S06]  /*b1b0*/  @!P6 BRA `(.L_x_139) ;  /* 0x00000000006ce947 */ /* 0x002fec0003800000 */
[----:B------:R-:W-:Y:S01]  /*b1c0*/  ISETP.NE.AND P1, PT, R93, RZ, PT ;  /* 0x000000ff5d00720c */ /* 0x000fe20003f25270 */
[----:B------:R-:W-:Y:S01]  /*b1d0*/  BSSY B0, `(.L_x_140) ;  /* 0x000000b000007945 */ /* 0x000fe20003800000 */
[----:B------:R-:W-:Y:S11]  /*b1e0*/  ISETP.NE.AND P0, PT, R79, RZ, PT ;  /* 0x000000ff4f00720c */ /* 0x000ff60003f05270 */
[----:B------:R-:W-:Y:S05]  /*b1f0*/  @P1 IMAD R77, R77, 0x4000, R164 ;  /* 0x000040004d4d1824 */ /* 0x000fea00078e02a4 */
[----:B------:R-:W-:Y:S04]  /*b200*/  @P1 IADD3 R3, PT, PT, R77, UR46, RZ ;  /* 0x0000002e4d031c10 */ /* 0x000fe8000fffe0ff */
[----:B--2---:R-:W-:Y:S01]  /*b210*/  @P1 IADD3 R7, PT, PT, R92, R3, RZ ;  /* 0x000000035c071210 */ /* 0x004fe20007ffe0ff */
[--C-:B------:R-:W-:Y:S02]  /*b220*/  @P1 IMAD.IADD R5, R78, 0x1, R3.reuse ;  /* 0x000000014e051824 */ /* 0x100fe400078e0203 */
[----:B------:R-:W-:Y:S01]  /*b230*/  @P1 IMAD.IADD R0, R94, 0x1, R3 ;  /* 0x000000015e001824 */ /* 0x000fe200078e0203 */
[----:B------:R-:W-:Y:S06]  /*b240*/  @P0 BRA `(.L_x_141) ;  /* 0x00000000000c0947 */ /* 0x000fec0003800000 */
[----:B------:R-:W-:Y:S04]  /*b250*/  SHF.L.U32 R3, R149, 0x1f, RZ ;  /* 0x0000001f95037819 */ /* 0x000fe800000006ff */
[----:B------:R-:W1:Y:S02]  /*b260*/  SYNCS.PHASECHK.TRANS64.TRYWAIT P0, [R16+URZ+0x40], R3 ;  /* 0x00004003100075a7 */ /* 0x000e6400080011ff */
[----:B-1----:R-:W-:Y:S05]  /*b270*/  @!P0 BRA `(.L_x_142) ;  /* 0x0000002000888947 */ /* 0x002fea0003800000 */
.L_x_141:
[----:B------:R-:W-:Y:S05]  /*b280*/  BSYNC B0 ;  /* 0x0000000000007941 */ /* 0x000fea0003800000 */
.L_x_140:
[----:B------:R-:W-:Y:S11]  /*b290*/  ISETP.NE.AND P0, PT, R93, RZ, PT ;  /* 0x000000ff5d00720c */ /* 0x000ff60003f05270 */
[----:B------:R-:W-:Y:S02]  /*b2a0*/  @!UPT UIADD3 URZ, UPT, UPT, URZ, URZ, URZ ;  /* 0x000000fffffff290 */ /* 0x000fe4000fffe0ff */
[----:B------:R3:W4:Y:S01]  /*b2b0*/  @P0 LDS.128 R84, [R77+UR46+0x400] ;  /* 0x0004002e4d540984 */ /* 0x0007220008000c00 */
[----:B-1----:R-:W-:Y:S01]  /*b2c0*/  @P0 IMAD.IADD R3, R92, 0x1, R5 ;  /* 0x000000015c030824 */ /* 0x002fe200078e0205 */
[C---:B------:R-:W-:Y:S01]  /*b2d0*/  @P0 IADD3 R6, PT, PT, R94.reuse, R5, RZ ;  /* 0x000000055e060210 */ /* 0x040fe20007ffe0ff */
[C---:B------:R-:W-:Y:S01]  /*b2e0*/  @P0 IMAD.IADD R4, R94.reuse, 0x1, R7 ;  /* 0x000000015e040824 */ /* 0x040fe200078e0207 */
[----:B------:R3:W1:Y:S02]  /*b2f0*/  @P0 LDS.128 R80, [R0+0x400] ;  /* 0x0004000000500984 */ /* 0x0006640000000c00 */
[----:B------:R-:W-:Y:S02]  /*b300*/  @P0 IADD3 R94, PT, PT, R94, R3, RZ ;  /* 0x000000035e5e0210 */ /* 0x000fe40007ffe0ff */
[----:B------:R3:W2:Y:S04]  /*b310*/  @P0 LDS.128 R88, [R7+0x400] ;  /* 0x0004000007580984 */ /* 0x0006a80000000c00 */
[----:B------:R3:W1:Y:S04]  /*b320*/  @P0 LDS.128 R96, [R4+0x400] ;  /* 0x0004000004600984 */ /* 0x0006680000000c00 */
[----:B------:R3:W1:Y:S04]  /*b330*/  @P0 LDS.128 R104, [R5+0x400] ;  /* 0x0004000005680984 */ /* 0x0006680000000c00 */
[----:B------:R3:W1:Y:S04]  /*b340*/  @P0 LDS.128 R112, [R6+0x400] ;  /* 0x0004000006700984 */ /* 0x0006680000000c00 */
[----:B------:R3:W1:Y:S04]  /*b350*/  @P0 LDS.128 R120, [R3+0x400] ;  /* 0x0004000003780984 */ /* 0x0006680000000c00 */
[----:B------:R3:W1:Y:S02]  /*b360*/  @P0 LDS.128 R128, [R94+0x400] ;  /* 0x000400005e800984 */ /* 0x0006640000000c00 */
.L_x_139:
[----:B------:R-:W-:Y:S05]  /*b370*/  BSYNC B1 ;  /* 0x0000000000017941 */ /* 0x000fea0003800000 */
.L_x_138:
[----:B------:R-:W-:Y:S01]  /*b380*/  VIADD R16, R69, UR40 ;  /* 0x0000002845107c36 */ /* 0x000fe20008000000 */
[----:B------:R-:W-:Y:S04]  /*b390*/  BSSY.RECONVERGENT B6, `(.L_x_143) ;  /* 0x0000015000067945 */ /* 0x000fe80003800200 */
[----:B---3--:R-:W-:Y:S04]  /*b3a0*/  SHF.R.U32.HI R3, RZ, 0x15, R16 ;  /* 0x00000015ff037819 */ /* 0x008fe80000011610 */
[----:B------:R-:W-:Y:S11]  /*b3b0*/  LOP3.LUT P0, RZ, R3, 0x3, R140, 0x48, !PT ;  /* 0x0000000303ff7812 */ /* 0x000ff6000780488c */
[----:B------:R-:W-:Y:S02]  /*b3c0*/  @!UPT UIADD3 URZ, UPT, UPT, URZ, URZ, URZ ;  /* 0x000000fffffff290 */ /* 0x000fe4000fffe0ff */
[----:B------:R-:W-:Y:S05]  /*b3d0*/  @!P0 BRA `(.L_x_144) ;  /* 0x0000000000408947 */ /* 0x000fea0003800000 */
[----:B------:R-:W3:Y:S01]  /*b3e0*/  LDCU.64 UR8, c[0x4][0x70] ;  /* 0x01000e00ff0877ac */ /* 0x000ee20008000a00 */
[----:B--2---:R-:W-:Y:S01]  /*b3f0*/  MOV R15, 0x0 ;  /* 0x00000000000f7802 */ /* 0x004fe20000000f00 */
[----:B------:R-:W-:Y:S02]  /*b400*/  HFMA2 R12, -RZ, RZ, 0, 5.9604644775390625e-08 ;  /* 0x00000001ff0c7431 */ /* 0x000fe400000001ff */
[----:B------:R-:W-:Y:S02]  /*b410*/  IMAD.MOV.U32 R8, RZ, RZ, 0x192 ;  /* 0x00000192ff087424 */ /* 0x000fe400078e00ff */
[----:B------:R-:W-:Y:S01]  /*b420*/  IMAD.MOV.U32 R13, RZ, RZ, RZ ;  /* 0x000000ffff0d7224 */ /* 0x000fe200078e00ff */
[----:B------:R-:W2:Y:S01]  /*b430*/  LDCU.64 UR6, c[0x4][0x78] ;  /* 0x01000f00ff0677ac */ /* 0x000ea20008000a00 */
[----:B------:R-:W1:Y:S01]  /*b440*/  LDC.64 R14, c[0x4][R15] ;  /* 0x010000000f0e7b82 */ /* 0x000e620000000a00 */
[----:B------:R-:W5:Y:S01]  /*b450*/  LDCU.64 UR4, c[0x4][0x10] ;  /* 0x01000200ff0477ac */ /* 0x000f620008000a00 */
[----:B---3--:R-:W-:Y:S01]  /*b460*/  MOV R5, UR9 ;  /* 0x0000000900057c02 */ /* 0x008fe20008000f00 */
[----:B------:R-:W-:Y:S01]  /*b470*/  IMAD.U32 R4, RZ, RZ, UR8 ;  /* 0x00000008ff047e24 */ /* 0x000fe2000f8e00ff */
[----:B--2---:R-:W-:Y:S01]  /*b480*/  MOV R7, UR7 ;  /* 0x0000000700077c02 */ /* 0x004fe20008000f00 */
[----:B------:R-:W-:Y:S01]  /*b490*/  IMAD.U32 R6, RZ, RZ, UR6 ;  /* 0x00000006ff067e24 */ /* 0x000fe2000f8e00ff */
[----:B-----5:R-:W-:Y:S01]  /*b4a0*/  MOV R11, UR5 ;  /* 0x00000005000b7c02 */ /* 0x020fe20008000f00 */
[----:B------:R-:W-:Y:S02]  /*b4b0*/  IMAD.U32 R10, RZ, RZ, UR4 ;  /* 0x00000004ff0a7e24 */ /* 0x000fe4000f8e00ff */
[----:B------:R-:W-:Y:S07]  /*b4c0*/  LEPC R20, `(.L_x_144) ;  /* 0x000000001014794e */ /* 0x000fee0000000000 */
[----:B-1--4-:R-:W-:Y:S05]  /*b4d0*/  CALL.ABS.NOINC R14 ;  /* 0x000000000e007343 */ /* 0x012fea0003c00000 */
.L_x_144:
[----:B------:R-:W-:Y:S05]  /*b4e0*/  BSYNC.RECONVERGENT B6 ;  /* 0x0000000000067941 */ /* 0x000fea0003800200 */
.L_x_143:
[----:B----4-:R-:W-:Y:S01]  /*b4f0*/  SHF.L.U32 R69, R84, 0x10, RZ ;  /* 0x0000001054457819 */ /* 0x010fe200000006ff */
[----:B------:R-:W-:Y:S05]  /*b500*/  WARPSYNC.ALL ;  /* 0x0000000000007948 */ /* 0x000fea0003800000 */
[----:B------:R-:W-:Y:S01]  /*b510*/  R2UR UR4, R16 ;  /* 0x00000000100472ca */ /* 0x000fe200000e0000 */
[----:B------:R-:W-:Y:S01]  /*b520*/  BSSY.RECONVERGENT B0, `(.L_x_145) ;  /* 0x00000fc000007945 */ /* 0x000fe20003800200 */
[----:B------:R-:W-:Y:S02]  /*b530*/  LOP3.LUT R0, R84, 0xffff0000, RZ, 0xc0, !PT ;  /* 0xffff000054007812 */ /* 0x000fe400078ec0ff */
[C---:B------:R-:W-:Y:S02]  /*b540*/  SHF.L.U32 R3, R85.reuse, 0x10, RZ ;  /* 0x0000001055037819 */ /* 0x040fe400000006ff */
[----:B------:R-:W-:Y:S02]  /*b550*/  LOP3.LUT R70, R85, 0xffff0000, RZ, 0xc0, !PT ;  /* 0xffff000055467812 */ /* 0x000fe400078ec0ff */
[C---:B------:R-:W-:Y:S02]  /*b560*/  SHF.L.U32 R72, R86.reuse, 0x10, RZ ;  /* 0x0000001056487819 */ /* 0x040fe400000006ff */
[----:B------:R-:W-:Y:S02]  /*b570*/  LOP3.LUT R74, R86, 0xffff0000, RZ, 0xc0, !PT ;  /* 0xffff0000564a7812 */ /* 0x000fe400078ec0ff */
[C---:B------:R-:W-:Y:S01]  /*b580*/  SHF.L.U32 R73, R87.reuse, 0x10, RZ ;  /* 0x0000001057497819 */ /* 0x040fe200000006ff */
[----:B--2---:R-:W2:Y:S01]  /*b590*/  LDTM.x64 R4, tmem[UR4] ;  /* 0x00000004000479ee */ /* 0x004ea20008340000 */
[----:B------:R-:W-:Y:S02]  /*b5a0*/  LOP3.LUT R76, R87, 0xffff0000, RZ, 0xc0, !PT ;  /* 0xffff0000574c7812 */ /* 0x000fe400078ec0ff */
[C---:B-1----:R-:W-:Y:S02]  /*b5b0*/  SHF.L.U32 R75, R80.reuse, 0x10, RZ ;  /* 0x00000010504b7819 */ /* 0x042fe400000006ff */
[----:B------:R-:W-:Y:S02]  /*b5c0*/  LOP3.LUT R78, R80, 0xffff0000, RZ, 0xc0, !PT ;  /* 0xffff0000504e7812 */ /* 0x000fe400078ec0ff */
[C---:B------:R-:W-:Y:S02]  /*b5d0*/  SHF.L.U32 R77, R81.reuse, 0x10, RZ ;  /* 0x00000010514d7819 */ /* 0x040fe400000006ff */
[----:B------:R-:W-:Y:S02]  /*b5e0*/  LOP3.LUT R80, R81, 0xffff0000, RZ, 0xc0, !PT ;  /* 0xffff000051507812 */ /* 0x000fe400078ec0ff */
[C---:B------:R-:W-:Y:S02]  /*b5f0*/  SHF.L.U32 R79, R82.reuse, 0x10, RZ ;  /* 0x00000010524f7819 */ /* 0x040fe400000006ff */
[----:B------:R-:W-:Y:S02]  /*b600*/  LOP3.LUT R82, R82, 0xffff0000, RZ, 0xc0, !PT ;  /* 0xffff000052527812 */ /* 0x000fe400078ec0ff */
[C---:B------:R-:W-:Y:S02]  /*b610*/  SHF.L.U32 R81, R83.reuse, 0x10, RZ ;  /* 0x0000001053517819 */ /* 0x040fe400000006ff */
[----:B------:R-:W-:Y:S02]  /*b620*/  LOP3.LUT R84, R83, 0xffff0000, RZ, 0xc0, !PT ;  /* 0xffff000053547812 */ /* 0x000fe400078ec0ff */
[C---:B------:R-:W-:Y:S02]  /*b630*/  SHF.L.U32 R83, R88.reuse, 0x10, RZ ;  /* 0x0000001058537819 */ /* 0x040fe400000006ff */
[----:B------:R-:W-:Y:S02]  /*b640*/  LOP3.LUT R86, R88, 0xffff0000, RZ, 0xc0, !PT ;  /* 0xffff000058567812 */ /* 0x000fe400078ec0ff */
[C---:B------:R-:W-:Y:S01]  /*b650*/  SHF.L.U32 R85, R89.reuse, 0x10, RZ ;  /* 0x0000001059557819 */ /* 0x040fe200000006ff */
[C---:B--2---:R-:W-:Y:S01]  /*b660*/  FMUL R4, R68.reuse, R4 ;  /* 0x0000000444047220 */ /* 0x044fe20000400000 */
[----:B------:R-:W-:Y:S01]  /*b670*/  LOP3.LUT R88, R89, 0xffff0000, RZ, 0xc0, !PT ;  /* 0xffff000059587812 */ /* 0x000fe200078ec0ff */
[----:B------:R-:W-:Y:S01]  /*b680*/  FMUL R5, R68, R5 ;  /* 0x0000000544057220 */ /* 0x000fe20000400000 */
[C---:B------:R-:W-:Y:S01]  /*b690*/  SHF.L.U32 R87, R90.reuse, 0x10, RZ ;  /* 0x000000105a577819 */ /* 0x040fe200000006ff */
[C---:B------:R-:W-:Y:S01]  /*b6a0*/  FFMA R4, R71.reuse, R69, R4 ;  /* 0x0000004547047223 */ /* 0x040fe20000000004 */
[----:B------:R-:W-:Y:S01]  /*b6b0*/  LOP3.LUT R90, R90, 0xffff0000, RZ, 0xc0, !PT ;  /* 0xffff00005a5a7812 */ /* 0x000fe200078ec0ff */
[----:B------:R-:W-:Y:S01]  /*b6c0*/  FFMA R5, R71, R0, R5 ;  /* 0x0000000047057223 */ /* 0x000fe20000000005 */
[C---:B------:R-:W-:Y:S01]  /*b6d0*/  SHF.L.U32 R89, R91.reuse, 0x10, RZ ;  /* 0x000000105b597819 */ /* 0x040fe200000006ff */
[C---:B------:R-:W-:Y:S01]  /*b6e0*/  FMUL R6, R68.reuse, R6 ;  /* 0x0000000644067220 */ /* 0x040fe20000400000 */
[----:B------:R-:W-:Y:S01]  /*b6f0*/  LOP3.LUT R92, R91, 0xffff0000, RZ, 0xc0, !PT ;  /* 0xffff00005b5c7812 */ /* 0x000fe200078ec0ff */
[----:B------:R-:W-:Y:S01]  /*b700*/  FMUL R7, R68, R7 ;  /* 0x0000000744077220 */ /* 0x000fe20000400000 */
[----:B------:R-:W-:Y:S01]  /*b710*/  F2FP.BF16.F32.PACK_AB R4, R5, R4 ;  /* 0x000000040504723e */ /* 0x000fe200000010ff */
[C---:B------:R-:W-:Y:S01]  /*b720*/  FFMA R6, R71.reuse, R3, R6 ;  /* 0x0000000347067223 */ /* 0x040fe20000000006 */
[C---:B------:R-:W-:Y:S01]  /*b730*/  SHF.L.U32 R91, R96.reuse, 0x10, RZ ;  /* 0x00000010605b7819 */ /* 0x040fe200000006ff */
[----:B------:R-:W-:Y:S01]  /*b740*/  FFMA R7, R71, R70, R7 ;  /* 0x0000004647077223 */ /* 0x000fe20000000007 */
[----:B------:R-:W-:Y:S01]  /*b750*/  LOP3.LUT R94, R96, 0xffff0000, RZ, 0xc0, !PT ;  /* 0xffff0000605e7812 */ /* 0x000fe200078ec0ff */
[C---:B------:R-:W-:Y:S01]  /*b760*/  FMUL R8, R68.reuse, R8 ;  /* 0x0000000844087220 */ /* 0x040fe20000400000 */
[----:B------:R-:W-:Y:S01]  /*b770*/  SHF.L.U32 R93, R97, 0x10, RZ ;  /* 0x00000010615d7819 */ /* 0x000fe200000006ff */
[----:B------:R-:W-:Y:S01]  /*b780*/  FMUL R9, R68, R9 ;  /* 0x0000000944097220 */ /* 0x000fe20000400000 */
[----:B------:R-:W-:Y:S01]  /*b790*/  F2FP.BF16.F32.PACK_AB R5, R7, R6 ;  /* 0x000000060705723e */ /* 0x000fe200000010ff */
[----:B------:R-:W-:Y:S01]  /*b7a0*/  FFMA R8, R71, R72, R8 ;  /* 0x0000004847087223 */ /* 0x000fe20000000008 */
[----:B------:R-:W-:Y:S01]  /*b7b0*/  LOP3.LUT R96, R97, 0xffff0000, RZ, 0xc0, !PT ;  /* 0xffff000061607812 */ /* 0x000fe200078ec0ff */
[----:B------:R-:W-:Y:S01]  /*b7c0*/  FFMA R9, R71, R74, R9 ;  /* 0x0000004a47097223 */ /* 0x000fe20000000009 */
[----:B------:R-:W-:Y:S01]  /*b7d0*/  SHF.L.U32 R95, R98, 0x10, RZ ;  /* 0x00000010625f7819 */ /* 0x000fe200000006ff */
[----:B------:R-:W-:Y:S01]  /*b7e0*/  FMUL R10, R68, R10 ;  /* 0x0000000a440a7220 */ /* 0x000fe20000400000 */
[----:B------:R-:W-:Y:S01]  /*b7f0*/  LOP3.LUT R98, R98, 0xffff0000, RZ, 0xc0, !PT ;  /* 0xffff000062627812 */ /* 0x000fe200078ec0ff */
[C---:B------:R-:W-:Y:S01]  /*b800*/  FMUL R11, R68.reuse, R11 ;  /* 0x0000000b440b7220 */ /* 0x040fe20000400000 */
[----:B------:R-:W-:Y:S01]  /*b810*/  F2FP.BF16.F32.PACK_AB R6, R9, R8 ;  /* 0x000000080906723e */ /* 0x000fe200000010ff */
[----:B------:R-:W-:Y:S01]  /*b820*/  FFMA R10, R71, R73, R10 ;  /* 0x00000049470a7223 */ /* 0x000fe2000000000a */
[----:B------:R-:W-:Y:S01]  /*b830*/  SHF.L.U32 R97, R99, 0x10, RZ ;  /* 0x0000001063617819 */ /* 0x000fe200000006ff */
[----:B------:R-:W-:Y:S01]  /*b840*/  FFMA R11, R71, R76, R11 ;  /* 0x0000004c470b7223 */ /* 0x000fe2000000000b */
[----:B------:R-:W-:Y:S01]  /*b850*/  LOP3.LUT R100, R99, 0xffff0000, RZ, 0xc0, !PT ;  /* 0xffff000063647812 */ /* 0x000fe200078ec0ff */
[----:B------:R-:W-:Y:S01]  /*b860*/  FMUL R0, R68, R12 ;  /* 0x0000000c44007220 */ /* 0x000fe20000400000 */
[----:B------:R-:W-:Y:S01]  /*b870*/  SHF.L.U32 R99, R104, 0x10, RZ ;  /* 0x0000001068637819 */ /* 0x000fe200000006ff */
[C---:B------:R-:W-:Y:S01]  /*b880*/  FMUL R3, R68.reuse, R13 ;  /* 0x0000000d44037220 */ /* 0x040fe20000400000 */
[----:B------:R-:W-:Y:S01]  /*b890*/  F2FP.BF16.F32.PACK_AB R7, R11, R10 ;  /* 0x0000000a0b07723e */ /* 0x000fe200000010ff */
[----:B------:R-:W-:Y:S01]  /*b8a0*/  FMUL R14, R68, R14 ;  /* 0x0000000e440e7220 */ /* 0x000fe20000400000 */
[----:B------:R-:W-:Y:S01]  /*b8b0*/  LOP3.LUT R102, R104, 0xffff0000, RZ, 0xc0, !PT ;  /* 0xffff000068667812 */ /* 0x000fe200078ec0ff */
[C---:B------:R-:W-:Y:S01]  /*b8c0*/  FMUL R15, R68.reuse, R15 ;  /* 0x0000000f440f7220 */ /* 0x040fe20000400000 */
[----:B------:R-:W-:Y:S01]  /*b8d0*/  SHF.L.U32 R101, R105, 0x10, RZ ;  /* 0x0000001069657819 */ /* 0x000fe200000006ff */
[----:B------:R-:W-:Y:S01]  /*b8e0*/  FFMA R0, R71, R75, R0 ;  /* 0x0000004b47007223 */ /* 0x000fe20000000000 */
[----:B------:R-:W-:Y:S01]  /*b8f0*/  LOP3.LUT R104, R105, 0xffff0000, RZ, 0xc0, !PT ;  /* 0xffff000069687812 */ /* 0x000fe200078ec0ff */
[----:B------:R-:W-:Y:S01]  /*b900*/  FMUL R12, R68, R16 ;  /* 0x00000010440c7220 */ /* 0x000fe20000400000 */
[C---:B------:R-:W-:Y:S01]  /*b910*/  SHF.L.U32 R103, R106.reuse, 0x10, RZ ;  /* 0x000000106a677819 */ /* 0x040fe200000006ff */
[----:B------:R-:W-:Y:S01]  /*b920*/  FFMA R3, R71, R78, R3 ;  /* 0x0000004e47037223 */ /* 0x000fe20000000003 */
[----:B------:R-:W-:Y:S01]  /*b930*/  LOP3.LUT R106, R106, 0xffff0000, RZ, 0xc0, !PT ;  /* 0xffff00006a6a7812 */ /* 0x000fe200078ec0ff */
[C---:B------:R-:W-:Y:S01]  /*b940*/  FMUL R13, R68.reuse, R17 ;  /* 0x00000011440d7220 */ /* 0x040fe20000400000 */
[----:B------:R-:W-:Y:S01]  /*b950*/  SHF.L.U32 R105, R107, 0x10, RZ ;  /* 0x000000106b697819 */ /* 0x000fe200000006ff */
[----:B------:R-:W-:Y:S01]  /*b960*/  FFMA R14, R71, R77, R14 ;  /* 0x0000004d470e7223 */ /* 0x000fe2000000000e */
[----:B------:R-:W-:Y:S01]  /*b970*/  F2FP.BF16.F32.PACK_AB R8, R3, R0 ;  /* 0x000000000308723e */ /* 0x000fe200000010ff */
[----:B------:R-:W-:Y:S01]  /*b980*/  FMUL R18, R68, R18 ;  /* 0x0000001244127220 */ /* 0x000fe20000400000 */
[----:B------:R-:W-:Y:S01]  /*b990*/  LOP3.LUT R108, R107, 0xffff0000, RZ, 0xc0, !PT ;  /* 0xffff00006b6c7812 */ /* 0x000fe200078ec0ff */
[----:B------:R-:W-:Y:S01]  /*b9a0*/  FFMA R15, R71, R80, R15 ;  /* 0x00000050470f7223 */ /* 0x000fe2000000000f */
[----:B------:R-:W-:Y:S01]  /*b9b0*/  SHF.L.U32 R107, R112, 0x10, RZ ;  /* 0x00000010706b7819 */ /* 0x000fe200000006ff */
[----:B------:R-:W-:Y:S01]  /*b9c0*/  FMUL R19, R68, R19 ;  /* 0x0000001344137220 */ /* 0x000fe20000400000 */
[----:B------:R-:W-:Y:S01]  /*b9d0*/  LOP3.LUT R110, R112, 0xffff0000, RZ, 0xc0, !PT ;  /* 0xffff0000706e7812 */ /* 0x000fe200078ec0ff */
[----:B------:R1:W-:Y:S01]  /*b9e0*/  STS.128 [R164+UR46+0xc400], R4 ;  /* 0x00c40004a4007988 */ /* 0x0003e20008000c2e */
[----:B------:R-:W-:Y:S01]  /*b9f0*/  F2FP.BF16.F32.PACK_AB R9, R15, R14 ;  /* 0x0000000e0f09723e */ /* 0x000fe200000010ff */
[C---:B------:R-:W-:Y:S01]  /*ba00*/  FFMA R12, R71.reuse, R79, R12 ;  /* 0x0000004f470c7223 */ /* 0x040fe2000000000c */
[C---:B------:R-:W-:Y:S01]  /*ba10*/  FFMA R13, R71.reuse, R82, R13 ;  /* 0x00000052470d7223 */ /* 0x040fe2000000000d */
[----:B------:R-:W-:Y:S01]  /*ba20*/  FFMA R18, R71, R81, R18 ;  /* 0x0000005147127223 */ /* 0x000fe20000000012 */
[----:B------:R-:W-:Y:S01]  /*ba30*/  SHF.L.U32 R109, R113, 0x10, RZ ;  /* 0x00000010716d7819 */ /* 0x000fe200000006ff */
[----:B------:R-:W-:Y:S01]  /*ba40*/  FFMA R19, R71, R84, R19 ;  /* 0x0000005447137223 */ /* 0x000fe20000000013 */
[C---:B------:R-:W-:Y:S01]  /*ba50*/  FMUL R16, R68.reuse, R20 ;  /* 0x0000001444107220 */ /* 0x040fe20000400000 */
[----:B------:R-:W-:Y:S01]  /*ba60*/  F2FP.BF16.F32.PACK_AB R10, R13, R12 ;  /* 0x0000000c0d0a723e */ /* 0x000fe200000010ff */
[C---:B------:R-:W-:Y:S01]  /*ba70*/  FMUL R17, R68.reuse, R21 ;  /* 0x0000001544117220 */ /* 0x040fe20000400000 */
[C---:B------:R-:W-:Y:S01]  /*ba80*/  FMUL R22, R68.reuse, R22 ;  /* 0x0000001644167220 */ /* 0x040fe20000400000 */
[----:B------:R-:W-:Y:S01]  /*ba90*/  F2FP.BF16.F32.PACK_AB R11, R19, R18 ;  /* 0x00000012130b723e */ /* 0x000fe200000010ff */
[C---:B------:R-:W-:Y:S01]  /*baa0*/  FFMA R16, R71.reuse, R83, R16 ;  /* 0x0000005347107223 */ /* 0x040fe20000000010 */
[----:B------:R-:W-:Y:S01]  /*bab0*/  FFMA R17, R71, R86, R17 ;  /* 0x0000005647117223 */ /* 0x000fe20000000011 */
[----:B------:R-:W-:Y:S01]  /*bac0*/  LOP3.LUT R112, R113, 0xffff0000, RZ, 0xc0, !PT ;  /* 0xffff000071707812 */ /* 0x000fe200078ec0ff */
[----:B------:R-:W-:Y:S01]  /*bad0*/  FFMA R22, R71, R85, R22 ;  /* 0x0000005547167223 */ /* 0x000fe20000000016 */
[----:B------:R1:W-:Y:S01]  /*bae0*/  STS.128 [R163+0xc400], R8 ;  /* 0x00c40008a3007388 */ /* 0x0003e20000000c00 */
[C---:B------:R-:W-:Y:S01]  /*baf0*/  FMUL R23, R68.reuse, R23 ;  /* 0x0000001744177220 */ /* 0x040fe20000400000 */
[----:B------:R-:W-:Y:S01]  /*bb00*/  F2FP.BF16.F32.PACK_AB R16, R17, R16 ;  /* 0x000000101110723e */ /* 0x000fe200000010ff */
[C---:B------:R-:W-:Y:S01]  /*bb10*/  FMUL R20, R68.reuse, R24 ;  /* 0x0000001844147220 */ /* 0x040fe20000400000 */
[----:B------:R-:W-:Y:S01]  /*bb20*/  FMUL R21, R68, R25 ;  /* 0x0000001944157220 */ /* 0x000fe20000400000 */
[C---:B------:R-:W-:Y:S01]  /*bb30*/  SHF.L.U32 R111, R114.reuse, 0x10, RZ ;  /* 0x00000010726f7819 */ /* 0x040fe200000006ff */
[C---:B------:R-:W-:Y:S01]  /*bb40*/  FFMA R23, R71.reuse, R88, R23 ;  /* 0x0000005847177223 */ /* 0x040fe20000000017 */
[C---:B------:R-:W-:Y:S01]  /*bb50*/  FFMA R20, R71.reuse, R87, R20 ;  /* 0x0000005747147223 */ /* 0x040fe20000000014 */
[----:B------:R-:W-:Y:S01]  /*bb60*/  LOP3.LUT R114, R114, 0xffff0000, RZ, 0xc0, !PT ;  /* 0xffff000072727812 */ /* 0x000fe200078ec0ff */
        /* <DEDUP_REMOVED lines=8> */
[----:B------:R-:W-:Y:S01]  /*bbf0*/  SHF.L.U32 R113, R115, 0x10, RZ ;  /* 0x0000001073717819 */ /* 0x000fe200000006ff */
[----:B------:R-:W-:Y:S01]  /*bc00*/  FFMA R24, R71, R91, R24 ;  /* 0x0000005b47187223 */ /* 0x000fe20000000018 */
[C---:B------:R-:W-:Y:S01]  /*bc10*/  FMUL R25, R68.reuse, R29 ;  /* 0x0000001d44197220 */ /* 0x040fe20000400000 */
[----:B------:R-:W-:Y:S01]  /*bc20*/  LOP3.LUT R116, R115, 0xffff0000, RZ, 0xc0, !PT ;  /* 0xffff000073747812 */ /* 0x000fe200078ec0ff */
[C---:B------:R-:W-:Y:S01]  /*bc30*/  FMUL R30, R68.reuse, R30 ;  /* 0x0000001e441e7220 */ /* 0x040fe20000400000 */
[----:B------:R-:W-:Y:S01]  /*bc40*/  F2FP.BF16.F32.PACK_AB R19, R27, R26 ;  /* 0x0000001a1b13723e */ /* 0x000fe200000010ff */
[C---:B------:R-:W-:Y:S01]  /*bc50*/  FFMA R25, R71.reuse, R94, R25 ;  /* 0x0000005e47197223 */ /* 0x040fe20000000019 */
[----:B------:R-:W-:Y:S01]  /*bc60*/  FMUL R31, R68, R31 ;  /* 0x0000001f441f7220 */ /* 0x000fe20000400000 */
[----:B------:R-:W-:Y:S01]  /*bc70*/  FFMA R30, R71, R93, R30 ;  /* 0x0000005d471e7223 */ /* 0x000fe2000000001e */
[----:B------:R-:W-:Y:S01]  /*bc80*/  SHF.L.U32 R115, R120, 0x10, RZ ;  /* 0x0000001078737819 */ /* 0x000fe200000006ff */
[----:B------:R1:W-:Y:S01]  /*bc90*/  STS.128 [R162+0xc400], R16 ;  /* 0x00c40010a2007388 */ /* 0x0003e20000000c00 */
[----:B------:R-:W-:Y:S01]  /*bca0*/  F2FP.BF16.F32.PACK_AB R24, R25, R24 ;  /* 0x000000181918723e */ /* 0x000fe200000010ff */
[C---:B------:R-:W-:Y:S01]  /*bcb0*/  FFMA R31, R71.reuse, R96, R31 ;  /* 0x00000060471f7223 */ /* 0x040fe2000000001f */
[C---:B------:R-:W-:Y:S01]  /*bcc0*/  FMUL R28, R68.reuse, R32 ;  /* 0x00000020441c7220 */ /* 0x040fe20000400000 */
[C---:B------:R-:W-:Y:S01]  /*bcd0*/  FMUL R29, R68.reuse, R33 ;  /* 0x00000021441d7220 */ /* 0x040fe20000400000 */
[----:B------:R-:W-:Y:S01]  /*bce0*/  FMUL R34, R68, R34 ;  /* 0x0000002244227220 */ /* 0x000fe20000400000 */
[----:B------:R-:W-:Y:S01]  /*bcf0*/  LOP3.LUT R118, R120, 0xffff0000, RZ, 0xc0, !PT ;  /* 0xffff000078767812 */ /* 0x000fe200078ec0ff */
[----:B------:R-:W-:Y:S01]  /*bd00*/  FFMA R28, R71, R95, R28 ;  /* 0x0000005f471c7223 */ /* 0x000fe2000000001c */
[----:B------:R-:W-:Y:S01]  /*bd10*/  F2FP.BF16.F32.PACK_AB R25, R31, R30 ;  /* 0x0000001e1f19723e */ /* 0x000fe200000010ff */
[C---:B------:R-:W-:Y:S01]  /*bd20*/  FFMA R29, R71.reuse, R98, R29 ;  /* 0x00000062471d7223 */ /* 0x040fe2000000001d */
[----:B------:R-:W-:Y:S01]  /*bd30*/  FFMA R34, R71, R97, R34 ;  /* 0x0000006147227223 */ /* 0x000fe20000000022 */
[C---:B------:R-:W-:Y:S01]  /*bd40*/  FMUL R35, R68.reuse, R35 ;  /* 0x0000002344237220 */ /* 0x040fe20000400000 */
[----:B------:R-:W-:Y:S01]  /*bd50*/  SHF.L.U32 R117, R121, 0x10, RZ ;  /* 0x0000001079757819 */ /* 0x000fe200000006ff */
[C---:B------:R-:W-:Y:S01]  /*bd60*/  FMUL R32, R68.reuse, R36 ;  /* 0x0000002444207220 */ /* 0x040fe20000400000 */
[----:B------:R-:W-:Y:S01]  /*bd70*/  F2FP.BF16.F32.PACK_AB R26, R29, R28 ;  /* 0x0000001c1d1a723e */ /* 0x000fe200000010ff */
[C---:B------:R-:W-:Y:S01]  /*bd80*/  FFMA R35, R71.reuse, R100, R35 ;  /* 0x0000006447237223 */ /* 0x040fe20000000023 */
[C---:B------:R-:W-:Y:S01]  /*bd90*/  FMUL R33, R68.reuse, R37 ;  /* 0x0000002544217220 */ /* 0x040fe20000400000 */
[----:B------:R-:W-:Y:S01]  /*bda0*/  FFMA R32, R71, R99, R32 ;  /* 0x0000006347207223 */ /* 0x000fe20000000020 */
        /* <DEDUP_REMOVED lines=29> */
[C---:B------:R-:W-:Y:S01]  /*bf80*/  FMUL R47, R68.reuse, R47 ;  /* 0x0000002f442f7220 */ /* 0x040fe20000400000 */
[C---:B------:R-:W-:Y:S01]  /*bf90*/  FMUL R44, R68.reuse, R48 ;  /* 0x00000030442c7220 */ /* 0x040fe20000400000 */
[----:B------:R-:W-:Y:S01]  /*bfa0*/  FMUL R45, R68, R49 ;  /* 0x00000031442d7220 */ /* 0x000fe20000400000 */
[----:B------:R1:W-:Y:S01]  /*bfb0*/  STS.128 [R147+0xc400], R32 ;  /* 0x00c4002093007388 */ /* 0x0003e20000000c00 */
[C---:B------:R-:W-:Y:S01]  /*bfc0*/  SHF.L.U32 R123, R128.reuse, 0x10, RZ ;  /* 0x00000010807b7819 */ /* 0x040fe200000006ff */
[----:B------:R-:W-:Y:S01]  /*bfd0*/  FFMA R46, R71, R109, R46 ;  /* 0x0000006d472e7223 */ /* 0x000fe2000000002e */
[----:B------:R-:W-:Y:S01]  /*bfe0*/  F2FP.BF16.F32.PACK_AB R40, R41, R40 ;  /* 0x000000282928723e */ /* 0x000fe200000010ff */
[C---:B------:R-:W-:Y:S01]  /*bff0*/  FFMA R47, R71.reuse, R112, R47 ;  /* 0x00000070472f7223 */ /* 0x040fe2000000002f */
[C---:B------:R-:W-:Y:S01]  /*c000*/  FFMA R44, R71.reuse, R111, R44 ;  /* 0x0000006f472c7223 */ /* 0x040fe2000000002c */
[----:B------:R-:W-:Y:S01]  /*c010*/  LOP3.LUT R126, R128, 0xffff0000, RZ, 0xc0, !PT ;  /* 0xffff0000807e7812 */ /* 0x000fe200078ec0ff */
[C---:B------:R-:W-:Y:S01]  /*c020*/  FFMA R45, R71.reuse, R114, R45 ;  /* 0x00000072472d7223 */ /* 0x040fe2000000002d */
[C---:B------:R-:W-:Y:S01]  /*c030*/  FMUL R50, R68.reuse, R50 ;  /* 0x0000003244327220 */ /* 0x040fe20000400000 */
[C---:B------:R-:W-:Y:S01]  /*c040*/  FMUL R51, R68.reuse, R51 ;  /* 0x0000003344337220 */ /* 0x040fe20000400000 */
[C---:B------:R-:W-:Y:S01]  /*c050*/  FMUL R48, R68.reuse, R52 ;  /* 0x0000003444307220 */ /* 0x040fe20000400000 */
[C---:B------:R-:W-:Y:S01]  /*c060*/  FMUL R49, R68.reuse, R53 ;  /* 0x0000003544317220 */ /* 0x040fe20000400000 */
[C---:B------:R-:W-:Y:S01]  /*c070*/  FFMA R50, R71.reuse, R113, R50 ;  /* 0x0000007147327223 */ /* 0x040fe20000000032 */
        /* <DEDUP_REMOVED lines=9> */
[----:B------:R-:W-:Y:S01]  /*c110*/  FFMA R55, R71, R120, R55 ;  /* 0x0000007847377223 */ /* 0x000fe20000000037 */
[C---:B------:R-:W-:Y:S01]  /*c120*/  FMUL R59, R68.reuse, R59 ;  /* 0x0000003b443b7220 */ /* 0x040fe20000400000 */
[----:B------:R-:W-:Y:S01]  /*c130*/  F2FP.BF16.F32.PACK_AB R41, R47, R46 ;  /* 0x0000002e2f29723e */ /* 0x000fe200000010ff */
[----:B------:R-:W-:Y:S01]  /*c140*/  FFMA R52, R71, R119, R52 ;  /* 0x0000007747347223 */ /* 0x000fe20000000034 */
[----:B------:R-:W-:Y:S01]  /*c150*/  F2FP.BF16.F32.PACK_AB R42, R45, R44 ;  /* 0x0000002c2d2a723e */ /* 0x000fe200000010ff */
[C---:B------:R-:W-:Y:S01]  /*c160*/  FMUL R56, R68.reuse, R60 ;  /* 0x0000003c44387220 */ /* 0x040fe20000400000 */
[----:B------:R-:W-:Y:S01]  /*c170*/  F2FP.BF16.F32.PACK_AB R43, R51, R50 ;  /* 0x00000032332b723e */ /* 0x000fe200000010ff */
[----:B------:R-:W-:Y:S01]  /*c180*/  FFMA R53, R71, R122, R53 ;  /* 0x0000007a47357223 */ /* 0x000fe20000000035 */
[----:B------:R-:W-:Y:S01]  /*c190*/  SHF.L.U32 R125, R129, 0x10, RZ ;  /* 0x00000010817d7819 */ /* 0x000fe200000006ff */
[C---:B------:R-:W-:Y:S01]  /*c1a0*/  FMUL R57, R68.reuse, R61 ;  /* 0x0000003d44397220 */ /* 0x040fe20000400000 */
[----:B------:R-:W-:Y:S01]  /*c1b0*/  FFMA R58, R71, R121, R58 ;  /* 0x00000079473a7223 */ /* 0x000fe2000000003a */
[----:B------:R1:W-:Y:S01]  /*c1c0*/  STS.128 [R160+0xc400], R40 ;  /* 0x00c40028a0007388 */ /* 0x0003e20000000c00 */
[----:B------:R-:W-:Y:S01]  /*c1d0*/  LOP3.LUT R128, R129, 0xffff0000, RZ, 0xc0, !PT ;  /* 0xffff000081807812 */ /* 0x000fe200078ec0ff */
[----:B------:R-:W-:Y:S01]  /*c1e0*/  FMUL R62, R68, R62 ;  /* 0x0000003e443e7220 */ /* 0x000fe20000400000 */
[C---:B------:R-:W-:Y:S01]  /*c1f0*/  FFMA R59, R71.reuse, R124, R59 ;  /* 0x0000007c473b7223 */ /* 0x040fe2000000003b */
[----:B------:R-:W-:Y:S01]  /*c200*/  SHF.L.U32 R127, R130, 0x10, RZ ;  /* 0x00000010827f7819 */ /* 0x000fe200000006ff */
[----:B------:R-:W-:Y:S01]  /*c210*/  FMUL R63, R68, R63 ;  /* 0x0000003f443f7220 */ /* 0x000fe20000400000 */
[C---:B------:R-:W-:Y:S01]  /*c220*/  FFMA R56, R71.reuse, R123, R56 ;  /* 0x0000007b47387223 */ /* 0x040fe20000000038 */
[----:B------:R-:W-:Y:S01]  /*c230*/  LOP3.LUT R130, R130, 0xffff0000, RZ, 0xc0, !PT ;  /* 0xffff000082827812 */ /* 0x000fe200078ec0ff */
[C---:B------:R-:W-:Y:S01]  /*c240*/  FMUL R60, R68.reuse, R64 ;  /* 0x00000040443c7220 */ /* 0x040fe20000400000 */
[----:B------:R-:W-:Y:S01]  /*c250*/  FFMA R57, R71, R126, R57 ;  /* 0x0000007e47397223 */ /* 0x000fe20000000039 */
[----:B------:R-:W-:Y:S01]  /*c260*/  SHF.L.U32 R129, R131, 0x10, RZ ;  /* 0x0000001083817819 */ /* 0x000fe200000006ff */
[C---:B------:R-:W-:Y:S01]  /*c270*/  FMUL R61, R68.reuse, R65 ;  /* 0x00000041443d7220 */ /* 0x040fe20000400000 */
[----:B------:R-:W-:Y:S01]  /*c280*/  FFMA R62, R71, R125, R62 ;  /* 0x0000007d473e7223 */ /* 0x000fe2000000003e */
[----:B------:R-:W-:Y:S01]  /*c290*/  LOP3.LUT R132, R131, 0xffff0000, RZ, 0xc0, !PT ;  /* 0xffff000083847812 */ /* 0x000fe200078ec0ff */
[C---:B------:R-:W-:Y:S01]  /*c2a0*/  FMUL R66, R68.reuse, R66 ;  /* 0x0000004244427220 */ /* 0x040fe20000400000 */
[----:B------:R-:W-:Y:S01]  /*c2b0*/  F2FP.BF16.F32.PACK_AB R48, R49, R48 ;  /* 0x000000303130723e */ /* 0x000fe200000010ff */
[----:B------:R-:W-:Y:S01]  /*c2c0*/  FFMA R63, R71, R128, R63 ;  /* 0x00000080473f7223 */ /* 0x000fe2000000003f */
[----:B------:R-:W-:Y:S01]  /*c2d0*/  FMUL R67, R68, R67 ;  /* 0x0000004344437220 */ /* 0x000fe20000400000 */
        /* <DEDUP_REMOVED lines=12> */
[----:B------:R-:W-:Y:S03]  /*c3a0*/  ISETP.NE.AND P0, PT, R152, RZ, PT ;  /* 0x000000ff9800720c */ /* 0x000fe60003f05270 */
[----:B------:R1:W-:Y:S01]  /*c3b0*/  STS.128 [R158+0xc400], R56 ;  /* 0x00c400389e007388 */ /* 0x0003e20000000c00 */
[----:B------:R-:W-:Y:S01]  /*c3c0*/  @!PT LDS RZ, [RZ] ;  /* 0x00000000fffff984 */ /* 0x000fe20000000800 */
[----:B------:R-:W-:Y:S01]  /*c3d0*/  @!PT LDS RZ, [RZ] ;  /* 0x00000000fffff984 */ /* 0x000fe20000000800 */
[----:B------:R-:W-:Y:S01]  /*c3e0*/  @!PT LDS RZ, [RZ] ;  /* 0x00000000fffff984 */ /* 0x000fe20000000800 */
[----:B------:R-:W-:Y:S01]  /*c3f0*/  @!PT LDS RZ, [RZ] ;  /* 0x00000000fffff984 */ /* 0x000fe20000000800 */
[----:B------:R2:W-:Y:S07]  /*c400*/  MEMBAR.ALL.CTA ;  /* 0x0000000000007992 */ /* 0x0005ee0000008000 */
[----:B--2---:R-:W2:Y:S02]  /*c410*/  FENCE.VIEW.ASYNC.S ;  /* 0x00000000000073c6 */ /* 0x004ea40000000000 */
[----:B--2---:R-:W-:Y:S06]  /*c420*/  BAR.SYNC.DEFER_BLOCKING 0x1, 0x80 ;  /* 0x0042000000007b1d */ /* 0x004fec0000010000 */
[----:B------:R-:W-:Y:S05]  /*c430*/  @P0 BRA `(.L_x_146) ;  /* 0x0000000000280947 */ /* 0x000fea0003800000 */
[----:B------:R-:W2:Y:S01]  /*c440*/  LDCU.64 UR6, c[0x0][0x348] ;  /* 0x00006900ff0677ac */ /* 0x000ea20008000a00 */
[----:B------:R-:W-:Y:S02]  /*c450*/  UIADD3 UR9, UPT, UPT, UR53, UR40, URZ ;  /* 0x0000002835097290 */ /* 0x000fe4000fffe0ff */
[----:B------:R-:W-:Y:S01]  /*c460*/  UIADD3 UR8, UPT, UPT, UR46, 0xc400, URZ ;  /* 0x0000c4002e087890 */ /* 0x000fe2000fffe0ff */
[----:B------:R-:W-:Y:S01]  /*c470*/  UMOV UR10, UR50 ;  /* 0x00000032000a7c82 */ /* 0x000fe20008000000 */
[----:B------:R-:W-:Y:S01]  /*c480*/  UMOV UR11, UR36 ;  /* 0x00000024000b7c82 */ /* 0x000fe20008000000 */
[----:B--2---:R-:W-:Y:S04]  /*c490*/  UIADD3 UR4, UP0, UPT, UR6, 0xa80, URZ ;  /* 0x00000a8006047890 */ /* 0x004fe8000ff1e0ff */
[----:B------:R-:W-:Y:S09]  /*c4a0*/  UIADD3.X UR5, UPT, UPT, URZ, UR7, URZ, UP0, !UPT ;  /* 0x00000007ff057290 */ /* 0x000ff200087fe4ff */
[----:B------:R2:W-:Y:S01]  /*c4b0*/  UTMASTG.3D [UR8], [UR4] ;  /* 0x00000008040073b5 */ /* 0x0005e20008010000 */
[----:B------:R0:W-:Y:S01]  /*c4c0*/  UTMACMDFLUSH ;  /* 0x00000000000079b7 */ /* 0x0001e20000000000 */
[----:B--2---:R-:W-:Y:S04]  /*c4d0*/  DEPBAR.LE SB0, 0x1 ;  /* 0x000080400000791a */ /* 0x004fe80000000000 */
.L_x_146:
[----:B------:R-:W-:Y:S05]  /*c4e0*/  BSYNC.RECONVERGENT B0 ;  /* 0x0000000000007941 */ /* 0x000fea0003800200 */
.L_x_145:
[----:B------:R-:W-:Y:S01]  /*c4f0*/  BAR.SYNC.DEFER_BLOCKING 0x1, 0x80 ;  /* 0x0042000000007b1d */ /* 0x000fe20000010000 */
[----:B------:R-:W-:Y:S09]  /*c500*/  UISETP.NE.AND UP0, UPT, UR54, -0x4, UPT ;  /* 0xfffffffc3600788c */ /* 0x000ff2000bf05270 */
[----:B------:R-:W-:Y:S05]  /*c510*/  BRA.U !UP0, `(.L_x_147) ;  /* 0x0000000108247547 */ /* 0x000fea000b800000 */
[----:B------:R-:W-:Y:S01]  /*c520*/  ISETP.NE.AND P0, PT, R157, RZ, PT ;  /* 0x000000ff9d00720c */ /* 0x000fe20003f05270 */
[----:B------:R-:W-:Y:S01]  /*c530*/  IMAD.U32 R0, RZ, RZ, UR52 ;  /* 0x00000034ff007e24 */ /* 0x000fe2000f8e00ff */
[----:B------:R-:W-:Y:S04]  /*c540*/  UIADD3 UR4, UPT, UPT, UR52, 0x1, URZ ;  /* 0x0000000134047890 */ /* 0x000fe8000fffe0ff */
[----:B------:R-:W-:Y:S04]  /*c550*/  UISETP.NE.AND UP0, UPT, UR4, 0x4, UPT ;  /* 0x000000040400788c */ /* 0x000fe8000bf05270 */
[----:B------:R-:W-:Y:S03]  /*c560*/  USEL UR52, UR4, URZ, UP0 ;  /* 0x000000ff04347287 */ /* 0x000fe60008000000 */
[----:B------:R-:W-:Y:S05]  /*c570*/  @P0 LEA R0, R0, UR46, 0x3 ;  /* 0x0000002e00000c11 */ /* 0x000fea000f8e18ff */
[----:B------:R-:W-:Y:S05]  /*c580*/  @P0 VIADD R0, R0, 0x60 ;  /* 0x0000006000000836 */ /* 0x000fea0000000000 */
[----:B------:R-:W-:Y:S04]  /*c590*/  @P0 PRMT R0, R165, 0x654, R0 ;  /* 0x00000654a5000816 */ /* 0x000fe80000000000 */
[----:B------:R2:W-:Y:S03]  /*c5a0*/  @P0 SYNCS.ARRIVE.TRANS64.RED.A1T0 RZ, [R0+URZ], RZ ;  /* 0x000000ff00ff09a7 */ /* 0x0005e600081004ff */
.L_x_147:
[----:B------:R-:W-:Y:S01]  /*c5b0*/  R2UR UR6, R156 ;  /* 0x000000009c0672ca */ /* 0x000fe200000e0000 */
[----:B------:R-:W-:Y:S01]  /*c5c0*/  UIADD3 UR54, UPT, UPT, UR54, 0x4, URZ ;  /* 0x0000000436367890 */ /* 0x000fe2000fffe0ff */
[----:B------:R-:W-:Y:S01]  /*c5d0*/  R2UR UR5, R141 ;  /* 0x000000008d0572ca */ /* 0x000fe200000e0000 */
[----:B------:R-:W-:Y:S01]  /*c5e0*/  ULOP3.LUT UR39, UR39, 0x1, URZ, 0x3c, !UPT ;  /* 0x0000000127277892 */ /* 0x000fe2000f8e3cff */
[----:B------:R-:W-:Y:S01]  /*c5f0*/  R2UR UR4, R142 ;  /* 0x000000008e0472ca */ /* 0x000fe200000e0000 */
[----:B------:R-:W-:Y:S01]  /*c600*/  UMOV UR36, UR63 ;  /* 0x0000003f00247c82 */ /* 0x000fe20008000000 */
[C---:B------:R-:W-:Y:S04]  /*c610*/  ISETP.NE.AND P0, PT, R146.reuse, 0x2, PT ;  /* 0x000000029200780c */ /* 0x040fe80003f05270 */
[----:B------:R-:W-:Y:S02]  /*c620*/  SEL R3, RZ, 0x1, P0 ;  /* 0x00000001ff037807 */ /* 0x000fe40000000000 */
[----:B------:R-:W-:Y:S01]  /*c630*/  SEL R146, R146, RZ, P0 ;  /* 0x000000ff92927207 */ /* 0x000fe20000000000 */
[----:B------:R-:W-:Y:S01]  /*c640*/  UISETP.NE.AND UP0, UPT, UR6, URZ, UPT ;  /* 0x000000ff0600728c */ /* 0x000fe2000bf05270 */
[----:B------:R-:W-:Y:S01]  /*c650*/  LOP3.LUT R148, R148, R3, RZ, 0x3c, !PT ;  /* 0x0000000394947212 */ /* 0x000fe200078e3cff */
[----:B------:R-:W-:Y:S02]  /*c660*/  UIADD3 UR20, UPT, UPT, UR37, UR5, URZ ;  /* 0x0000000525147290 */ /* 0x000fe4000fffe0ff */
[----:B------:R-:W-:Y:S05]  /*c670*/  UIADD3 UR28, UPT, UPT, UR38, UR4, URZ ;  /* 0x00000004261c7290 */ /* 0x000fea000fffe0ff */
[----:B------:R-:W-:Y:S07]  /*c680*/  BRA.U UP0, `(.L_x_148) ;  /* 0xffffff9d00887547 */ /* 0x000fee000b83ffff */
[----:B------:R-:W3:Y:S01]  /*c690*/  S2UR UR4, SR_CgaCtaId ;  /* 0x00000000000479c3 */ /* 0x000ee20000008800 */
[----:B------:R-:W-:-:S13]  /*c6a0*/  R2UR UR5, R143 ;  /* 0x000000008f0572ca */ /* 0x000fda00000e0000 */
[----:B------:R-:W-:Y:S02]  /*c6b0*/  UISETP.NE.AND UP0, UPT, UR5, URZ, UPT ;  /* 0x000000ff0500728c */ /* 0x000fe4000bf05270 */
[----:B---3--:R-:W-:Y:S02]  /*c6c0*/  ULOP3.LUT UR5, UR4, 0x1, URZ, 0x3c, !UPT ;  /* 0x0000000104057892 */ /* 0x008fe4000f8e3cff */
[----:B------:R-:W-:-:S04]  /*c6d0*/  UIADD3 UR4, UPT, UPT, UR46, 0xe0, URZ ;  /* 0x000000e02e047890 */ /* 0x000fc8000fffe0ff */
[----:B------:R-:W-:-:S09]  /*c6e0*/  UPRMT UR4, UR5, 0x654, UR4 ;  /* 0x0000065405047896 */ /* 0x000fd20008000004 */
[----:B------:R-:W-:Y:S01]  /*c6f0*/  SYNCS.ARRIVE.TRANS64.RED.A1T0 RZ, [UR4], RZ ;  /* 0x000000ffffff79a7 */ /* 0x000fe20008100404 */
[----:B------:R-:W-:Y:S01]  /*c700*/  SYNCS.ARRIVE.TRANS64.A1T0 RZ, [UR46+0xe0], RZ ;  /* 0x0000e0ffffff79a7 */ /* 0x000fe2000810002e */
[----:B------:R-:W-:Y:S05]  /*c710*/  BRA.U !UP0, `(.L_x_149) ;  /* 0x0000000108487547 */ /* 0x000fea000b800000 */
[----:B------:R-:W3:Y:S02]  /*c720*/  LDCU.64 UR4, c[0x0][0xc90] ;  /* 0x00019200ff0477ac */ /* 0x000ee40008000a00 */
[----:B---3--:R-:W-:-:S04]  /*c730*/  UISETP.NE.U32.AND UP0, UPT, UR4, URZ, UPT ;  /* 0x000000ff0400728c */ /* 0x008fc8000bf05070 */
[----:B------:R-:W-:-:S09]  /*c740*/  UISETP.NE.AND.EX UP0, UPT, UR5, URZ, UPT, UP0 ;  /* 0x000000ff0500728c */ /* 0x000fd2000bf05300 */
[----:B------:R-:W-:Y:S05]  /*c750*/  BRA.U UP0, `(.L_x_150) ;  /* 0x00000001000c7547 */ /* 0x000fea000b800000 */
[----:B------:R-:W-:-:S13]  /*c760*/  FSETP.NEU.AND P0, PT, R71, RZ, PT ;  /* 0x000000ff4700720b */ /* 0x000fda0003f0d000 */
[----:B------:R-:W-:Y:S05]  /*c770*/  @!P0 EXIT ;  /* 0x000000000000894d */ /* 0x000fea0003800000 */
[----:B------:R-:W-:Y:S05]  /*c780*/  BRA `(.L_x_149) ;  /* 0x00000000002c7947 */ /* 0x000fea0003800000 */
.L_x_150:
[----:B------:R-:W-:Y:S01]  /*c790*/  ISETP.NE.AND P0, PT, R145, RZ, PT ;  /* 0x000000ff9100720c */ /* 0x000fe20003f05270 */
[----:B------:R-:W-:-:S12]  /*c7a0*/  BSSY.RECONVERGENT B0, `(.L_x_149) ;  /* 0x0000009000007945 */ /* 0x000fd80003800200 */
[----:B------:R-:W-:Y:S05]  /*c7b0*/  @P0 BRA `(.L_x_151) ;  /* 0x0000000000140947 */ /* 0x000fea0003800000 */
[----:B------:R-:W3:Y:S02]  /*c7c0*/  LDCU.64 UR4, c[0x0][0xc88] ;  /* 0x00019100ff0477ac */ /* 0x000ee40008000a00 */
[----:B---3--:R-:W-:-:S04]  /*c7d0*/  ISETP.NE.U32.AND P0, PT, RZ, UR4, PT ;  /* 0x00000004ff007c0c */ /* 0x008fc8000bf05070 */
[----:B------:R-:W-:-:S13]  /*c7e0*/  ISETP.NE.AND.EX P0, PT, RZ, UR5, PT, P0 ;  /* 0x00000005ff007c0c */ /* 0x000fda000bf05300 */
[----:B------:R-:W-:Y:S05]  /*c7f0*/  @!P0 EXIT ;  /* 0x000000000000894d */ /* 0x000fea0003800000 */
[----:B------:R-:W-:Y:S05]  /*c800*/  BRA `(.L_x_152) ;  /* 0x0000000000087947 */ /* 0x000fea0003800000 */
.L_x_151:
[----:B------:R-:W-:-:S13]  /*c810*/  FSETP.NEU.AND P0, PT, R71, RZ, PT ;  /* 0x000000ff4700720b */ /* 0x000fda0003f0d000 */
[----:B------:R-:W-:Y:S05]  /*c820*/  @!P0 EXIT ;  /* 0x000000000000894d */ /* 0x000fea0003800000 */
.L_x_152:
[----:B------:R-:W-:Y:S05]  /*c830*/  BSYNC.RECONVERGENT B0 ;  /* 0x0000000000007941 */ /* 0x000fea0003800200 */
.L_x_149:
[----:B------:R-:W3:Y:S01]  /*c840*/  S2UR UR5, SR_CgaCtaId ;  /* 0x00000000000579c3 */ /* 0x000ee20000008800 */
[----:B------:R-:W-:Y:S01]  /*c850*/  ULEA UR4, UR52, UR46, 0x3 ;  /* 0x0000002e34047291 */ /* 0x000fe2000f8e18ff */
[----:B------:R-:W-:-:S04]  /*c860*/  DEPBAR.LE SB0, 0x0 ;  /* 0x000080000000791a */ /* 0x000fc80000000000 */
[----:B------:R-:W-:-:S04]  /*c870*/  UIADD3 UR4, UPT, UPT, UR4, 0x60, URZ ;  /* 0x0000006004047890 */ /* 0x000fc8000fffe0ff */
[----:B---3--:R-:W-:-:S09]  /*c880*/  UPRMT UR4, UR5, 0x654, UR4 ;  /* 0x0000065405047896 */ /* 0x008fd20008000004 */
[----:B------:R-:W-:Y:S01]  /*c890*/  SYNCS.ARRIVE.TRANS64.RED.A1T0 RZ, [UR4], RZ ;  /* 0x000000ffffff79a7 */ /* 0x000fe20008100404 */
[----:B------:R-:W-:Y:S05]  /*c8a0*/  EXIT ;  /* 0x000000000000794d */ /* 0x000fea0003800000 */
.L_x_24:
[----:B-1----:R1:W2:Y:S02]  /*c8b0*/  SYNCS.PHASECHK.TRANS64.TRYWAIT P0, [R0+URZ+0xd0], R3 ;  /* 0x0000d003000075a7 */ /* 0x0022a400080011ff */
[----:B--2---:R-:W-:Y:S05]  /*c8c0*/  @!P0 NANOSLEEP.SYNCS 0x989680 ;  /* 0x009896800000895d */ /* 0x004fea0003900000 */
[----:B------:R-:W2:Y:S02]  /*c8d0*/  @!P0 SYNCS.PHASECHK.TRANS64 P0, [R0+URZ+0xd0], R3 ;  /* 0x0000d003000085a7 */ /* 0x000ea400080010ff */
[----:B--2---:R-:W-:Y:S05]  /*c8e0*/  @!P0 BRA `(.L_x_24) ;  /* 0xfffffffc00f08947 */ /* 0x004fea000383ffff */
[----:B------:R-:W-:Y:S05]  /*c8f0*/  BRA `(.L_x_153) ;  /* 0xffffff5000347947 */ /* 0x000fea000383ffff */
.L_x_27:
[----:B-1----:R-:W-:-:S07]  /*c900*/  MOV R0, UR5 ;  /* 0x0000000500007c02 */ /* 0x002fce0008000f00 */
.L_x_154:
[----:B-1----:R1:W2:Y:S02]  /*c910*/  SYNCS.PHASECHK.TRANS64.TRYWAIT P0, [R0+URZ+0x20], R3 ;  /* 0x00002003000075a7 */ /* 0x0022a400080011ff */
[----:B--2---:R-:W-:Y:S05]  /*c920*/  @!P0 NANOSLEEP.SYNCS 0x989680 ;  /* 0x009896800000895d */ /* 0x004fea0003900000 */
[----:B------:R-:W2:Y:S02]  /*c930*/  @!P0 SYNCS.PHASECHK.TRANS64 P0, [R0+URZ+0x20], R3 ;  /* 0x00002003000085a7 */ /* 0x000ea400080010ff */
[----:B--2---:R-:W-:Y:S05]  /*c940*/  @!P0 BRA `(.L_x_154) ;  /* 0xfffffffc00f08947 */ /* 0x004fea000383ffff */
[----:B------:R-:W-:Y:S05]  /*c950*/  BRA `(.L_x_26) ;  /* 0xffffff5000947947 */ /* 0x000fea000383ffff */
.L_x_36:
[----:B-1----:R-:W-:-:S07]  /*c960*/  MOV R0, UR6 ;  /* 0x0000000600007c02 */ /* 0x002fce0008000f00 */
.L_x_155:
[----:B-1----:R1:W2:Y:S02]  /*c970*/  SYNCS.PHASECHK.TRANS64.TRYWAIT P0, [R0+URZ+0x20], R3 ;  /* 0x00002003000075a7 */ /* 0x0022a400080011ff */
[----:B--2---:R-:W-:Y:S05]  /*c980*/  @!P0 NANOSLEEP.SYNCS 0x989680 ;  /* 0x009896800000895d */ /* 0x004fea0003900000 */
[----:B------:R-:W2:Y:S02]  /*c990*/  @!P0 SYNCS.PHASECHK.TRANS64 P0, [R0+URZ+0x20], R3 ;  /* 0x00002003000085a7 */ /* 0x000ea400080010ff */
[----:B--2---:R-:W-:Y:S05]  /*c9a0*/  @!P0 BRA `(.L_x_155) ;  /* 0xfffffffc00f08947 */ /* 0x004fea000383ffff */
[----:B------:R-:W-:Y:S05]  /*c9b0*/  BRA `(.L_x_35) ;  /* 0xffffff5400ac7947 */ /* 0x000fea000383ffff */
.L_x_43:
[----:B-1----:R1:W4:Y:S02]  /*c9c0*/  SYNCS.PHASECHK.TRANS64.TRYWAIT P0, [R3+URZ+0x90], R0 ;  /* 0x00009000030075a7 */ /* 0x00232400080011ff */
[----:B----4-:R-:W-:Y:S05]  /*c9d0*/  @!P0 NANOSLEEP.SYNCS 0x989680 ;  /* 0x009896800000895d */ /* 0x010fea0003900000 */
[----:B------:R-:W4:Y:S02]  /*c9e0*/  @!P0 SYNCS.PHASECHK.TRANS64 P0, [R3+URZ+0x90], R0 ;  /* 0x00009000030085a7 */ /* 0x000f2400080010ff */
[----:B----4-:R-:W-:Y:S05]  /*c9f0*/  @!P0 BRA `(.L_x_43) ;  /* 0xfffffffc00f08947 */ /* 0x010fea000383ffff */
[----:B------:R-:W-:Y:S05]  /*ca00*/  BRA `(.L_x_156) ;  /* 0xffffff5800a07947 */ /* 0x000fea000383ffff */
.L_x_47:
[----:B-1----:R-:W-:-:S07]  /*ca10*/  MOV R0, UR4 ;  /* 0x0000000400007c02 */ /* 0x002fce0008000f00 */
.L_x_157:
[----:B-1----:R1:W2:Y:S02]  /*ca20*/  SYNCS.PHASECHK.TRANS64.TRYWAIT P0, [R0+URZ], R3 ;  /* 0x00000003000075a7 */ /* 0x0022a400080011ff */
[----:B--2---:R-:W-:Y:S05]  /*ca30*/  @!P0 NANOSLEEP.SYNCS 0x989680 ;  /* 0x009896800000895d */ /* 0x004fea0003900000 */
[----:B------:R-:W2:Y:S02]  /*ca40*/  @!P0 SYNCS.PHASECHK.TRANS64 P0, [R0+URZ], R3 ;  /* 0x00000003000085a7 */ /* 0x000ea400080010ff */
[----:B--2---:R-:W-:Y:S05]  /*ca50*/  @!P0 BRA `(.L_x_157) ;  /* 0xfffffffc00f08947 */ /* 0x004fea000383ffff */
[----:B------:R-:W-:Y:S05]  /*ca60*/  BRA `(.L_x_158) ;  /* 0xffffff60004c7947 */ /* 0x000fea000383ffff */
.L_x_48:
[----:B------:R-:W-:-:S07]  /*ca70*/  MOV R0, UR5 ;  /* 0x0000000500007c02 */ /* 0x000fce0008000f00 */
.L_x_159:
[----:B-1----:R1:W2:Y:S02]  /*ca80*/  SYNCS.PHASECHK.TRANS64.TRYWAIT P0, [R0+URZ], R3 ;  /* 0x00000003000075a7 */ /* 0x0022a400080011ff */
[----:B--2---:R-:W-:Y:S05]  /*ca90*/  @!P0 NANOSLEEP.SYNCS 0x989680 ;  /* 0x009896800000895d */ /* 0x004fea0003900000 */
[----:B------:R-:W2:Y:S02]  /*caa0*/  @!P0 SYNCS.PHASECHK.TRANS64 P0, [R0+URZ], R3 ;  /* 0x00000003000085a7 */ /* 0x000ea400080010ff */
[----:B--2---:R-:W-:Y:S05]  /*cab0*/  @!P0 BRA `(.L_x_159) ;  /* 0xfffffffc00f08947 */ /* 0x004fea000383ffff */
[----:B------:R-:W-:Y:S05]  /*cac0*/  BRA `(.L_x_160) ;  /* 0xffffff6000587947 */ /* 0x000fea000383ffff */
.L_x_49:
[----:B------:R-:W-:-:S07]  /*cad0*/  MOV R0, UR5 ;  /* 0x0000000500007c02 */ /* 0x000fce0008000f00 */
.L_x_161:
[----:B-1----:R1:W2:Y:S02]  /*cae0*/  SYNCS.PHASECHK.TRANS64.TRYWAIT P0, [R0+URZ], R3 ;  /* 0x00000003000075a7 */ /* 0x0022a400080011ff */
[----:B--2---:R-:W-:Y:S05]  /*caf0*/  @!P0 NANOSLEEP.SYNCS 0x989680 ;  /* 0x009896800000895d */ /* 0x004fea0003900000 */
[----:B------:R-:W2:Y:S02]  /*cb00*/  @!P0 SYNCS.PHASECHK.TRANS64 P0, [R0+URZ], R3 ;  /* 0x00000003000085a7 */ /* 0x000ea400080010ff */
[----:B--2---:R-:W-:Y:S05]  /*cb10*/  @!P0 BRA `(.L_x_161) ;  /* 0xfffffffc00f08947 */ /* 0x004fea000383ffff */
[----:B------:R-:W-:Y:S05]  /*cb20*/  BRA `(.L_x_162) ;  /* 0xffffff6000647947 */ /* 0x000fea000383ffff */
.L_x_52:
[----:B-1----:R1:W2:Y:S02]  /*cb30*/  SYNCS.PHASECHK.TRANS64.TRYWAIT P0, [R0+URZ+0xc0], R5 ;  /* 0x0000c005000075a7 */ /* 0x0022a400080011ff */
[----:B--2---:R-:W-:Y:S05]  /*cb40*/  @!P0 NANOSLEEP.SYNCS 0x989680 ;  /* 0x009896800000895d */ /* 0x004fea0003900000 */
[----:B------:R-:W2:Y:S02]  /*cb50*/  @!P0 SYNCS.PHASECHK.TRANS64 P0, [R0+URZ+0xc0], R5 ;  /* 0x0000c005000085a7 */ /* 0x000ea400080010ff */
[----:B--2---:R-:W-:Y:S05]  /*cb60*/  @!P0 BRA `(.L_x_52) ;  /* 0xfffffffc00f08947 */ /* 0x004fea000383ffff */
[----:B------:R-:W-:Y:S05]  /*cb70*/  BRA `(.L_x_163) ;  /* 0xffffff6000c87947 */ /* 0x000fea000383ffff */
.L_x_53:
[----:B------:R-:W-:-:S07]  /*cb80*/  MOV R0, UR4 ;  /* 0x0000000400007c02 */ /* 0x000fce0008000f00 */
.L_x_164:
[----:B-1----:R1:W2:Y:S02]  /*cb90*/  SYNCS.PHASECHK.TRANS64.TRYWAIT P0, [R0+URZ+0xa0], R7 ;  /* 0x0000a007000075a7 */ /* 0x0022a400080011ff */
[----:B--2---:R-:W-:Y:S05]  /*cba0*/  @!P0 NANOSLEEP.SYNCS 0x989680 ;  /* 0x009896800000895d */ /* 0x004fea0003900000 */
[----:B------:R-:W2:Y:S02]  /*cbb0*/  @!P0 SYNCS.PHASECHK.TRANS64 P0, [R0+URZ+0xa0], R7 ;  /* 0x0000a007000085a7 */ /* 0x000ea400080010ff */
[----:B--2---:R-:W-:Y:S05]  /*cbc0*/  @!P0 BRA `(.L_x_164) ;  /* 0xfffffffc00f08947 */ /* 0x004fea000383ffff */
[----:B------:R-:W-:Y:S05]  /*cbd0*/  BRA `(.L_x_165) ;  /* 0xffffff6000d87947 */ /* 0x000fea000383ffff */
.L_x_54:
[----:B-1----:R1:W2:Y:S02]  /*cbe0*/  SYNCS.PHASECHK.TRANS64.TRYWAIT P1, [R0+URZ+0x90], R5 ;  /* 0x00009005000075a7 */ /* 0x0022a400080211ff */
[----:B--2---:R-:W-:Y:S05]  /*cbf0*/  @!P1 NANOSLEEP.SYNCS 0x989680 ;  /* 0x009896800000995d */ /* 0x004fea0003900000 */
[----:B------:R-:W2:Y:S02]  /*cc00*/  @!P1 SYNCS.PHASECHK.TRANS64 P1, [R0+URZ+0x90], R5 ;  /* 0x00009005000095a7 */ /* 0x000ea400080210ff */
[----:B--2---:R-:W-:Y:S05]  /*cc10*/  @!P1 BRA `(.L_x_54) ;  /* 0xfffffffc00f09947 */ /* 0x004fea000383ffff */
[----:B------:R-:W-:Y:S05]  /*cc20*/  BRA `(.L_x_166) ;  /* 0xffffff6400087947 */ /* 0x000fea000383ffff */
.L_x_57:
[----:B------:R-:W-:-:S07]  /*cc30*/  MOV R0, UR4 ;  /* 0x0000000400007c02 */ /* 0x000fce0008000f00 */
.L_x_167:
[----:B-1----:R1:W2:Y:S02]  /*cc40*/  SYNCS.PHASECHK.TRANS64.TRYWAIT P0, [R0+URZ+0xa0], R3 ;  /* 0x0000a003000075a7 */ /* 0x0022a400080011ff */
[----:B--2---:R-:W-:Y:S05]  /*cc50*/  @!P0 NANOSLEEP.SYNCS 0x989680 ;  /* 0x009896800000895d */ /* 0x004fea0003900000 */
[----:B------:R-:W2:Y:S02]  /*cc60*/  @!P0 SYNCS.PHASECHK.TRANS64 P0, [R0+URZ+0xa0], R3 ;  /* 0x0000a003000085a7 */ /* 0x000ea400080010ff */
[----:B--2---:R-:W-:Y:S05]  /*cc70*/  @!P0 BRA `(.L_x_167) ;  /* 0xfffffffc00f08947 */ /* 0x004fea000383ffff */
[----:B------:R-:W-:Y:S05]  /*cc80*/  BRA `(.L_x_56) ;  /* 0xffffff64005c7947 */ /* 0x000fea000383ffff */
.L_x_66:
[----:B-1----:R-:W-:-:S04]  /*cc90*/  MOV R5, UR5 ;  /* 0x0000000500057c02 */ /* 0x002fc80008000f00 */
[----:B------:R1:W2:Y:S03]  /*cca0*/  SYNCS.PHASECHK.TRANS64.TRYWAIT P0, [R5+URZ+0x8], R6 ;  /* 0x00000806050075a7 */ /* 0x0002a600080011ff */
[----:B--2---:R-:W-:Y:S05]  /*ccb0*/  @!P0 NANOSLEEP.SYNCS 0x989680 ;  /* 0x009896800000895d */ /* 0x004fea0003900000 */
[----:B------:R-:W2:Y:S02]  /*ccc0*/  @!P0 SYNCS.PHASECHK.TRANS64 P0, [R5+URZ+0x8], R6 ;  /* 0x00000806050085a7 */ /* 0x000ea400080010ff */
[----:B--2---:R-:W-:Y:S05]  /*ccd0*/  @!P0 BRA `(.L_x_66) ;  /* 0xfffffffc00ec8947 */ /* 0x004fea000383ffff */
[----:B------:R-:W-:Y:S05]  /*cce0*/  BRA `(.L_x_65) ;  /* 0xffffff68001c7947 */ /* 0x000fea000383ffff */
.L_x_68:
[----:B------:R-:W-:Y:S01]  /*ccf0*/  BSSY B0, `(.L_x_168) ;  /* 0x0000006000007945 */ /* 0x000fe20003800000 */
[----:B------:R-:W-:-:S07]  /*cd00*/  MOV R15, 0xffffffff ;  /* 0xffffffff000f7802 */ /* 0x000fce0000000f00 */
[----:B-1---5:R-:W-:Y:S05]  /*cd10*/  WARPSYNC.COLLECTIVE R15, `(.L_x_169) ;  /* 0x000000000f0c7348 */ /* 0x022fea0003c00000 */
[----:B------:R-:W-:Y:S02]  /*cd20*/  ELECT P6, UR79, PT ;  /* 0x00000000004f782f */ /* 0x000fe400038c0000 */
[----:B------:R-:W-:Y:S01]  /*cd30*/  MOV R14, UR79 ;  /* 0x0000004f000e7c02 */ /* 0x000fe20008000f00 */
[----:B-1---5:R-:W-:Y:S10]  /*cd40*/  ENDCOLLECTIVE ;  /* 0x000000000000791b */ /* 0x022ff40003800000 */
.L_x_169:
[----:B------:R-:W-:Y:S05]  /*cd50*/  BSYNC B0 ;  /* 0x0000000000007941 */ /* 0x000fea0003800000 */
.L_x_168:
[----:B------:R-:W-:Y:S05]  /*cd60*/  BRA `(.L_x_170) ;  /* 0xffffff68004c7947 */ /* 0x000fea000383ffff */
.L_x_70:
[----:B-1----:R-:W-:-:S04]  /*cd70*/  MOV R3, UR5 ;  /* 0x0000000500037c02 */ /* 0x002fc80008000f00 */
[----:B------:R1:W2:Y:S03]  /*cd80*/  SYNCS.PHASECHK.TRANS64.TRYWAIT P0, [R3+URZ+0x8], R4 ;  /* 0x00000804030075a7 */ /* 0x0002a600080011ff */
[----:B--2---:R-:W-:Y:S05]  /*cd90*/  @!P0 NANOSLEEP.SYNCS 0x989680 ;  /* 0x009896800000895d */ /* 0x004fea0003900000 */
[----:B------:R-:W2:Y:S02]  /*cda0*/  @!P0 SYNCS.PHASECHK.TRANS64 P0, [R3+URZ+0x8], R4 ;  /* 0x00000804030085a7 */ /* 0x000ea400080010ff */
[----:B--2---:R-:W-:Y:S05]  /*cdb0*/  @!P0 BRA `(.L_x_70) ;  /* 0xfffffffc00ec8947 */ /* 0x004fea000383ffff */
[----:B------:R-:W-:Y:S05]  /*cdc0*/  BRA `(.L_x_69) ;  /* 0xffffff6800507947 */ /* 0x000fea000383ffff */
.L_x_71:
[----:B-1----:R1:W2:Y:S02]  /*cdd0*/  SYNCS.PHASECHK.TRANS64.TRYWAIT P0, [R0+URZ+0x90], R5 ;  /* 0x00009005000075a7 */ /* 0x0022a400080011ff */
[----:B--2---:R-:W-:Y:S05]  /*cde0*/  @!P0 NANOSLEEP.SYNCS 0x989680 ;  /* 0x009896800000895d */ /* 0x004fea0003900000 */
[----:B------:R-:W2:Y:S02]  /*cdf0*/  @!P0 SYNCS.PHASECHK.TRANS64 P0, [R0+URZ+0x90], R5 ;  /* 0x00009005000085a7 */ /* 0x000ea400080010ff */
[----:B--2---:R-:W-:Y:S05]  /*ce00*/  @!P0 BRA `(.L_x_71) ;  /* 0xfffffffc00f08947 */ /* 0x004fea000383ffff */
[----:B------:R-:W-:Y:S05]  /*ce10*/  BRA `(.L_x_171) ;  /* 0xffffff7000047947 */ /* 0x000fea000383ffff */
.L_x_75:
[----:B------:R-:W-:-:S07]  /*ce20*/  MOV R0, UR13 ;  /* 0x0000000d00007c02 */ /* 0x000fce0008000f00 */
.L_x_172:
[----:B-1----:R1:W2:Y:S02]  /*ce30*/  SYNCS.PHASECHK.TRANS64.TRYWAIT P0, [R0+URZ], R5 ;  /* 0x00000005000075a7 */ /* 0x0022a400080011ff */
[----:B--2---:R-:W-:Y:S05]  /*ce40*/  @!P0 NANOSLEEP.SYNCS 0x989680 ;  /* 0x009896800000895d */ /* 0x004fea0003900000 */
[----:B------:R-:W2:Y:S02]  /*ce50*/  @!P0 SYNCS.PHASECHK.TRANS64 P0, [R0+URZ], R5 ;  /* 0x00000005000085a7 */ /* 0x000ea400080010ff */
[----:B--2---:R-:W-:Y:S05]  /*ce60*/  @!P0 BRA `(.L_x_172) ;  /* 0xfffffffc00f08947 */ /* 0x004fea000383ffff */
[----:B------:R-:W-:Y:S05]  /*ce70*/  BRA `(.L_x_74) ;  /* 0xffffff70005c7947 */ /* 0x000fea000383ffff */
.L_x_78:
[----:B------:R-:W-:-:S07]  /*ce80*/  MOV R0, UR50 ;  /* 0x0000003200007c02 */ /* 0x000fce0008000f00 */
.L_x_173:
[----:B-1----:R1:W2:Y:S02]  /*ce90*/  SYNCS.PHASECHK.TRANS64.TRYWAIT P0, [R0+URZ+0xb8], R5 ;  /* 0x0000b805000075a7 */ /* 0x0022a400080011ff */
[----:B--2---:R-:W-:Y:S05]  /*cea0*/  @!P0 NANOSLEEP.SYNCS 0x989680 ;  /* 0x009896800000895d */ /* 0x004fea0003900000 */
[----:B------:R-:W2:Y:S02]  /*ceb0*/  @!P0 SYNCS.PHASECHK.TRANS64 P0, [R0+URZ+0xb8], R5 ;  /* 0x0000b805000085a7 */ /* 0x000ea400080010ff */
[----:B--2---:R-:W-:Y:S05]  /*cec0*/  @!P0 BRA `(.L_x_173) ;  /* 0xfffffffc00f08947 */ /* 0x004fea000383ffff */
[----:B------:R-:W-:Y:S05]  /*ced0*/  BRA `(.L_x_174) ;  /* 0xffffff74002c7947 */ /* 0x000fea000383ffff */
.L_x_81:
[----:B------:R-:W-:Y:S07]  /*cee0*/  MOV R0, UR7 ;  /* 0x0000000700007c02 */ /* 0x000fee0008000f00 */
.L_x_175:
[----:B-1----:R1:W2:Y:S02]  /*cef0*/  SYNCS.PHASECHK.TRANS64.TRYWAIT P0, [R0+URZ], R5 ;  /* 0x00000005000075a7 */ /* 0x0022a400080011ff */
[----:B--2---:R-:W-:Y:S05]  /*cf00*/  @!P0 NANOSLEEP.SYNCS 0x989680 ;  /* 0x009896800000895d */ /* 0x004fea0003900000 */
[----:B------:R-:W2:Y:S02]  /*cf10*/  @!P0 SYNCS.PHASECHK.TRANS64 P0, [R0+URZ], R5 ;  /* 0x00000005000085a7 */ /* 0x000ea400080010ff */
[----:B--2---:R-:W-:Y:S05]  /*cf20*/  @!P0 BRA `(.L_x_175) ;  /* 0xfffffffc00f08947 */ /* 0x004fea000383ffff */
[----:B------:R-:W-:Y:S05]  /*cf30*/  BRA `(.L_x_80) ;  /* 0xffffff7400ac7947 */ /* 0x000fea000383ffff */
.L_x_84:
[----:B------:R-:W-:-:S07]  /*cf40*/  MOV R0, UR50 ;  /* 0x0000003200007c02 */ /* 0x000fce0008000f00 */
.L_x_176:
[----:B-1----:R1:W2:Y:S02]  /*cf50*/  SYNCS.PHASECHK.TRANS64.TRYWAIT P0, [R0+URZ+0xe0], R3 ;  /* 0x0000e003000075a7 */ /* 0x0022a400080011ff */
[----:B--2---:R-:W-:Y:S05]  /*cf60*/  @!P0 NANOSLEEP.SYNCS 0x989680 ;  /* 0x009896800000895d */ /* 0x004fea0003900000 */
[----:B------:R-:W2:Y:S02]  /*cf70*/  @!P0 SYNCS.PHASECHK.TRANS64 P0, [R0+URZ+0xe0], R3 ;  /* 0x0000e003000085a7 */ /* 0x000ea400080010ff */
[----:B--2---:R-:W-:Y:S05]  /*cf80*/  @!P0 BRA `(.L_x_176) ;  /* 0xfffffffc00f08947 */ /* 0x004fea000383ffff */
[----:B------:R-:W-:Y:S05]  /*cf90*/  BRA `(.L_x_177) ;  /* 0xffffff7c00247947 */ /* 0x000fea000383ffff */
.L_x_89:
[----:B-1----:R1:W3:Y:S02]  /*cfa0*/  SYNCS.PHASECHK.TRANS64.TRYWAIT P0, [R8+URZ+0x90], R5 ;  /* 0x00009005080075a7 */ /* 0x0022e400080011ff */
[----:B---3--:R-:W-:Y:S05]  /*cfb0*/  @!P0 NANOSLEEP.SYNCS 0x989680 ;  /* 0x009896800000895d */ /* 0x008fea0003900000 */
[----:B------:R-:W3:Y:S02]  /*cfc0*/  @!P0 SYNCS.PHASECHK.TRANS64 P0, [R8+URZ+0x90], R5 ;  /* 0x00009005080085a7 */ /* 0x000ee400080010ff */
[----:B---3--:R-:W-:Y:S05]  /*cfd0*/  @!P0 BRA `(.L_x_89) ;  /* 0xfffffffc00f08947 */ /* 0x008fea000383ffff */
[----:B------:R-:W-:Y:S05]  /*cfe0*/  BRA `(.L_x_178) ;  /* 0xffffff8000687947 */ /* 0x000fea000383ffff */
.L_x_92:
[----:B------:R-:W-:Y:S07]  /*cff0*/  MOV R0, UR21 ;  /* 0x0000001500007c02 */ /* 0x000fee0008000f00 */
.L_x_179:
[----:B-1----:R1:W3:Y:S02]  /*d000*/  SYNCS.PHASECHK.TRANS64.TRYWAIT P1, [R0+URZ+0x88], R5 ;  /* 0x00008805000075a7 */ /* 0x0022e400080211ff */
[----:B---3--:R-:W-:Y:S05]  /*d010*/  @!P1 NANOSLEEP.SYNCS 0x989680 ;  /* 0x009896800000995d */ /* 0x008fea0003900000 */
[----:B------:R-:W3:Y:S02]  /*d020*/  @!P1 SYNCS.PHASECHK.TRANS64 P1, [R0+URZ+0x88], R5 ;  /* 0x00008805000095a7 */ /* 0x000ee400080210ff */
[----:B---3--:R-:W-:Y:S05]  /*d030*/  @!P1 BRA `(.L_x_179) ;  /* 0xfffffffc00f09947 */ /* 0x008fea000383ffff */
[----:B------:R-:W-:Y:S05]  /*d040*/  BRA `(.L_x_91) ;  /* 0xffffff8400e47947 */ /* 0x000fea000383ffff */
.L_x_95:
[----:B-1----:R-:W-:Y:S07]  /*d050*/  MOV R5, UR21 ;  /* 0x0000001500057c02 */ /* 0x002fee0008000f00 */
.L_x_180:
[----:B-1----:R1:W3:Y:S02]  /*d060*/  SYNCS.PHASECHK.TRANS64.TRYWAIT P0, [R5+URZ+0x60], R4 ;  /* 0x00006004050075a7 */ /* 0x0022e400080011ff */
[----:B---3--:R-:W-:Y:S05]  /*d070*/  @!P0 NANOSLEEP.SYNCS 0x989680 ;  /* 0x009896800000895d */ /* 0x008fea0003900000 */
[----:B------:R-:W3:Y:S02]  /*d080*/  @!P0 SYNCS.PHASECHK.TRANS64 P0, [R5+URZ+0x60], R4 ;  /* 0x00006004050085a7 */ /* 0x000ee400080010ff */
[----:B---3--:R-:W-:Y:S05]  /*d090*/  @!P0 BRA `(.L_x_180) ;  /* 0xfffffffc00f08947 */ /* 0x008fea000383ffff */
[----:B------:R-:W-:Y:S05]  /*d0a0*/  BRA `(.L_x_181) ;  /* 0xffffff88003c7947 */ /* 0x000fea000383ffff */
.L_x_96:
[----:B------:R-:W-:Y:S07]  /*d0b0*/  MOV R5, UR21 ;  /* 0x0000001500057c02 */ /* 0x000fee0008000f00 */
.L_x_182:
[----:B-1----:R1:W3:Y:S02]  /*d0c0*/  SYNCS.PHASECHK.TRANS64.TRYWAIT P0, [R5+URZ+0x68], R4 ;  /* 0x00006804050075a7 */ /* 0x0022e400080011ff */
[----:B---3--:R-:W-:Y:S05]  /*d0d0*/  @!P0 NANOSLEEP.SYNCS 0x989680 ;  /* 0x009896800000895d */ /* 0x008fea0003900000 */
[----:B------:R-:W3:Y:S02]  /*d0e0*/  @!P0 SYNCS.PHASECHK.TRANS64 P0, [R5+URZ+0x68], R4 ;  /* 0x00006804050085a7 */ /* 0x000ee400080010ff */
[----:B---3--:R-:W-:Y:S05]  /*d0f0*/  @!P0 BRA `(.L_x_182) ;  /* 0xfffffffc00f08947 */ /* 0x008fea000383ffff */
[----:B------:R-:W-:Y:S05]  /*d100*/  BRA `(.L_x_183) ;  /* 0xffffff8800907947 */ /* 0x000fea000383ffff */
.L_x_97:
[----:B-1----:R-:W-:Y:S07]  /*d110*/  MOV R5, UR21 ;  /* 0x0000001500057c02 */ /* 0x002fee0008000f00 */
.L_x_184:
[----:B-1----:R1:W3:Y:S02]  /*d120*/  SYNCS.PHASECHK.TRANS64.TRYWAIT P0, [R5+URZ+0x70], R4 ;  /* 0x00007004050075a7 */ /* 0x0022e400080011ff */
[----:B---3--:R-:W-:Y:S05]  /*d130*/  @!P0 NANOSLEEP.SYNCS 0x989680 ;  /* 0x009896800000895d */ /* 0x008fea0003900000 */
[----:B------:R-:W3:Y:S02]  /*d140*/  @!P0 SYNCS.PHASECHK.TRANS64 P0, [R5+URZ+0x70], R4 ;  /* 0x00007004050085a7 */ /* 0x000ee400080010ff */
[----:B---3--:R-:W-:Y:S05]  /*d150*/  @!P0 BRA `(.L_x_184) ;  /* 0xfffffffc00f08947 */ /* 0x008fea000383ffff */
[----:B------:R-:W-:Y:S05]  /*d160*/  BRA `(.L_x_185) ;  /* 0xffffff8800d87947 */ /* 0x000fea000383ffff */
.L_x_98:
[----:B-1----:R-:W-:Y:S07]  /*d170*/  MOV R5, UR21 ;  /* 0x0000001500057c02 */ /* 0x002fee0008000f00 */
.L_x_186:
[----:B-1----:R1:W3:Y:S02]  /*d180*/  SYNCS.PHASECHK.TRANS64.TRYWAIT P0, [R5+URZ+0x78], R4 ;  /* 0x00007804050075a7 */ /* 0x0022e400080011ff */
[----:B---3--:R-:W-:Y:S05]  /*d190*/  @!P0 NANOSLEEP.SYNCS 0x989680 ;  /* 0x009896800000895d */ /* 0x008fea0003900000 */
[----:B------:R-:W3:Y:S02]  /*d1a0*/  @!P0 SYNCS.PHASECHK.TRANS64 P0, [R5+URZ+0x78], R4 ;  /* 0x00007804050085a7 */ /* 0x000ee400080010ff */
[----:B---3--:R-:W-:Y:S05]  /*d1b0*/  @!P0 BRA `(.L_x_186) ;  /* 0xfffffffc00f08947 */ /* 0x008fea000383ffff */
[----:B------:R-:W-:Y:S05]  /*d1c0*/  BRA `(.L_x_187) ;  /* 0xffffff8c00207947 */ /* 0x000fea000383ffff */
.L_x_100:
[----:B------:R-:W-:-:S07]  /*d1d0*/  MOV R0, UR21 ;  /* 0x0000001500007c02 */ /* 0x000fce0008000f00 */
.L_x_188:
[----:B-1----:R1:W3:Y:S02]  /*d1e0*/  SYNCS.PHASECHK.TRANS64.TRYWAIT P0, [R0+URZ+0x60], R3 ;  /* 0x00006003000075a7 */ /* 0x0022e400080011ff */
[----:B---3--:R-:W-:Y:S05]  /*d1f0*/  @!P0 NANOSLEEP.SYNCS 0x989680 ;  /* 0x009896800000895d */ /* 0x008fea0003900000 */
[----:B------:R-:W3:Y:S02]  /*d200*/  @!P0 SYNCS.PHASECHK.TRANS64 P0, [R0+URZ+0x60], R3 ;  /* 0x00006003000085a7 */ /* 0x000ee400080010ff */
[----:B---3--:R-:W-:Y:S05]  /*d210*/  @!P0 BRA `(.L_x_188) ;  /* 0xfffffffc00f08947 */ /* 0x008fea000383ffff */
[----:B------:R-:W-:Y:S05]  /*d220*/  BRA `(.L_x_189) ;  /* 0xffffff8c00b47947 */ /* 0x000fea000383ffff */
.L_x_101:
[----:B-1----:R-:W-:-:S07]  /*d230*/  MOV R0, UR21 ;  /* 0x0000001500007c02 */ /* 0x002fce0008000f00 */
.L_x_190:
[----:B-1----:R1:W3:Y:S02]  /*d240*/  SYNCS.PHASECHK.TRANS64.TRYWAIT P0, [R0+URZ+0x68], R3 ;  /* 0x00006803000075a7 */ /* 0x0022e400080011ff */
[----:B---3--:R-:W-:Y:S05]  /*d250*/  @!P0 NANOSLEEP.SYNCS 0x989680 ;  /* 0x009896800000895d */ /* 0x008fea0003900000 */
[----:B------:R-:W3:Y:S02]  /*d260*/  @!P0 SYNCS.PHASECHK.TRANS64 P0, [R0+URZ+0x68], R3 ;  /* 0x00006803000085a7 */ /* 0x000ee400080010ff */
[----:B---3--:R-:W-:Y:S05]  /*d270*/  @!P0 BRA `(.L_x_190) ;  /* 0xfffffffc00f08947 */ /* 0x008fea000383ffff */
[----:B------:R-:W-:Y:S05]  /*d280*/  BRA `(.L_x_191) ;  /* 0xffffff8c00a47947 */ /* 0x000fea000383ffff */
.L_x_102:
[----:B-1----:R-:W-:-:S07]  /*d290*/  MOV R0, UR21 ;  /* 0x0000001500007c02 */ /* 0x002fce0008000f00 */
.L_x_192:
[----:B-1----:R1:W3:Y:S02]  /*d2a0*/  SYNCS.PHASECHK.TRANS64.TRYWAIT P0, [R0+URZ+0x70], R3 ;  /* 0x00007003000075a7 */ /* 0x0022e400080011ff */
[----:B---3--:R-:W-:Y:S05]  /*d2b0*/  @!P0 NANOSLEEP.SYNCS 0x989680 ;  /* 0x009896800000895d */ /* 0x008fea0003900000 */
[----:B------:R-:W3:Y:S02]  /*d2c0*/  @!P0 SYNCS.PHASECHK.TRANS64 P0, [R0+URZ+0x70], R3 ;  /* 0x00007003000085a7 */ /* 0x000ee400080010ff */
[----:B---3--:R-:W-:Y:S05]  /*d2d0*/  @!P0 BRA `(.L_x_192) ;  /* 0xfffffffc00f08947 */ /* 0x008fea000383ffff */
[----:B------:R-:W-:Y:S05]  /*d2e0*/  BRA `(.L_x_193) ;  /* 0xffffff8c00947947 */ /* 0x000fea000383ffff */
.L_x_104:
[----:B--2---:R2:W3:Y:S02]  /*d2f0*/  SYNCS.PHASECHK.TRANS64.TRYWAIT P0, [R8+URZ+0x90], R3 ;  /* 0x00009003080075a7 */ /* 0x0044e400080011ff */
[----:B---3--:R-:W-:Y:S05]  /*d300*/  @!P0 NANOSLEEP.SYNCS 0x989680 ;  /* 0x009896800000895d */ /* 0x008fea0003900000 */
[----:B------:R-:W3:Y:S02]  /*d310*/  @!P0 SYNCS.PHASECHK.TRANS64 P0, [R8+URZ+0x90], R3 ;  /* 0x00009003080085a7 */ /* 0x000ee400080010ff */
[----:B---3--:R-:W-:Y:S05]  /*d320*/  @!P0 BRA `(.L_x_104) ;  /* 0xfffffffc00f08947 */ /* 0x008fea000383ffff */
[----:B------:R-:W-:Y:S05]  /*d330*/  BRA `(.L_x_194) ;  /* 0xffffff9000707947 */ /* 0x000fea000383ffff */
.L_x_115:
[----:B-1----:R-:W-:Y:S04]  /*d340*/  MOV R3, UR46 ;  /* 0x0000002e00037c02 */ /* 0x002fe80008000f00 */
[----:B------:R1:W2:Y:S03]  /*d350*/  SYNCS.PHASECHK.TRANS64.TRYWAIT P0, [R3+URZ+0x40], R4 ;  /* 0x00004004030075a7 */ /* 0x0002a600080011ff */
[----:B--2---:R-:W-:Y:S05]  /*d360*/  @!P0 NANOSLEEP.SYNCS 0x989680 ;  /* 0x009896800000895d */ /* 0x004fea0003900000 */
[----:B------:R-:W2:Y:S02]  /*d370*/  @!P0 SYNCS.PHASECHK.TRANS64 P0, [R3+URZ+0x40], R4 ;  /* 0x00004004030085a7 */ /* 0x000ea400080010ff */
[----:B--2---:R-:W-:Y:S05]  /*d380*/  @!P0 BRA `(.L_x_115) ;  /* 0xfffffffc00ec8947 */ /* 0x004fea000383ffff */
[----:B------:R-:W-:Y:S05]  /*d390*/  BRA `(.L_x_114) ;  /* 0xffffffa000607947 */ /* 0x000fea000383ffff */
.L_x_117:
[----:B-1----:R-:W-:Y:S04]  /*d3a0*/  MOV R3, UR46 ;  /* 0x0000002e00037c02 */ /* 0x002fe80008000f00 */
[----:B------:R1:W4:Y:S03]  /*d3b0*/  SYNCS.PHASECHK.TRANS64.TRYWAIT P1, [R3+URZ+0xb0], R0 ;  /* 0x0000b000030075a7 */ /* 0x00032600080211ff */
[----:B----4-:R-:W-:Y:S05]  /*d3c0*/  @!P1 NANOSLEEP.SYNCS 0x989680 ;  /* 0x009896800000995d */ /* 0x010fea0003900000 */
[----:B------:R-:W4:Y:S02]  /*d3d0*/  @!P1 SYNCS.PHASECHK.TRANS64 P1, [R3+URZ+0xb0], R0 ;  /* 0x0000b000030095a7 */ /* 0x000f2400080210ff */
[----:B----4-:R-:W-:Y:S05]  /*d3e0*/  @!P1 BRA `(.L_x_117) ;  /* 0xfffffffc00ec9947 */ /* 0x010fea000383ffff */
[----:B------:R-:W-:Y:S05]  /*d3f0*/  BRA `(.L_x_116) ;  /* 0xffffffa000987947 */ /* 0x000fea000383ffff */
.L_x_126:
[----:B---3--:R3:W4:Y:S02]  /*d400*/  SYNCS.PHASECHK.TRANS64.TRYWAIT P0, [R3+URZ+0x40], R0 ;  /* 0x00004000030075a7 */ /* 0x00872400080011ff */
[----:B----4-:R-:W-:Y:S05]  /*d410*/  @!P0 NANOSLEEP.SYNCS 0x989680 ;  /* 0x009896800000895d */ /* 0x010fea0003900000 */
[----:B------:R-:W4:Y:S02]  /*d420*/  @!P0 SYNCS.PHASECHK.TRANS64 P0, [R3+URZ+0x40], R0 ;  /* 0x00004000030085a7 */ /* 0x000f2400080010ff */
[----:B----4-:R-:W-:Y:S05]  /*d430*/  @!P0 BRA `(.L_x_126) ;  /* 0xfffffffc00f08947 */ /* 0x010fea000383ffff */
[----:B------:R-:W-:Y:S05]  /*d440*/  BRA `(.L_x_125) ;  /* 0xffffffb400647947 */ /* 0x000fea000383ffff */
.L_x_134:
[----:B-1----:R1:W4:Y:S02]  /*d450*/  SYNCS.PHASECHK.TRANS64.TRYWAIT P0, [R95+URZ+0x40], R6 ;  /* 0x000040065f0075a7 */ /* 0x00232400080011ff */
[----:B----4-:R-:W-:Y:S05]  /*d460*/  @!P0 NANOSLEEP.SYNCS 0x989680 ;  /* 0x009896800000895d */ /* 0x010fea0003900000 */
[----:B------:R-:W4:Y:S02]  /*d470*/  @!P0 SYNCS.PHASECHK.TRANS64 P0, [R95+URZ+0x40], R6 ;  /* 0x000040065f0085a7 */ /* 0x000f2400080010ff */
[----:B----4-:R-:W-:Y:S05]  /*d480*/  @!P0 BRA `(.L_x_134) ;  /* 0xfffffffc00f08947 */ /* 0x010fea000383ffff */
[----:B------:R-:W-:Y:S05]  /*d490*/  BRA `(.L_x_133) ;  /* 0xffffffc800687947 */ /* 0x000fea000383ffff */
.L_x_142:
[----:B-1----:R1:W2:Y:S02]  /*d4a0*/  SYNCS.PHASECHK.TRANS64.TRYWAIT P0, [R16+URZ+0x40], R3 ;  /* 0x00004003100075a7 */ /* 0x0022a400080011ff */
[----:B--2---:R-:W-:Y:S05]  /*d4b0*/  @!P0 NANOSLEEP.SYNCS 0x989680 ;  /* 0x009896800000895d */ /* 0x004fea0003900000 */
[----:B------:R-:W2:Y:S02]  /*d4c0*/  @!P0 SYNCS.PHASECHK.TRANS64 P0, [R16+URZ+0x40], R3 ;  /* 0x00004003100085a7 */ /* 0x000ea400080010ff */
[----:B--2---:R-:W-:Y:S05]  /*d4d0*/  @!P0 BRA `(.L_x_142) ;  /* 0xfffffffc00f08947 */ /* 0x004fea000383ffff */
[----:B------:R-:W-:Y:S05]  /*d4e0*/  BRA `(.L_x_141) ;  /* 0xffffffdc00647947 */ /* 0x000fea000383ffff */
        .weak           $__internal_0_$__cuda_sm10x_tcgen05_guardrail_trap_col_being_dealloced_not_returned_by_alloc
        .type           $__internal_0_$__cuda_sm10x_tcgen05_guardrail_trap_col_being_dealloced_not_returned_by_alloc,@function
        .size           $__internal_0_$__cuda_sm10x_tcgen05_guardrail_trap_col_being_dealloced_not_returned_by_alloc,($__internal_1_$__cuda_sm10x_tcgen05_guardrail_trap_phase_invalid_during_alloc - $__internal_0_$__cuda_sm10x_tcgen05_guardrail_trap_col_being_dealloced_not_returned_by_alloc)
$__internal_0_$__cuda_sm10x_tcgen05_guardrail_trap_col_being_dealloced_not_returned_by_alloc:
[----:B------:R-:W-:Y:S05]  /*d4f0*/  BPT.TRAP 0x1 ;  /* 0x000000040000795c */ /* 0x000fea0000300000 */
[----:B------:R-:W-:-:S04]  /*d500*/  HFMA2 R3, -RZ, RZ, 0, 0 ;  /* 0x00000000ff037431 */ /* 0x000fc800000001ff */
[----:B------:R-:W-:Y:S05]  /*d510*/  RET.REL.NODEC R2 `(_ZN7cutlass13device_kernelINS_4gemm6kernel13GemmUniversalIN4cute5tupleIJiiiiEEENS1_10collective13CollectiveMmaINS1_46MainloopSm100TmaUmmaWarpSpecializedBlockScaledILi4ELi2ELi1ENS5_IJNS4_1CILi2EEENSA_ILi1EEESC_EEEEENS5_IJNSA_ILi256EEESF_SF_EEENS5_IJNS_12float_e2m1_tENS_13float_ue4m3_tEEEENS5_IJNS5_IJlSC_lEEENS4_6LayoutINS5_IJNS5_IJNS5_IJNSA_ILi32EEENSA_ILi4EEEEEEiEEENS5_IJNS5_IJNSA_ILi16EEESN_EEEiEEENS5_IJSC_iEEEEEENS5_IJSS_NS5_IJNS5_IJNSA_ILi0EEESC_EEENSA_ILi512EEEEEENS5_IJSV_iEEEEEEEEEEESJ_S12_NS4_8TiledMMAINS4_8MMA_AtomIJNS4_23SM100_MMA_MXF4_2x1SM_SSISH_SH_fSI_Li256ELi256ELi16ELNS4_4UMMA5MajorE0ELS17_0ELNS16_7ScaleInE0ELS18_0EEEEEENSL_INS5_IJSC_SC_SC_EEENS5_IJSV_SV_SV_EEEEENS5_IJNS4_10UnderscoreES1E_S1E_EEEEENS5_IJNS4_18SM100_TMA_2SM_LOADES1H_EEENS5_IJNS4_14ComposedLayoutINS4_7SwizzleILi3ELi4ELi3EEENS4_18smem_ptr_flag_bitsILi4EEENSL_INS5_IJNSA_ILi8EEESF_EEENS5_IJSF_SC_EEEEEEENSL_INS5_IJNS5_IJNS5_IJSO_SC_EEESR_EEESC_NS5_IJSC_SN_EEEEEENS5_IJNS5_IJNS5_IJSR_SX_EEESW_EEESV_NS5_IJSN_SX_EEEEEEEEEEEvNS4_8identityENS5_IJS1H_NS4_28SM100_TMA_2SM_LOAD_MULTICASTEEEENS5_IJS1S_NSL_INS5_IJNS5_IJNS5_IJSO_SB_EEESR_EEESC_S1V_EEENS5_IJS1Y_SV_NS5_IJSN_NSA_ILi1024EEEEEEEEEEEEEEvS23_EENS_8epilogue10collective18CollectiveEpilogueINS2F_23Sm100TmaWarpSpecializedILi4ELi2ELi64ELb1ELb0EEEJNS5_IJNSA_ILi128EEESF_SF_EEENS5_IJNSL_IS2K_SC_EENSL_INSA_ILi64EEESC_EEEEENS_10bfloat16_tESK_S2Q_SK_NS2F_6fusion15FusionCallbacksIS2J_NS2R_17LinearCombinationIS2Q_fS2Q_fLNS_15FloatRoundStyleE2EEES2L_S2P_JEEENS4_5SM1004TMEM4LOAD26SM100_TMEM_LOAD_32dp32b64xENS4_13SM90_TMA_LOADENS1J_IS1L_NS1M_ILi16EEENSL_INS5_IJS1O_S2N_EEENS5_IJS2N_SC_EEEEEEENS4_39AutoVectorizingCopyWithAssumedAlignmentILi128EEENS4_14SM90_TMA_STOREES36_S38_S38_EEEvvEEEEvNT_6ParamsE) ;  /* 0xffffff2802b87950 */ /* 0x000fea0003c3ffff */
        .weak           $__internal_1_$__cuda_sm10x_tcgen05_guardrail_trap_phase_invalid_during_alloc
        .type           $__internal_1_$__cuda_sm10x_tcgen05_guardrail_trap_phase_invalid_during_alloc,@function
        .size           $__internal_1_$__cuda_sm10x_tcgen05_guardrail_trap_phase_invalid_during_alloc,($__internal_2_$__cuda_sm10x_tcgen05_guardrail_trap_unallocated_columns_being_dealloced - $__internal_1_$__cuda_sm10x_tcgen05_guardrail_trap_phase_invalid_during_alloc)
$__internal_1_$__cuda_sm10x_tcgen05_guardrail_trap_phase_invalid_during_alloc:
[----:B------:R-:W-:Y:S05]  /*d520*/  BPT.TRAP 0x1 ;  /* 0x000000040000795c */ /* 0x000fea0000300000 */
[----:B------:R-:W-:-:S04]  /*d530*/  MOV R5, 0x0 ;  /* 0x0000000000057802 */ /* 0x000fc80000000f00 */
[----:B------:R-:W-:Y:S05]  /*d540*/  RET.REL.NODEC R4 `(_ZN7cutlass13device_kernelINS_4gemm6kernel13GemmUniversalIN4cute5tupleIJiiiiEEENS1_10collective13CollectiveMmaINS1_46MainloopSm100TmaUmmaWarpSpecializedBlockScaledILi4ELi2ELi1ENS5_IJNS4_1CILi2EEENSA_ILi1EEESC_EEEEENS5_IJNSA_ILi256EEESF_SF_EEENS5_IJNS_12float_e2m1_tENS_13float_ue4m3_tEEEENS5_IJNS5_IJlSC_lEEENS4_6LayoutINS5_IJNS5_IJNS5_IJNSA_ILi32EEENSA_ILi4EEEEEEiEEENS5_IJNS5_IJNSA_ILi16EEESN_EEEiEEENS5_IJSC_iEEEEEENS5_IJSS_NS5_IJNS5_IJNSA_ILi0EEESC_EEENSA_ILi512EEEEEENS5_IJSV_iEEEEEEEEEEESJ_S12_NS4_8TiledMMAINS4_8MMA_AtomIJNS4_23SM100_MMA_MXF4_2x1SM_SSISH_SH_fSI_Li256ELi256ELi16ELNS4_4UMMA5MajorE0ELS17_0ELNS16_7ScaleInE0ELS18_0EEEEEENSL_INS5_IJSC_SC_SC_EEENS5_IJSV_SV_SV_EEEEENS5_IJNS4_10UnderscoreES1E_S1E_EEEEENS5_IJNS4_18SM100_TMA_2SM_LOADES1H_EEENS5_IJNS4_14ComposedLayoutINS4_7SwizzleILi3ELi4ELi3EEENS4_18smem_ptr_flag_bitsILi4EEENSL_INS5_IJNSA_ILi8EEESF_EEENS5_IJSF_SC_EEEEEEENSL_INS5_IJNS5_IJNS5_IJSO_SC_EEESR_EEESC_NS5_IJSC_SN_EEEEEENS5_IJNS5_IJNS5_IJSR_SX_EEESW_EEESV_NS5_IJSN_SX_EEEEEEEEEEEvNS4_8identityENS5_IJS1H_NS4_28SM100_TMA_2SM_LOAD_MULTICASTEEEENS5_IJS1S_NSL_INS5_IJNS5_IJNS5_IJSO_SB_EEESR_EEESC_S1V_EEENS5_IJS1Y_SV_NS5_IJSN_NSA_ILi1024EEEEEEEEEEEEEEvS23_EENS_8epilogue10collective18CollectiveEpilogueINS2F_23Sm100TmaWarpSpecializedILi4ELi2ELi64ELb1ELb0EEEJNS5_IJNSA_ILi128EEESF_SF_EEENS5_IJNSL_IS2K_SC_EENSL_INSA_ILi64EEESC_EEEEENS_10bfloat16_tESK_S2Q_SK_NS2F_6fusion15FusionCallbacksIS2J_NS2R_17LinearCombinationIS2Q_fS2Q_fLNS_15FloatRoundStyleE2EEES2L_S2P_JEEENS4_5SM1004TMEM4LOAD26SM100_TMEM_LOAD_32dp32b64xENS4_13SM90_TMA_LOADENS1J_IS1L_NS1M_ILi16EEENSL_INS5_IJS1O_S2N_EEENS5_IJS2N_SC_EEEEEEENS4_39AutoVectorizingCopyWithAssumedAlignmentILi128EEENS4_14SM90_TMA_STOREES36_S38_S38_EEEvvEEEEvNT_6ParamsE) ;  /* 0xffffff2804ac7950 */ /* 0x000fea0003c3ffff */
        .weak           $__internal_2_$__cuda_sm10x_tcgen05_guardrail_trap_unallocated_columns_being_dealloced
        .type           $__internal_2_$__cuda_sm10x_tcgen05_guardrail_trap_unallocated_columns_being_dealloced,@function
        .size           $__internal_2_$__cuda_sm10x_tcgen05_guardrail_trap_unallocated_columns_being_dealloced,(.L_x_196 - $__internal_2_$__cuda_sm10x_tcgen05_guardrail_trap_unallocated_columns_being_dealloced)
$__internal_2_$__cuda_sm10x_tcgen05_guardrail_trap_unallocated_columns_being_dealloced:
[----:B------:R-:W-:Y:S05]  /*d550*/  BPT.TRAP 0x1 ;  /* 0x000000040000795c */ /* 0x000fea0000300000 */
[----:B------:R-:W-:-:S04]  /*d560*/  HFMA2 R3, -RZ, RZ, 0, 0 ;  /* 0x00000000ff037431 */ /* 0x000fc800000001ff */
[----:B------:R-:W-:Y:S05]  /*d570*/  RET.REL.NODEC R2 `(_ZN7cutlass13device_kernelINS_4gemm6kernel13GemmUniversalIN4cute5tupleIJiiiiEEENS1_10collective13CollectiveMmaINS1_46MainloopSm100TmaUmmaWarpSpecializedBlockScaledILi4ELi2ELi1ENS5_IJNS4_1CILi2EEENSA_ILi1EEESC_EEEEENS5_IJNSA_ILi256EEESF_SF_EEENS5_IJNS_12float_e2m1_tENS_13float_ue4m3_tEEEENS5_IJNS5_IJlSC_lEEENS4_6LayoutINS5_IJNS5_IJNS5_IJNSA_ILi32EEENSA_ILi4EEEEEEiEEENS5_IJNS5_IJNSA_ILi16EEESN_EEEiEEENS5_IJSC_iEEEEEENS5_IJSS_NS5_IJNS5_IJNSA_ILi0EEESC_EEENSA_ILi512EEEEEENS5_IJSV_iEEEEEEEEEEESJ_S12_NS4_8TiledMMAINS4_8MMA_AtomIJNS4_23SM100_MMA_MXF4_2x1SM_SSISH_SH_fSI_Li256ELi256ELi16ELNS4_4UMMA5MajorE0ELS17_0ELNS16_7ScaleInE0ELS18_0EEEEEENSL_INS5_IJSC_SC_SC_EEENS5_IJSV_SV_SV_EEEEENS5_IJNS4_10UnderscoreES1E_S1E_EEEEENS5_IJNS4_18SM100_TMA_2SM_LOADES1H_EEENS5_IJNS4_14ComposedLayoutINS4_7SwizzleILi3ELi4ELi3EEENS4_18smem_ptr_flag_bitsILi4EEENSL_INS5_IJNSA_ILi8EEESF_EEENS5_IJSF_SC_EEEEEEENSL_INS5_IJNS5_IJNS5_IJSO_SC_EEESR_EEESC_NS5_IJSC_SN_EEEEEENS5_IJNS5_IJNS5_IJSR_SX_EEESW_EEESV_NS5_IJSN_SX_EEEEEEEEEEEvNS4_8identityENS5_IJS1H_NS4_28SM100_TMA_2SM_LOAD_MULTICASTEEEENS5_IJS1S_NSL_INS5_IJNS5_IJNS5_IJSO_SB_EEESR_EEESC_S1V_EEENS5_IJS1Y_SV_NS5_IJSN_NSA_ILi1024EEEEEEEEEEEEEEvS23_EENS_8epilogue10collective18CollectiveEpilogueINS2F_23Sm100TmaWarpSpecializedILi4ELi2ELi64ELb1ELb0EEEJNS5_IJNSA_ILi128EEESF_SF_EEENS5_IJNSL_IS2K_SC_EENSL_INSA_ILi64EEESC_EEEEENS_10bfloat16_tESK_S2Q_SK_NS2F_6fusion15FusionCallbacksIS2J_NS2R_17LinearCombinationIS2Q_fS2Q_fLNS_15FloatRoundStyleE2EEES2L_S2P_JEEENS4_5SM1004TMEM4LOAD26SM100_TMEM_LOAD_32dp32b64xENS4_13SM90_TMA_LOADENS1J_IS1L_NS1M_ILi16EEENSL_INS5_IJS1O_S2N_EEENS5_IJS2N_SC_EEEEEEENS4_39AutoVectorizingCopyWithAssumedAlignmentILi128EEENS4_14SM90_TMA_STOREES36_S38_S38_EEEvvEEEEvNT_6ParamsE) ;  /* 0xffffff2802a07950 */ /* 0x000fea0003c3ffff */
.L_x_195:
[----:B------:R-:W-:-:S00]  /*d580*/  BRA `(.L_x_195) ;  /* 0xfffffffc00fc7947 */ /* 0x000fc0000383ffff */
[----:B------:R-:W-:-:S00]  /*d590*/  NOP ;  /* 0x0000000000007918 */ /* 0x000fc00000000000 */
        /* <DEDUP_REMOVED lines=14> */
.L_x_196:


//--------------------- .nv.global.init           --------------------------
	.section	.nv.global.init,"aw",@progbits
.nv.global.init:
	.type		$str$29,@object
	.size		$str$29,($str$30 - $str$29)
$str$29:
        /*0000*/ 	.byte	0x28, 0x61, 0x64, 0x64, 0x72, 0x65, 0x73, 0x73, 0x20, 0x26, 0x20, 0x6d, 0x61, 0x73, 0x6b, 0x29
        /*0010*/ 	.byte	0x20, 0x3d, 0x3d, 0x20, 0x30, 0x00
	.type		$str$30,@object
	.size		$str$30,($str$26 - $str$30)
$str$30:
        /*0016*/ 	.byte	0x2f, 0x74, 0x6d, 0x70, 0x2f, 0x63, 0x75, 0x74, 0x6c, 0x61, 0x73, 0x73, 0x5f, 0x73, 0x77, 0x65
        /*0026*/ 	.byte	0x65, 0x70, 0x5f, 0x73, 0x72, 0x63, 0x2f, 0x69, 0x6e, 0x63, 0x6c, 0x75, 0x64, 0x65, 0x2f, 0x63
        /*0036*/ 	.byte	0x75, 0x74, 0x65, 0x2f, 0x70, 0x6f, 0x69, 0x6e, 0x74, 0x65, 0x72, 0x5f, 0x66, 0x6c, 0x61, 0x67
        /*0046*/ 	.byte	0x67, 0x65, 0x64, 0x2e, 0x68, 0x70, 0x70, 0x00
	.type		$str$26,@object
	.size		$str$26,($str$25 - $str$26)
$str$26:
        /*004e*/ 	.byte	0x2f, 0x74, 0x6d, 0x70, 0x2f, 0x63, 0x75, 0x74, 0x6c, 0x61, 0x73, 0x73, 0x5f, 0x73, 0x77, 0x65
        /*005e*/ 	.byte	0x65, 0x70, 0x5f, 0x73, 0x72, 0x63, 0x2f, 0x69, 0x6e, 0x63, 0x6c, 0x75, 0x64, 0x65, 0x2f, 0x63
        /*006e*/ 	.byte	0x75, 0x74, 0x65, 0x2f, 0x61, 0x74, 0x6f, 0x6d, 0x2f, 0x63, 0x6f, 0x70, 0x79, 0x5f, 0x74, 0x72
        /*007e*/ 	.byte	0x61, 0x69, 0x74, 0x73, 0x5f, 0x73, 0x6d, 0x31, 0x30, 0x30, 0x2e, 0x68, 0x70, 0x70, 0x00
	.type		$str$25,@object
	.size		$str$25,(__unnamed_1 - $str$25)
$str$25:
        /*008d*/ 	.byte	0x28, 0x28, 0x75, 0x69, 0x6e, 0x74, 0x33, 0x32, 0x5f, 0x74, 0x28, 0x74, 0x68, 0x72, 0x65, 0x61
        /*009d*/ 	.byte	0x64, 0x49, 0x64, 0x78, 0x2e, 0x78, 0x29, 0x20, 0x2f, 0x20, 0x33, 0x32, 0x29, 0x20, 0x25, 0x20
        /*00ad*/ 	.byte	0x34, 0x29, 0x20, 0x3d, 0x3d, 0x20, 0x28, 0x28, 0x28, 0x74, 0x6d, 0x65, 0x6d, 0x5f, 0x61, 0x64
        /*00bd*/ 	.byte	0x64, 0x72, 0x20, 0x3e, 0x3e, 0x20, 0x31, 0x36, 0x29, 0x20, 0x2f, 0x20, 0x33, 0x32, 0x29, 0x20
        /*00cd*/ 	.byte	0x25, 0x20, 0x34, 0x29, 0x00
	.type		__unnamed_1,@object
	.size		__unnamed_1,(__unnamed_2 - __unnamed_1)
__unnamed_1:
        /*00d2*/ 	.byte	0x61, 0x75, 0x74, 0x6f, 0x20, 0x63, 0x75, 0x74, 0x65, 0x3a, 0x3a, 0x61, 0x73, 0x5f, 0x70, 0x6f
        /* <DEDUP_REMOVED lines=24> */
        /*0262*/ 	.byte	0x38, 0x31, 0x39, 0x32, 0x3e, 0x3e, 0x3e, 0x3e, 0x5d, 0x00
	.type		__unnamed_2,@object
	.size		__unnamed_2,(.L_2 - __unnamed_2)
__unnamed_2:
        /* <DEDUP_REMOVED lines=43> */
        /*051c*/ 	.byte	0x74, 0x65, 0x3a, 0x3a, 0x43, 0x3c, 0x30, 0x3e, 0x3e, 0x3e, 0x3e, 0x5d, 0x00
.L_2:


//--------------------- .nv.shared._ZN7cutlass13device_kernelINS_4gemm6kernel13GemmUniversalIN4cute5tupleIJiiiiEEENS1_10collective13CollectiveMmaINS1_46MainloopSm100TmaUmmaWarpSpecializedBlockScaledILi4ELi2ELi1ENS5_IJNS4_1CILi2EEENSA_ILi1EEESC_EEEEENS5_IJNSA_ILi256EEESF_SF_EEENS5_IJNS_12float_e2m1_tENS_13float_ue4m3_tEEEENS5_IJNS5_IJlSC_lEEENS4_6LayoutINS5_IJNS5_IJNS5_IJNSA_ILi32EEENSA_ILi4EEEEEEiEEENS5_IJNS5_IJNSA_ILi16EEESN_EEEiEEENS5_IJSC_iEEEEEENS5_IJSS_NS5_IJNS5_IJNSA_ILi0EEESC_EEENSA_ILi512EEEEEENS5_IJSV_iEEEEEEEEEEESJ_S12_NS4_8TiledMMAINS4_8MMA_AtomIJNS4_23SM100_MMA_MXF4_2x1SM_SSISH_SH_fSI_Li256ELi256ELi16ELNS4_4UMMA5MajorE0ELS17_0ELNS16_7ScaleInE0ELS18_0EEEEEENSL_INS5_IJSC_SC_SC_EEENS5_IJSV_SV_SV_EEEEENS5_IJNS4_10UnderscoreES1E_S1E_EEEEENS5_IJNS4_18SM100_TMA_2SM_LOADES1H_EEENS5_IJNS4_14ComposedLayoutINS4_7SwizzleILi3ELi4ELi3EEENS4_18smem_ptr_flag_bitsILi4EEENSL_INS5_IJNSA_ILi8EEESF_EEENS5_IJSF_SC_EEEEEEENSL_INS5_IJNS5_IJNS5_IJSO_SC_EEESR_EEESC_NS5_IJSC_SN_EEEEEENS5_IJNS5_IJNS5_IJSR_SX_EEESW_EEESV_NS5_IJSN_SX_EEEEEEEEEEEvNS4_8identityENS5_IJS1H_NS4_28SM100_TMA_2SM_LOAD_MULTICASTEEEENS5_IJS1S_NSL_INS5_IJNS5_IJNS5_IJSO_SB_EEESR_EEESC_S1V_EEENS5_IJS1Y_SV_NS5_IJSN_NSA_ILi1024EEEEEEEEEEEEEEvS23_EENS_8epilogue10collective18CollectiveEpilogueINS2F_23Sm100TmaWarpSpecializedILi4ELi2ELi64ELb1ELb0EEEJNS5_IJNSA_ILi128EEESF_SF_EEENS5_IJNSL_IS2K_SC_EENSL_INSA_ILi64EEESC_EEEEENS_10bfloat16_tESK_S2Q_SK_NS2F_6fusion15FusionCallbacksIS2J_NS2R_17LinearCombinationIS2Q_fS2Q_fLNS_15FloatRoundStyleE2EEES2L_S2P_JEEENS4_5SM1004TMEM4LOAD26SM100_TMEM_LOAD_32dp32b64xENS4_13SM90_TMA_LOADENS1J_IS1L_NS1M_ILi16EEENSL_INS5_IJS1O_S2N_EEENS5_IJS2N_SC_EEEEEEENS4_39AutoVectorizingCopyWithAssumedAlignmentILi128EEENS4_14SM90_TMA_STOREES36_S38_S38_EEEvvEEEEvNT_6ParamsE --------------------------
	.section	.nv.shared._ZN7cutlass13device_kernelINS_4gemm6kernel13GemmUniversalIN4cute5tupleIJiiiiEEENS1_10collective13CollectiveMmaINS1_46MainloopSm100TmaUmmaWarpSpecializedBlockScaledILi4ELi2ELi1ENS5_IJNS4_1CILi2EEENSA_ILi1EEESC_EEEEENS5_IJNSA_ILi256EEESF_SF_EEENS5_IJNS_12float_e2m1_tENS_13float_ue4m3_tEEEENS5_IJNS5_IJlSC_lEEENS4_6LayoutINS5_IJNS5_IJNS5_IJNSA_ILi32EEENSA_ILi4EEEEEEiEEENS5_IJNS5_IJNSA_ILi16EEESN_EEEiEEENS5_IJSC_iEEEEEENS5_IJSS_NS5_IJNS5_IJNSA_ILi0EEESC_EEENSA_ILi512EEEEEENS5_IJSV_iEEEEEEEEEEESJ_S12_NS4_8TiledMMAINS4_8MMA_AtomIJNS4_23SM100_MMA_MXF4_2x1SM_SSISH_SH_fSI_Li256ELi256ELi16ELNS4_4UMMA5MajorE0ELS17_0ELNS16_7ScaleInE0ELS18_0EEEEEENSL_INS5_IJSC_SC_SC_EEENS5_IJSV_SV_SV_EEEEENS5_IJNS4_10UnderscoreES1E_S1E_EEEEENS5_IJNS4_18SM100_TMA_2SM_LOADES1H_EEENS5_IJNS4_14ComposedLayoutINS4_7SwizzleILi3ELi4ELi3EEENS4_18smem_ptr_flag_bitsILi4EEENSL_INS5_IJNSA_ILi8EEESF_EEENS5_IJSF_SC_EEEEEEENSL_INS5_IJNS5_IJNS5_IJSO_SC_EEESR_EEESC_NS5_IJSC_SN_EEEEEENS5_IJNS5_IJNS5_IJSR_SX_EEESW_EEESV_NS5_IJSN_SX_EEEEEEEEEEEvNS4_8identityENS5_IJS1H_NS4_28SM100_TMA_2SM_LOAD_MULTICASTEEEENS5_IJS1S_NSL_INS5_IJNS5_IJNS5_IJSO_SB_EEESR_EEESC_S1V_EEENS5_IJS1Y_SV_NS5_IJSN_NSA_ILi1024EEEEEEEEEEEEEEvS23_EENS_8epilogue10collective18CollectiveEpilogueINS2F_23Sm100TmaWarpSpecializedILi4ELi2ELi64ELb1ELb0EEEJNS5_IJNSA_ILi128EEESF_SF_EEENS5_IJNSL_IS2K_SC_EENSL_INSA_ILi64EEESC_EEEEENS_10bfloat16_tESK_S2Q_SK_NS2F_6fusion15FusionCallbacksIS2J_NS2R_17LinearCombinationIS2Q_fS2Q_fLNS_15FloatRoundStyleE2EEES2L_S2P_JEEENS4_5SM1004TMEM4LOAD26SM100_TMEM_LOAD_32dp32b64xENS4_13SM90_TMA_LOADENS1J_IS1L_NS1M_ILi16EEENSL_INS5_IJS1O_S2N_EEENS5_IJS2N_SC_EEEEEEENS4_39AutoVectorizingCopyWithAssumedAlignmentILi128EEENS4_14SM90_TMA_STOREES36_S38_S38_EEEvvEEEEvNT_6ParamsE,"aw",@nobits
	.sectionflags	@""
	.align	16
	.zero		1024


//--------------------- .nv.shared.reserved.0     --------------------------
	.section	.nv.shared.reserved.0,"aw",@nobits
	.weak		__nv_reservedSMEM_offset_0_alias
	.size		__nv_reservedSMEM_offset_0_alias, 0, 64
	.other		__nv_reservedSMEM_offset_0_alias,@"STO_CUDA_RESERVED_SHARED STV_DEFAULT"
__nv_reservedSMEM_offset_0_alias:
	.zero		0
.nv.shared.reserved.0:
	.zero		64
	.weak		__nv_reservedSMEM_tcgen05_partition
	.type		__nv_reservedSMEM_tcgen05_partition,@object
	.size		__nv_reservedSMEM_tcgen05_partition,(.L_0 - __nv_reservedSMEM_tcgen05_partition)
__nv_reservedSMEM_tcgen05_partition:
	.zero		32
.L_0:


//--------------------- .nv.global                --------------------------
	.section	.nv.global,"aw",@nobits
.nv.global:
	.type		_ZN40_INTERNAL_21b130dd_4_k_cu_96ca78ba_366404cute1_E,@object
	.size		_ZN40_INTERNAL_21b130dd_4_k_cu_96ca78ba_366404cute1_E,(_ZN40_INTERNAL_21b130dd_4_k_cu_96ca78ba_366404cuda3std3__45__cpo6cbeginE - _ZN40_INTERNAL_21b130dd_4_k_cu_96ca78ba_366404cute1_E)
_ZN40_INTERNAL_21b130dd_4_k_cu_96ca78ba_366404cute1_E:
	.zero		1
	.type		_ZN40_INTERNAL_21b130dd_4_k_cu_96ca78ba_366404cuda3std3__45__cpo6cbeginE,@object
	.size		_ZN40_INTERNAL_21b130dd_4_k_cu_96ca78ba_366404cuda3std3__45__cpo6cbeginE,(_ZN40_INTERNAL_21b130dd_4_k_cu_96ca78ba_366404cuda3std3__48in_placeE - _ZN40_INTERNAL_21b130dd_4_k_cu_96ca78ba_366404cuda3std3__45__cpo6cbeginE)
_ZN40_INTERNAL_21b130dd_4_k_cu_96ca78ba_366404cuda3std3__45__cpo6cbeginE:
	.zero		1
	.type		_ZN40_INTERNAL_21b130dd_4_k_cu_96ca78ba_366404cuda3std3__48in_placeE,@object
	.size		_ZN40_INTERNAL_21b130dd_4_k_cu_96ca78ba_366404cuda3std3__48in_placeE,(_ZN40_INTERNAL_21b130dd_4_k_cu_96ca78ba_366404cuda3std6ranges3__45__cpo9iter_moveE - _ZN40_INTERNAL_21b130dd_4_k_cu_96ca78ba_366404cuda3std3__48in_placeE)
_ZN40_INTERNAL_21b130dd_4_k_cu_96ca78ba_366404cuda3std3__48in_placeE:
	.zero		1
	.type		_ZN40_INTERNAL_21b130dd_4_k_cu_96ca78ba_366404cuda3std6ranges3__45__cpo9iter_moveE,@object
	.size		_ZN40_INTERNAL_21b130dd_4_k_cu_96ca78ba_366404cuda3std6ranges3__45__cpo9iter_moveE,(_ZN40_INTERNAL_21b130dd_4_k_cu_96ca78ba_366404cuda3std3__45__cpo5beginE - _ZN40_INTERNAL_21b130dd_4_k_cu_96ca78ba_366404cuda3std6ranges3__45__cpo9iter_moveE)
_ZN40_INTERNAL_21b130dd_4_k_cu_96ca78ba_366404cuda3std6ranges3__45__cpo9iter_moveE:
	.zero		1
	.type		_ZN40_INTERNAL_21b130dd_4_k_cu_96ca78ba_366404cuda3std3__45__cpo5beginE,@object
	.size		_ZN40_INTERNAL_21b130dd_4_k_cu_96ca78ba_366404cuda3std3__45__cpo5beginE,(_ZN40_INTERNAL_21b130dd_4_k_cu_96ca78ba_366404cuda3std3__442_GLOBAL__N__21b130dd_4_k_cu_96ca78ba_366406ignoreE - _ZN40_INTERNAL_21b130dd_4_k_cu_96ca78ba_366404cuda3std3__45__cpo5beginE)
_ZN40_INTERNAL_21b130dd_4_k_cu_96ca78ba_366404cuda3std3__45__cpo5beginE:
	.zero		1
	.type		_ZN40_INTERNAL_21b130dd_4_k_cu_96ca78ba_366404cuda3std3__442_GLOBAL__N__21b130dd_4_k_cu_96ca78ba_366406ignoreE,@object
	.size		_ZN40_INTERNAL_21b130dd_4_k_cu_96ca78ba_366404cuda3std3__442_GLOBAL__N__21b130dd_4_k_cu_96ca78ba_366406ignoreE,(_ZN40_INTERNAL_21b130dd_4_k_cu_96ca78ba_366404cute7productE - _ZN40_INTERNAL_21b130dd_4_k_cu_96ca78ba_366404cuda3std3__442_GLOBAL__N__21b130dd_4_k_cu_96ca78ba_366406ignoreE)
_ZN40_INTERNAL_21b130dd_4_k_cu_96ca78ba_366404cuda3std3__442_GLOBAL__N__21b130dd_4_k_cu_96ca78ba_366406ignoreE:
	.zero		1
	.type		_ZN40_INTERNAL_21b130dd_4_k_cu_96ca78ba_366404cute7productE,@object
	.size		_ZN40_INTERNAL_21b130dd_4_k_cu_96ca78ba_366404cute7productE,(_ZN40_INTERNAL_21b130dd_4_k_cu_96ca78ba_366404cuda3std3__45__cpo3endE - _ZN40_INTERNAL_21b130dd_4_k_cu_96ca78ba_366404cute7productE)
_ZN40_INTERNAL_21b130dd_4_k_cu_96ca78ba_366404cute7productE:
	.zero		1
	.type		_ZN40_INTERNAL_21b130dd_4_k_cu_96ca78ba_366404cuda3std3__45__cpo3endE,@object
	.size		_ZN40_INTERNAL_21b130dd_4_k_cu_96ca78ba_366404cuda3std3__45__cpo3endE,(_ZN40_INTERNAL_21b130dd_4_k_cu_96ca78ba_366404cuda3std3__419piecewise_constructE - _ZN40_INTERNAL_21b130dd_4_k_cu_96ca78ba_366404cuda3std3__45__cpo3endE)
_ZN40_INTERNAL_21b130dd_4_k_cu_96ca78ba_366404cuda3std3__45__cpo3endE:
	.zero		1
	.type		_ZN40_INTERNAL_21b130dd_4_k_cu_96ca78ba_366404cuda3std3__419piecewise_constructE,@object
	.size		_ZN40_INTERNAL_21b130dd_4_k_cu_96ca78ba_366404cuda3std3__419piecewise_constructE,(_ZN40_INTERNAL_21b130dd_4_k_cu_96ca78ba_366404cuda3std3__45__cpo4cendE - _ZN40_INTERNAL_21b130dd_4_k_cu_96ca78ba_366404cuda3std3__419piecewise_constructE)
_ZN40_INTERNAL_21b130dd_4_k_cu_96ca78ba_366404cuda3std3__419piecewise_constructE:
	.zero		1
	.type		_ZN40_INTERNAL_21b130dd_4_k_cu_96ca78ba_366404cuda3std3__45__cpo4cendE,@object
	.size		_ZN40_INTERNAL_21b130dd_4_k_cu_96ca78ba_366404cuda3std3__45__cpo4cendE,(_ZN40_INTERNAL_21b130dd_4_k_cu_96ca78ba_366404cuda3std6ranges3__45__cpo4swapE - _ZN40_INTERNAL_21b130dd_4_k_cu_96ca78ba_366404cuda3std3__45__cpo4cendE)
_ZN40_INTERNAL_21b130dd_4_k_cu_96ca78ba_366404cuda3std3__45__cpo4cendE:
	.zero		1
	.type		_ZN40_INTERNAL_21b130dd_4_k_cu_96ca78ba_366404cuda3std6ranges3__45__cpo4swapE,@object
	.size		_ZN40_INTERNAL_21b130dd_4_k_cu_96ca78ba_366404cuda3std6ranges3__45__cpo4swapE,(.L_10 - _ZN40_INTERNAL_21b130dd_4_k_cu_96ca78ba_366404cuda3std6ranges3__45__cpo4swapE)
_ZN40_INTERNAL_21b130dd_4_k_cu_96ca78ba_366404cuda3std6ranges3__45__cpo4swapE:
	.zero		1
.L_10:


//--------------------- .nv.constant0._ZN7cutlass13device_kernelINS_4gemm6kernel13GemmUniversalIN4cute5tupleIJiiiiEEENS1_10collective13CollectiveMmaINS1_46MainloopSm100TmaUmmaWarpSpecializedBlockScaledILi4ELi2ELi1ENS5_IJNS4_1CILi2EEENSA_ILi1EEESC_EEEEENS5_IJNSA_ILi256EEESF_SF_EEENS5_IJNS_12float_e2m1_tENS_13float_ue4m3_tEEEENS5_IJNS5_IJlSC_lEEENS4_6LayoutINS5_IJNS5_IJNS5_IJNSA_ILi32EEENSA_ILi4EEEEEEiEEENS5_IJNS5_IJNSA_ILi16EEESN_EEEiEEENS5_IJSC_iEEEEEENS5_IJSS_NS5_IJNS5_IJNSA_ILi0EEESC_EEENSA_ILi512EEEEEENS5_IJSV_iEEEEEEEEEEESJ_S12_NS4_8TiledMMAINS4_8MMA_AtomIJNS4_23SM100_MMA_MXF4_2x1SM_SSISH_SH_fSI_Li256ELi256ELi16ELNS4_4UMMA5MajorE0ELS17_0ELNS16_7ScaleInE0ELS18_0EEEEEENSL_INS5_IJSC_SC_SC_EEENS5_IJSV_SV_SV_EEEEENS5_IJNS4_10UnderscoreES1E_S1E_EEEEENS5_IJNS4_18SM100_TMA_2SM_LOADES1H_EEENS5_IJNS4_14ComposedLayoutINS4_7SwizzleILi3ELi4ELi3EEENS4_18smem_ptr_flag_bitsILi4EEENSL_INS5_IJNSA_ILi8EEESF_EEENS5_IJSF_SC_EEEEEEENSL_INS5_IJNS5_IJNS5_IJSO_SC_EEESR_EEESC_NS5_IJSC_SN_EEEEEENS5_IJNS5_IJNS5_IJSR_SX_EEESW_EEESV_NS5_IJSN_SX_EEEEEEEEEEEvNS4_8identityENS5_IJS1H_NS4_28SM100_TMA_2SM_LOAD_MULTICASTEEEENS5_IJS1S_NSL_INS5_IJNS5_IJNS5_IJSO_SB_EEESR_EEESC_S1V_EEENS5_IJS1Y_SV_NS5_IJSN_NSA_ILi1024EEEEEEEEEEEEEEvS23_EENS_8epilogue10collective18CollectiveEpilogueINS2F_23Sm100TmaWarpSpecializedILi4ELi2ELi64ELb1ELb0EEEJNS5_IJNSA_ILi128EEESF_SF_EEENS5_IJNSL_IS2K_SC_EENSL_INSA_ILi64EEESC_EEEEENS_10bfloat16_tESK_S2Q_SK_NS2F_6fusion15FusionCallbacksIS2J_NS2R_17LinearCombinationIS2Q_fS2Q_fLNS_15FloatRoundStyleE2EEES2L_S2P_JEEENS4_5SM1004TMEM4LOAD26SM100_TMEM_LOAD_32dp32b64xENS4_13SM90_TMA_LOADENS1J_IS1L_NS1M_ILi16EEENSL_INS5_IJS1O_S2N_EEENS5_IJS2N_SC_EEEEEEENS4_39AutoVectorizingCopyWithAssumedAlignmentILi128EEENS4_14SM90_TMA_STOREES36_S38_S38_EEEvvEEEEvNT_6ParamsE --------------------------
	.section	.nv.constant0._ZN7cutlass13device_kernelINS_4gemm6kernel13GemmUniversalIN4cute5tupleIJiiiiEEENS1_10collective13CollectiveMmaINS1_46MainloopSm100TmaUmmaWarpSpecializedBlockScaledILi4ELi2ELi1ENS5_IJNS4_1CILi2EEENSA_ILi1EEESC_EEEEENS5_IJNSA_ILi256EEESF_SF_EEENS5_IJNS_12float_e2m1_tENS_13float_ue4m3_tEEEENS5_IJNS5_IJlSC_lEEENS4_6LayoutINS5_IJNS5_IJNS5_IJNSA_ILi32EEENSA_ILi4EEEEEEiEEENS5_IJNS5_IJNSA_ILi16EEESN_EEEiEEENS5_IJSC_iEEEEEENS5_IJSS_NS5_IJNS5_IJNSA_ILi0EEESC_EEENSA_ILi512EEEEEENS5_IJSV_iEEEEEEEEEEESJ_S12_NS4_8TiledMMAINS4_8MMA_AtomIJNS4_23SM100_MMA_MXF4_2x1SM_SSISH_SH_fSI_Li256ELi256ELi16ELNS4_4UMMA5MajorE0ELS17_0ELNS16_7ScaleInE0ELS18_0EEEEEENSL_INS5_IJSC_SC_SC_EEENS5_IJSV_SV_SV_EEEEENS5_IJNS4_10UnderscoreES1E_S1E_EEEEENS5_IJNS4_18SM100_TMA_2SM_LOADES1H_EEENS5_IJNS4_14ComposedLayoutINS4_7SwizzleILi3ELi4ELi3EEENS4_18smem_ptr_flag_bitsILi4EEENSL_INS5_IJNSA_ILi8EEESF_EEENS5_IJSF_SC_EEEEEEENSL_INS5_IJNS5_IJNS5_IJSO_SC_EEESR_EEESC_NS5_IJSC_SN_EEEEEENS5_IJNS5_IJNS5_IJSR_SX_EEESW_EEESV_NS5_IJSN_SX_EEEEEEEEEEEvNS4_8identityENS5_IJS1H_NS4_28SM100_TMA_2SM_LOAD_MULTICASTEEEENS5_IJS1S_NSL_INS5_IJNS5_IJNS5_IJSO_SB_EEESR_EEESC_S1V_EEENS5_IJS1Y_SV_NS5_IJSN_NSA_ILi1024EEEEEEEEEEEEEEvS23_EENS_8epilogue10collective18CollectiveEpilogueINS2F_23Sm100TmaWarpSpecializedILi4ELi2ELi64ELb1ELb0EEEJNS5_IJNSA_ILi128EEESF_SF_EEENS5_IJNSL_IS2K_SC_EENSL_INSA_ILi64EEESC_EEEEENS_10bfloat16_tESK_S2Q_SK_NS2F_6fusion15FusionCallbacksIS2J_NS2R_17LinearCombinationIS2Q_fS2Q_fLNS_15FloatRoundStyleE2EEES2L_S2P_JEEENS4_5SM1004TMEM4LOAD26SM100_TMEM_LOAD_32dp32b64xENS4_13SM90_TMA_LOADENS1J_IS1L_NS1M_ILi16EEENSL_INS5_IJS1O_S2N_EEENS5_IJS2N_SC_EEEEEEENS4_39AutoVectorizingCopyWithAssumedAlignmentILi128EEENS4_14SM90_TMA_STOREES36_S38_S38_EEEvvEEEEvNT_6ParamsE,"a",@progbits
	.sectionflags	@""
	.align	4
.nv.constant0._ZN7cutlass13device_kernelINS_4gemm6kernel13GemmUniversalIN4cute5tupleIJiiiiEEENS1_10collective13CollectiveMmaINS1_46MainloopSm100TmaUmmaWarpSpecializedBlockScaledILi4ELi2ELi1ENS5_IJNS4_1CILi2EEENSA_ILi1EEESC_EEEEENS5_IJNSA_ILi256EEESF_SF_EEENS5_IJNS_12float_e2m1_tENS_13float_ue4m3_tEEEENS5_IJNS5_IJlSC_lEEENS4_6LayoutINS5_IJNS5_IJNS5_IJNSA_ILi32EEENSA_ILi4EEEEEEiEEENS5_IJNS5_IJNSA_ILi16EEESN_EEEiEEENS5_IJSC_iEEEEEENS5_IJSS_NS5_IJNS5_IJNSA_ILi0EEESC_EEENSA_ILi512EEEEEENS5_IJSV_iEEEEEEEEEEESJ_S12_NS4_8TiledMMAINS4_8MMA_AtomIJNS4_23SM100_MMA_MXF4_2x1SM_SSISH_SH_fSI_Li256ELi256ELi16ELNS4_4UMMA5MajorE0ELS17_0ELNS16_7ScaleInE0ELS18_0EEEEEENSL_INS5_IJSC_SC_SC_EEENS5_IJSV_SV_SV_EEEEENS5_IJNS4_10UnderscoreES1E_S1E_EEEEENS5_IJNS4_18SM100_TMA_2SM_LOADES1H_EEENS5_IJNS4_14ComposedLayoutINS4_7SwizzleILi3ELi4ELi3EEENS4_18smem_ptr_flag_bitsILi4EEENSL_INS5_IJNSA_ILi8EEESF_EEENS5_IJSF_SC_EEEEEEENSL_INS5_IJNS5_IJNS5_IJSO_SC_EEESR_EEESC_NS5_IJSC_SN_EEEEEENS5_IJNS5_IJNS5_IJSR_SX_EEESW_EEESV_NS5_IJSN_SX_EEEEEEEEEEEvNS4_8identityENS5_IJS1H_NS4_28SM100_TMA_2SM_LOAD_MULTICASTEEEENS5_IJS1S_NSL_INS5_IJNS5_IJNS5_IJSO_SB_EEESR_EEESC_S1V_EEENS5_IJS1Y_SV_NS5_IJSN_NSA_ILi1024EEEEEEEEEEEEEEvS23_EENS_8epilogue10collective18CollectiveEpilogueINS2F_23Sm100TmaWarpSpecializedILi4ELi2ELi64ELb1ELb0EEEJNS5_IJNSA_ILi128EEESF_SF_EEENS5_IJNSL_IS2K_SC_EENSL_INSA_ILi64EEESC_EEEEENS_10bfloat16_tESK_S2Q_SK_NS2F_6fusion15FusionCallbacksIS2J_NS2R_17LinearCombinationIS2Q_fS2Q_fLNS_15FloatRoundStyleE2EEES2L_S2P_JEEENS4_5SM1004TMEM4LOAD26SM100_TMEM_LOAD_32dp32b64xENS4_13SM90_TMA_LOADENS1J_IS1L_NS1M_ILi16EEENSL_INS5_IJS1O_S2N_EEENS5_IJS2N_SC_EEEEEEENS4_39AutoVectorizingCopyWithAssumedAlignmentILi128EEENS4_14SM90_TMA_STOREES36_S38_S38_EEEvvEEEEvNT_6ParamsE:
	.zero		3968


//--------------------- SYMBOLS --------------------------

	.type		.nv.reservedSmem.offset0,@object
	.size		.nv.reservedSmem.offset0,0x4
	.type		.nv.reservedSmem.cap,@object
	.size		.nv.reservedSmem.cap,0x4
	.type		__assertfail,@function
